	.target	sm_90a

	.elftype	@"ET_EXEC"


//--------------------- .note.nv.tkinfo           --------------------------
	.section	.note.nv.tkinfo,"",@"SHT_NOTE"
	.sectionflags	@"SHF_NOTE_NV_TKINFO"
	.tkinfo
        /*0018*/ 	.word	0x00000002
        /*0030*/ 	.string	""
        /*0030*/ 	.string	"ptxas"
        /*0030*/ 	.string	"Cuda compilation tools, release 13.0, V13.0.88"
        /*0030*/ 	.string	"Build cuda_13.0.r13.0/compiler.36424714_0"
        /*0030*/ 	.string	"-v  -suppress-debug-info  -lineinfo  -arch sm_90a "



//--------------------- .note.nv.cuinfo           --------------------------
	.section	.note.nv.cuinfo,"",@"SHT_NOTE"
	.sectionflags	@"SHF_NOTE_NV_CUINFO"
        /*0018*/ 	.short	0x0002
        /*001a*/ 	.short	0x005a
        /*001c*/ 	.short	0x0082
	.zero		2


//--------------------- .nv.info                  --------------------------
	.section	.nv.info,"",@"SHT_CUDA_INFO"
	.align	4


	//----- nvinfo : EIATTR_REGCOUNT
	.align		4
        /*0000*/ 	.byte	0x04, 0x2f
        /*0002*/ 	.short	(.L_1 - .L_0)
	.align		4
.L_0:
        /*0004*/ 	.word	index@(matmul_kernel)
        /*0008*/ 	.word	0x000000ff


	//----- nvinfo : EIATTR_FRAME_SIZE
	.align		4
.L_1:
        /*000c*/ 	.byte	0x04, 0x11
        /*000e*/ 	.short	(.L_3 - .L_2)
	.align		4
.L_2:
        /*0010*/ 	.word	index@(matmul_kernel)
        /*0014*/ 	.word	0x00000820


	//----- nvinfo : EIATTR_MIN_STACK_SIZE
	.align		4
.L_3:
        /*0018*/ 	.byte	0x04, 0x12
        /*001a*/ 	.short	(.L_5 - .L_4)
	.align		4
.L_4:
        /*001c*/ 	.word	index@(matmul_kernel)
        /*0020*/ 	.word	0x00000820
.L_5:


//--------------------- .nv.compat                --------------------------
	.section	.nv.compat,"",@"SHT_CUDA_COMPAT_INFO"
	.align	4
        /*0000*/ 	.byte	0x02, 0x09, 0x01, 0x00, 0x02, 0x02, 0x04, 0x00, 0x02, 0x05, 0x05, 0x00, 0x03, 0x07, 0x01, 0x01
        /*0010*/ 	.byte	0x02, 0x03, 0x00, 0x00, 0x02, 0x06, 0x01, 0x00, 0x04, 0x0b, 0x08, 0x00, 0x00, 0x00, 0x00, 0x00
        /*0020*/ 	.byte	0x00, 0x00, 0x00, 0x00


//--------------------- .nv.info.matmul_kernel    --------------------------
	.section	.nv.info.matmul_kernel,"",@"SHT_CUDA_INFO"
	.sectionflags	@""
	.align	4


	//----- nvinfo : EIATTR_CUDA_API_VERSION
	.align		4
        /*0000*/ 	.byte	0x04, 0x37
        /*0002*/ 	.short	(.L_7 - .L_6)
.L_6:
        /*0004*/ 	.word	0x00000082


	//----- nvinfo : EIATTR_KPARAM_INFO
	.align		4
.L_7:
        /*0008*/ 	.byte	0x04, 0x17
        /*000a*/ 	.short	(.L_9 - .L_8)
.L_8:
        /*000c*/ 	.word	0x00000000
        /*0010*/ 	.short	0x000d
        /*0012*/ 	.short	0x0048
        /*0014*/ 	.byte	0x00, 0xf4, 0x21, 0x00


	//----- nvinfo : EIATTR_KPARAM_INFO
	.align		4
.L_9:
        /*0018*/ 	.byte	0x04, 0x17
        /*001a*/ 	.short	(.L_11 - .L_10)
.L_10:
        /*001c*/ 	.word	0x00000000
        /*0020*/ 	.short	0x000c
        /*0022*/ 	.short	0x0040
        /*0024*/ 	.byte	0x00, 0xf4, 0x21, 0x00


	//----- nvinfo : EIATTR_KPARAM_INFO
	.align		4
.L_11:
        /*0028*/ 	.byte	0x04, 0x17
        /*002a*/ 	.short	(.L_13 - .L_12)
.L_12:
        /*002c*/ 	.word	0x00000000
        /*0030*/ 	.short	0x000b
        /*0032*/ 	.short	0x0038
        /*0034*/ 	.byte	0x00, 0xf0, 0x11, 0x00


	//----- nvinfo : EIATTR_KPARAM_INFO
	.align		4
.L_13:
        /*0038*/ 	.byte	0x04, 0x17
        /*003a*/ 	.short	(.L_15 - .L_14)
.L_14:
        /*003c*/ 	.word	0x00000000
        /*0040*/ 	.short	0x000a
        /*0042*/ 	.short	0x0034
        /*0044*/ 	.byte	0x00, 0xf0, 0x11, 0x00


	//----- nvinfo : EIATTR_KPARAM_INFO
	.align		4
.L_15:
        /*0048*/ 	.byte	0x04, 0x17
        /*004a*/ 	.short	(.L_17 - .L_16)
.L_16:
        /*004c*/ 	.word	0x00000000
        /*0050*/ 	.short	0x0009
        /*0052*/ 	.short	0x0030
        /*0054*/ 	.byte	0x00, 0xf0, 0x11, 0x00


	//----- nvinfo : EIATTR_KPARAM_INFO
	.align		4
.L_17:
        /*0058*/ 	.byte	0x04, 0x17
        /*005a*/ 	.short	(.L_19 - .L_18)
.L_18:
        /*005c*/ 	.word	0x00000000
        /*0060*/ 	.short	0x0008
        /*0062*/ 	.short	0x002c
        /*0064*/ 	.byte	0x00, 0xf0, 0x11, 0x00


	//----- nvinfo : EIATTR_KPARAM_INFO
	.align		4
.L_19:
        /*0068*/ 	.byte	0x04, 0x17
        /*006a*/ 	.short	(.L_21 - .L_20)
.L_20:
        /*006c*/ 	.word	0x00000000
        /*0070*/ 	.short	0x0007
        /*0072*/ 	.short	0x0028
        /*0074*/ 	.byte	0x00, 0xf0, 0x11, 0x00


	//----- nvinfo : EIATTR_KPARAM_INFO
	.align		4
.L_21:
        /*0078*/ 	.byte	0x04, 0x17
        /*007a*/ 	.short	(.L_23 - .L_22)
.L_22:
        /*007c*/ 	.word	0x00000000
        /*0080*/ 	.short	0x0006
        /*0082*/ 	.short	0x0024
        /*0084*/ 	.byte	0x00, 0xf0, 0x11, 0x00


	//----- nvinfo : EIATTR_KPARAM_INFO
	.align		4
.L_23:
        /*0088*/ 	.byte	0x04, 0x17
        /*008a*/ 	.short	(.L_25 - .L_24)
.L_24:
        /*008c*/ 	.word	0x00000000
        /*0090*/ 	.short	0x0005
        /*0092*/ 	.short	0x0020
        /*0094*/ 	.byte	0x00, 0xf0, 0x11, 0x00


	//----- nvinfo : EIATTR_KPARAM_INFO
	.align		4
.L_25:
        /*0098*/ 	.byte	0x04, 0x17
        /*009a*/ 	.short	(.L_27 - .L_26)
.L_26:
        /*009c*/ 	.word	0x00000000
        /*00a0*/ 	.short	0x0004
        /*00a2*/ 	.short	0x001c
        /*00a4*/ 	.byte	0x00, 0xf0, 0x11, 0x00


	//----- nvinfo : EIATTR_KPARAM_INFO
	.align		4
.L_27:
        /*00a8*/ 	.byte	0x04, 0x17
        /*00aa*/ 	.short	(.L_29 - .L_28)
.L_28:
        /*00ac*/ 	.word	0x00000000
        /*00b0*/ 	.short	0x0003
        /*00b2*/ 	.short	0x0018
        /*00b4*/ 	.byte	0x00, 0xf0, 0x11, 0x00


	//----- nvinfo : EIATTR_KPARAM_INFO
	.align		4
.L_29:
        /*00b8*/ 	.byte	0x04, 0x17
        /*00ba*/ 	.short	(.L_31 - .L_30)
.L_30:
        /*00bc*/ 	.word	0x00000000
        /*00c0*/ 	.short	0x0002
        /*00c2*/ 	.short	0x0010
        /*00c4*/ 	.byte	0x00, 0xf4, 0x21, 0x00


	//----- nvinfo : EIATTR_KPARAM_INFO
	.align		4
.L_31:
        /*00c8*/ 	.byte	0x04, 0x17
        /*00ca*/ 	.short	(.L_33 - .L_32)
.L_32:
        /*00cc*/ 	.word	0x00000000
        /*00d0*/ 	.short	0x0001
        /*00d2*/ 	.short	0x0008
        /*00d4*/ 	.byte	0x00, 0xf4, 0x21, 0x00


	//----- nvinfo : EIATTR_KPARAM_INFO
	.align		4
.L_33:
        /*00d8*/ 	.byte	0x04, 0x17
        /*00da*/ 	.short	(.L_35 - .L_34)
.L_34:
        /*00dc*/ 	.word	0x00000000
        /*00e0*/ 	.short	0x0000
        /*00e2*/ 	.short	0x0000
        /*00e4*/ 	.byte	0x00, 0xf4, 0x21, 0x00


	//----- nvinfo : EIATTR_SPARSE_MMA_MASK
	.align		4
.L_35:
        /*00e8*/ 	.byte	0x03, 0x50
        /*00ea*/ 	.short	0x0000


	//----- nvinfo : EIATTR_MAXREG_COUNT
	.align		4
        /*00ec*/ 	.byte	0x03, 0x1b
        /*00ee*/ 	.short	0x00ff


	//----- nvinfo : EIATTR_NUM_BARRIERS
	.align		4
        /*00f0*/ 	.byte	0x02, 0x4c
        /*00f2*/ 	.byte	0x01
	.zero		1


	//----- nvinfo : EIATTR_ANNOTATIONS
	.align		4
        /*00f4*/ 	.byte	0x04, 0x55
        /*00f6*/ 	.short	(.L_37 - .L_36)


	//   ....[0]....
.L_36:
        /*00f8*/ 	.word	0x00000001
        /*00fc*/ 	.byte	0xa0, 0x01, 0x00, 0x00, 0x01, 0x00, 0x00, 0x00, 0x20, 0x14, 0x00, 0x00, 0x01, 0x00, 0x00, 0x00
        /* <DEDUP_REMOVED lines=470> */
        /*1e6c*/ 	.byte	0x40, 0xda, 0x00, 0x00, 0x01, 0x00, 0x00, 0x00, 0x50, 0xda, 0x00, 0x00


	//----- nvinfo : EIATTR_MERCURY_ISA_VERSION
	.align		4
.L_37:
        /*1e78*/ 	.byte	0x03, 0x5f
        /*1e7a*/ 	.short	0x0101


	//----- nvinfo : EIATTR_EXIT_INSTR_OFFSETS
	.align		4
        /*1e7c*/ 	.byte	0x04, 0x1c
        /*1e7e*/ 	.short	(.L_39 - .L_38)


	//   ....[0]....
.L_38:
        /*1e80*/ 	.word	0x00011960


	//   ....[1]....
        /*1e84*/ 	.word	0x00011980


	//----- nvinfo : EIATTR_REQNTID
	.align		4
.L_39:
        /*1e88*/ 	.byte	0x04, 0x10
        /*1e8a*/ 	.short	(.L_41 - .L_40)
.L_40:
        /*1e8c*/ 	.word	0x00000080
        /*1e90*/ 	.word	0x00000001
        /*1e94*/ 	.word	0x00000001


	//----- nvinfo : EIATTR_CBANK_PARAM_SIZE
	.align		4
.L_41:
        /*1e98*/ 	.byte	0x03, 0x19
        /*1e9a*/ 	.short	0x0050


	//----- nvinfo : EIATTR_PARAM_CBANK
	.align		4
        /*1e9c*/ 	.byte	0x04, 0x0a
        /*1e9e*/ 	.short	(.L_43 - .L_42)
	.align		4
.L_42:
        /*1ea0*/ 	.word	index@(.nv.constant0.matmul_kernel)
        /*1ea4*/ 	.short	0x0210
        /*1ea6*/ 	.short	0x0050


	//----- nvinfo : EIATTR_SW_WAR
	.align		4
.L_43:
        /*1ea8*/ 	.byte	0x04, 0x36
        /*1eaa*/ 	.short	(.L_45 - .L_44)
.L_44:
        /*1eac*/ 	.word	0x00000008
.L_45:


//--------------------- .nv.callgraph             --------------------------
	.section	.nv.callgraph,"",@"SHT_CUDA_CALLGRAPH"
	.align	4
	.sectionentsize	8
	.align		4
        /*0000*/ 	.word	0x00000000
	.align		4
        /*0004*/ 	.word	0xffffffff
	.align		4
        /*0008*/ 	.word	0x00000000
	.align		4
        /*000c*/ 	.word	0xfffffffe
	.align		4
        /*0010*/ 	.word	0x00000000
	.align		4
        /*0014*/ 	.word	0xfffffffd
	.align		4
        /*0018*/ 	.word	0x00000000
	.align		4
        /*001c*/ 	.word	0xfffffffc


//--------------------- .text.matmul_kernel       --------------------------
	.section	.text.matmul_kernel,"ax",@progbits
	.align	128
        .global         matmul_kernel
        .type           matmul_kernel,@function
        .size           matmul_kernel,(.L_x_3 - matmul_kernel)
        .other          matmul_kernel,@"STO_CUDA_ENTRY STV_DEFAULT"
matmul_kernel:
.text.matmul_kernel:
[----:B------:R-:W1:Y:S08]  /*0000*/  LDC R1, c[0x0][0x28] ;  /* 0x00000a00ff017b82 */ /* 0x000e700000000800 */
[----:B------:R-:W2:Y:S01]  /*0010*/  LDC.64 R2, c[0x0][0x228] ;  /* 0x00008a00ff027b82 */ /* 0x000ea20000000a00 */
[----:B-1----:R-:W-:Y:S01]  /*0020*/  VIADD R1, R1, 0xfffff7e0 ;  /* 0xfffff7e001017836 */ /* 0x002fe20000000000 */
[----:B------:R-:W1:Y:S01]  /*0030*/  S2R R5, SR_CTAID.X ;  /* 0x0000000000057919 */ /* 0x000e620000002500 */
[----:B------:R-:W-:Y:S01]  /*0040*/  ULDC.64 UR4, c[0x0][0x218] ;  /* 0x0000860000047ab9 */ /* 0x000fe20000000a00 */
[----:B------:R-:W-:Y:S01]  /*0050*/  ULDC.64 UR8, c[0x0][0x210] ;  /* 0x0000840000087ab9 */ /* 0x000fe20000000a00 */
[----:B------:R-:W-:Y:S01]  /*0060*/  UMOV UR7, 0x400 ;  /* 0x0000040000077882 */ /* 0x000fe20000000000 */
[----:B------:R-:W3:Y:S01]  /*0070*/  S2R R42, SR_TID.X ;  /* 0x00000000002a7919 */ /* 0x000ee20000002100 */
[----:B------:R-:W-:Y:S01]  /*0080*/  ULDC.64 UR18, c[0x0][0x208] ;  /* 0x0000820000127ab9 */ /* 0x000fe20000000a00 */
[----:B------:R-:W-:-:S02]  /*0090*/  CS2R R216, SRZ ;  /* 0x0000000000d87805 */ /* 0x000fc4000001ff00 */
[----:B------:R-:W-:Y:S02]  /*00a0*/  CS2R R218, SRZ ;  /* 0x0000000000da7805 */ /* 0x000fe4000001ff00 */
[----:B------:R-:W-:Y:S02]  /*00b0*/  CS2R R220, SRZ ;  /* 0x0000000000dc7805 */ /* 0x000fe4000001ff00 */
[----:B------:R-:W-:Y:S02]  /*00c0*/  CS2R R222, SRZ ;  /* 0x0000000000de7805 */ /* 0x000fe4000001ff00 */
[----:B------:R-:W-:Y:S02]  /*00d0*/  CS2R R224, SRZ ;  /* 0x0000000000e07805 */ /* 0x000fe4000001ff00 */
[----:B------:R-:W-:Y:S02]  /*00e0*/  CS2R R226, SRZ ;  /* 0x0000000000e27805 */ /* 0x000fe4000001ff00 */
        /* <DEDUP_REMOVED lines=9> */
[----:B------:R-:W-:Y:S01]  /*0180*/  CS2R R246, SRZ ;  /* 0x0000000000f67805 */ /* 0x000fe2000001ff00 */
[----:B--2---:R-:W-:Y:S01]  /*0190*/  IMAD.MOV.U32 R41, RZ, RZ, R3 ;  /* 0x000000ffff297224 */ /* 0x004fe200078e0003 */
[----:B------:R2:W-:Y:S01]  /*01a0*/  STL.64 [R1+0x4d0], R2 ;  /* 0x0004d00201007387 */ /* 0x0005e20000100a00 */
[----:B------:R-:W-:Y:S01]  /*01b0*/  IMAD.MOV.U32 R36, RZ, RZ, R2 ;  /* 0x000000ffff247224 */ /* 0x000fe200078e0002 */
[----:B------:R-:W-:Y:S01]  /*01c0*/  CS2R R184, SRZ ;  /* 0x0000000000b87805 */ /* 0x000fe2000001ff00 */
[----:B------:R-:W-:Y:S01]  /*01d0*/  VIADD R0, R41, 0x3f ;  /* 0x0000003f29007836 */ /* 0x000fe20000000000 */
[----:B------:R-:W-:-:S02]  /*01e0*/  IABS R30, R41 ;  /* 0x00000029001e7213 */ /* 0x000fc40000000000 */
[----:B------:R-:W-:Y:S02]  /*01f0*/  CS2R R186, SRZ ;  /* 0x0000000000ba7805 */ /* 0x000fe4000001ff00 */
[----:B------:R-:W-:Y:S02]  /*0200*/  IABS R25, R36 ;  /* 0x0000002400197213 */ /* 0x000fe40000000000 */
[----:B------:R-:W-:Y:S02]  /*0210*/  CS2R R188, SRZ ;  /* 0x0000000000bc7805 */ /* 0x000fe4000001ff00 */
[----:B------:R-:W-:Y:S02]  /*0220*/  CS2R R190, SRZ ;  /* 0x0000000000be7805 */ /* 0x000fe4000001ff00 */
[----:B-1----:R-:W-:Y:S02]  /*0230*/  IABS R8, R5 ;  /* 0x0000000500087213 */ /* 0x002fe40000000000 */
[----:B------:R-:W-:-:S02]  /*0240*/  CS2R R192, SRZ ;  /* 0x0000000000c07805 */ /* 0x000fc4000001ff00 */
[----:B------:R-:W-:Y:S02]  /*0250*/  CS2R R194, SRZ ;  /* 0x0000000000c27805 */ /* 0x000fe4000001ff00 */
[----:B--2---:R-:W-:Y:S02]  /*0260*/  SHF.R.S32.HI R3, RZ, 0x1f, R0 ;  /* 0x0000001fff037819 */ /* 0x004fe40000011400 */
[----:B------:R-:W-:Y:S02]  /*0270*/  CS2R R196, SRZ ;  /* 0x0000000000c47805 */ /* 0x000fe4000001ff00 */
[----:B------:R-:W-:Y:S02]  /*0280*/  CS2R R198, SRZ ;  /* 0x0000000000c67805 */ /* 0x000fe4000001ff00 */
[----:B------:R-:W-:Y:S02]  /*0290*/  CS2R R200, SRZ ;  /* 0x0000000000c87805 */ /* 0x000fe4000001ff00 */
[----:B------:R-:W-:-:S02]  /*02a0*/  LEA.HI R3, R3, R0, RZ, 0x6 ;  /* 0x0000000003037211 */ /* 0x000fc400078f30ff */
[----:B------:R-:W-:Y:S02]  /*02b0*/  CS2R R202, SRZ ;  /* 0x0000000000ca7805 */ /* 0x000fe4000001ff00 */
[----:B------:R-:W-:Y:S02]  /*02c0*/  CS2R R204, SRZ ;  /* 0x0000000000cc7805 */ /* 0x000fe4000001ff00 */
[----:B------:R-:W-:Y:S02]  /*02d0*/  CS2R R206, SRZ ;  /* 0x0000000000ce7805 */ /* 0x000fe4000001ff00 */
[----:B------:R-:W-:Y:S02]  /*02e0*/  SHF.R.S32.HI R3, RZ, 0x6, R3 ;  /* 0x00000006ff037819 */ /* 0x000fe40000011403 */
[----:B------:R-:W-:Y:S02]  /*02f0*/  CS2R R208, SRZ ;  /* 0x0000000000d07805 */ /* 0x000fe4000001ff00 */
[----:B------:R-:W-:-:S02]  /*0300*/  CS2R R210, SRZ ;  /* 0x0000000000d27805 */ /* 0x000fc4000001ff00 */
[----:B------:R-:W-:Y:S02]  /*0310*/  CS2R R212, SRZ ;  /* 0x0000000000d47805 */ /* 0x000fe4000001ff00 */
[----:B------:R-:W-:Y:S01]  /*0320*/  CS2R R214, SRZ ;  /* 0x0000000000d67805 */ /* 0x000fe2000001ff00 */
[----:B------:R-:W-:Y:S01]  /*0330*/  IMAD.SHL.U32 R4, R3, 0x8, RZ ;  /* 0x0000000803047824 */ /* 0x000fe200078e00ff */
[----:B------:R-:W-:Y:S02]  /*0340*/  CS2R R152, SRZ ;  /* 0x0000000000987805 */ /* 0x000fe4000001ff00 */
[----:B------:R-:W-:Y:S02]  /*0350*/  CS2R R154, SRZ ;  /* 0x00000000009a7805 */ /* 0x000fe4000001ff00 */
[----:B------:R-:W-:Y:S02]  /*0360*/  CS2R R156, SRZ ;  /* 0x00000000009c7805 */ /* 0x000fe4000001ff00 */
[----:B------:R-:W-:-:S02]  /*0370*/  CS2R R158, SRZ ;  /* 0x00000000009e7805 */ /* 0x000fc4000001ff00 */
[-C--:B------:R-:W-:Y:S02]  /*0380*/  IABS R7, R4.reuse ;  /* 0x0000000400077213 */ /* 0x080fe40000000000 */
[----:B------:R-:W-:Y:S02]  /*0390*/  CS2R R160, SRZ ;  /* 0x0000000000a07805 */ /* 0x000fe4000001ff00 */
[----:B------:R-:W-:Y:S02]  /*03a0*/  IABS R10, R4 ;  /* 0x00000004000a7213 */ /* 0x000fe40000000000 */
[----:B------:R-:W-:Y:S01]  /*03b0*/  CS2R R162, SRZ ;  /* 0x0000000000a27805 */ /* 0x000fe2000001ff00 */
[----:B------:R-:W1:Y:S01]  /*03c0*/  I2F.RP R0, R7 ;  /* 0x0000000700007306 */ /* 0x000e620000209400 */
        /* <DEDUP_REMOVED lines=13> */
[----:B------:R-:W-:Y:S01]  /*04a0*/  CS2R R126, SRZ ;  /* 0x00000000007e7805 */ /* 0x000fe2000001ff00 */
[----:B-1----:R-:W1:Y:S01]  /*04b0*/  MUFU.RCP R0, R0 ;  /* 0x0000000000007308 */ /* 0x002e620000001000 */
        /* <DEDUP_REMOVED lines=16> */
[----:B-1----:R-:W-:Y:S01]  /*05c0*/  IADD3 R2, R0, 0xffffffe, RZ ;  /* 0x0ffffffe00027810 */ /* 0x002fe20007ffe0ff */
[----:B------:R-:W-:Y:S01]  /*05d0*/  IMAD.MOV R0, RZ, RZ, -R10 ;  /* 0x000000ffff007224 */ /* 0x000fe200078e0a0a */
[----:B------:R-:W-:Y:S02]  /*05e0*/  CS2R R104, SRZ ;  /* 0x0000000000687805 */ /* 0x000fe4000001ff00 */
[----:B------:R-:W-:Y:S01]  /*05f0*/  CS2R R106, SRZ ;  /* 0x00000000006a7805 */ /* 0x000fe2000001ff00 */
[----:B------:R1:W2:Y:S01]  /*0600*/  F2I.FTZ.U32.TRUNC.NTZ R3, R2 ;  /* 0x0000000200037305 */ /* 0x0002a2000021f000 */
[----:B------:R-:W-:-:S02]  /*0610*/  CS2R R108, SRZ ;  /* 0x00000000006c7805 */ /* 0x000fc4000001ff00 */
[----:B------:R-:W-:Y:S02]  /*0620*/  CS2R R110, SRZ ;  /* 0x00000000006e7805 */ /* 0x000fe4000001ff00 */
[----:B------:R-:W-:Y:S02]  /*0630*/  CS2R R112, SRZ ;  /* 0x0000000000707805 */ /* 0x000fe4000001ff00 */
[----:B------:R-:W-:Y:S02]  /*0640*/  CS2R R114, SRZ ;  /* 0x0000000000727805 */ /* 0x000fe4000001ff00 */
[----:B------:R-:W-:Y:S02]  /*0650*/  CS2R R116, SRZ ;  /* 0x0000000000747805 */ /* 0x000fe4000001ff00 */
[----:B------:R-:W-:Y:S01]  /*0660*/  CS2R R118, SRZ ;  /* 0x0000000000767805 */ /* 0x000fe2000001ff00 */
[----:B-1----:R-:W-:Y:S02]  /*0670*/  IMAD.MOV.U32 R2, RZ, RZ, RZ ;  /* 0x000000ffff027224 */ /* 0x002fe400078e00ff */
[----:B--2---:R-:W-:-:S04]  /*0680*/  IMAD.MOV R6, RZ, RZ, -R3 ;  /* 0x000000ffff067224 */ /* 0x004fc800078e0a03 */
[----:B------:R-:W-:Y:S02]  /*0690*/  IMAD R9, R6, R7, RZ ;  /* 0x0000000706097224 */ /* 0x000fe400078e02ff */
[----:B------:R-:W-:Y:S02]  /*06a0*/  IMAD.MOV.U32 R6, RZ, RZ, R8 ;  /* 0x000000ffff067224 */ /* 0x000fe400078e0008 */
[----:B------:R-:W-:-:S06]  /*06b0*/  IMAD.HI.U32 R3, R3, R9, R2 ;  /* 0x0000000903037227 */ /* 0x000fcc00078e0002 */
[----:B------:R-:W-:-:S04]  /*06c0*/  IMAD.HI.U32 R3, R3, R6, RZ ;  /* 0x0000000603037227 */ /* 0x000fc800078e00ff */
[----:B------:R-:W-:-:S05]  /*06d0*/  IMAD R0, R3, R0, R6 ;  /* 0x0000000003007224 */ /* 0x000fca00078e0206 */
[----:B------:R-:W-:-:S13]  /*06e0*/  ISETP.GT.U32.AND P1, PT, R7, R0, PT ;  /* 0x000000000700720c */ /* 0x000fda0003f24070 */
[----:B------:R-:W-:Y:S01]  /*06f0*/  @!P1 IMAD.IADD R0, R0, 0x1, -R7 ;  /* 0x0000000100009824 */ /* 0x000fe200078e0a07 */
[----:B------:R-:W-:Y:S02]  /*0700*/  @!P1 IADD3 R3, R3, 0x1, RZ ;  /* 0x0000000103039810 */ /* 0x000fe40007ffe0ff */
[----:B------:R-:W-:Y:S02]  /*0710*/  ISETP.NE.AND P1, PT, R4, RZ, PT ;  /* 0x000000ff0400720c */ /* 0x000fe40003f25270 */
[----:B------:R-:W-:Y:S02]  /*0720*/  ISETP.GE.U32.AND P0, PT, R0, R7, PT ;  /* 0x000000070000720c */ /* 0x000fe40003f06070 */
[----:B------:R-:W-:-:S04]  /*0730*/  LOP3.LUT R0, R5, R4, RZ, 0x3c, !PT ;  /* 0x0000000405007212 */ /* 0x000fc800078e3cff */
[----:B------:R-:W-:Y:S01]  /*0740*/  ISETP.GE.AND P2, PT, R0, RZ, PT ;  /* 0x000000ff0000720c */ /* 0x000fe20003f46270 */
[----:B------:R-:W-:-:S06]  /*0750*/  VIADD R0, R36, 0x1ff ;  /* 0x000001ff24007836 */ /* 0x000fcc0000000000 */
[----:B------:R-:W-:-:S04]  /*0760*/  @P0 VIADD R3, R3, 0x1 ;  /* 0x0000000103030836 */ /* 0x000fc80000000000 */
[----:B------:R-:W-:Y:S01]  /*0770*/  IMAD.MOV.U32 R2, RZ, RZ, R3 ;  /* 0x000000ffff027224 */ /* 0x000fe200078e0003 */
[----:B------:R-:W-:-:S03]  /*0780*/  SHF.R.S32.HI R3, RZ, 0x1f, R0 ;  /* 0x0000001fff037819 */ /* 0x000fc60000011400 */
[----:B------:R-:W-:Y:S01]  /*0790*/  @!P2 IMAD.MOV R2, RZ, RZ, -R2 ;  /* 0x000000ffff02a224 */ /* 0x000fe200078e0a02 */
[----:B------:R-:W-:Y:S02]  /*07a0*/  @!P1 LOP3.LUT R2, RZ, R4, RZ, 0x33, !PT ;  /* 0x00000004ff029212 */ /* 0x000fe400078e33ff */
[----:B------:R-:W-:-:S03]  /*07b0*/  LEA.HI R3, R3, R0, RZ, 0x9 ;  /* 0x0000000003037211 */ /* 0x000fc600078f48ff */
[----:B------:R-:W-:Y:S02]  /*07c0*/  IMAD.SHL.U32 R10, R2, 0x8, RZ ;  /* 0x00000008020a7824 */ /* 0x000fe400078e00ff */
[----:B------:R-:W-:-:S03]  /*07d0*/  IMAD.MOV R2, RZ, RZ, -R2 ;  /* 0x000000ffff027224 */ /* 0x000fc600078e0a02 */
[----:B------:R-:W-:Y:S01]  /*07e0*/  LEA.HI.SX32 R3, R3, -R10, 0x17 ;  /* 0x8000000a03037211 */ /* 0x000fe200078fbaff */
[----:B------:R-:W-:Y:S02]  /*07f0*/  IMAD R12, R4, R2, R5 ;  /* 0x00000002040c7224 */ /* 0x000fe400078e0205 */
[----:B------:R-:W-:Y:S01]  /*0800*/  IMAD.MOV.U32 R2, RZ, RZ, RZ ;  /* 0x000000ffff027224 */ /* 0x000fe200078e00ff */
[----:B------:R-:W-:Y:S02]  /*0810*/  VIMNMX R13, R3, 0x8, PT ;  /* 0x00000008030d7848 */ /* 0x000fe40003fe0100 */
[----:B------:R-:W-:Y:S02]  /*0820*/  IABS R4, R12 ;  /* 0x0000000c00047213 */ /* 0x000fe40000000000 */
[----:B------:R-:W-:-:S04]  /*0830*/  IABS R7, R13 ;  /* 0x0000000d00077213 */ /* 0x000fc80000000000 */
[----:B------:R-:W1:Y:S08]  /*0840*/  I2F.RP R0, R7 ;  /* 0x0000000700007306 */ /* 0x000e700000209400 */
[----:B-1----:R-:W1:Y:S02]  /*0850*/  MUFU.RCP R0, R0 ;  /* 0x0000000000007308 */ /* 0x002e640000001000 */
[----:B-1----:R-:W-:-:S06]  /*0860*/  IADD3 R3, R0, 0xffffffe, RZ ;  /* 0x0ffffffe00037810 */ /* 0x002fcc0007ffe0ff */
[----:B------:R-:W1:Y:S02]  /*0870*/  F2I.FTZ.U32.TRUNC.NTZ R3, R3 ;  /* 0x0000000300037305 */ /* 0x000e64000021f000 */
[----:B-1----:R-:W-:-:S04]  /*0880*/  IMAD.MOV R6, RZ, RZ, -R3 ;  /* 0x000000ffff067224 */ /* 0x002fc800078e0a03 */
[----:B------:R-:W-:Y:S01]  /*0890*/  IMAD R5, R6, R7, RZ ;  /* 0x0000000706057224 */ /* 0x000fe200078e02ff */
[----:B------:R-:W-:-:S03]  /*08a0*/  IABS R6, R13 ;  /* 0x0000000d00067213 */ /* 0x000fc60000000000 */
[----:B------:R-:W-:-:S04]  /*08b0*/  IMAD.HI.U32 R2, R3, R5, R2 ;  /* 0x0000000503027227 */ /* 0x000fc800078e0002 */
[----:B------:R-:W-:Y:S02]  /*08c0*/  IMAD.MOV.U32 R3, RZ, RZ, R4 ;  /* 0x000000ffff037224 */ /* 0x000fe400078e0004 */
[----:B------:R-:W-:Y:S02]  /*08d0*/  IMAD.MOV R0, RZ, RZ, -R6 ;  /* 0x000000ffff007224 */ /* 0x000fe400078e0a06 */
[----:B------:R-:W-:Y:S01]  /*08e0*/  IMAD.HI.U32 R2, R2, R3, RZ ;  /* 0x0000000302027227 */ /* 0x000fe200078e00ff */
[----:B------:R-:W1:Y:S03]  /*08f0*/  I2F.RP R6, R30 ;  /* 0x0000001e00067306 */ /* 0x000e660000209400 */
[----:B------:R-:W-:-:S05]  /*0900*/  IMAD R0, R2, R0, R3 ;  /* 0x0000000002007224 */ /* 0x000fca00078e0203 */
[----:B------:R-:W-:Y:S01]  /*0910*/  ISETP.GT.U32.AND P1, PT, R7, R0, PT ;  /* 0x000000000700720c */ /* 0x000fe20003f24070 */
[----:B------:R-:W2:Y:S08]  /*0920*/  I2F.RP R3, R25 ;  /* 0x0000001900037306 */ /* 0x000eb00000209400 */
[----:B-1----:R-:W1:Y:S04]  /*0930*/  MUFU.RCP R6, R6 ;  /* 0x0000000600067308 */ /* 0x002e680000001000 */
[----:B------:R-:W-:Y:S01]  /*0940*/  @!P1 IADD3 R0, R0, -R7, RZ ;  /* 0x8000000700009210 */ /* 0x000fe20007ffe0ff */
[----:B------:R-:W-:Y:S01]  /*0950*/  @!P1 VIADD R2, R2, 0x1 ;  /* 0x0000000102029836 */ /* 0x000fe20000000000 */
[----:B------:R-:W-:-:S02]  /*0960*/  ISETP.NE.AND P1, PT, R13, RZ, PT ;  /* 0x000000ff0d00720c */ /* 0x000fc40003f25270 */
[----:B------:R-:W-:Y:S01]  /*0970*/  ISETP.GE.U32.AND P0, PT, R0, R7, PT ;  /* 0x000000070000720c */ /* 0x000fe20003f06070 */
[----:B--2---:R-:W2:Y:S01]  /*0980*/  MUFU.RCP R3, R3 ;  /* 0x0000000300037308 */ /* 0x004ea20000001000 */
[----:B------:R-:W-:Y:S02]  /*0990*/  LOP3.LUT R0, R12, R13, RZ, 0x3c, !PT ;  /* 0x0000000d0c007212 */ /* 0x000fe400078e3cff */
[----:B---3--:R-:W-:Y:S02]  /*09a0*/  SHF.R.U32.HI R7, RZ, 0x5, R42 ;  /* 0x00000005ff077819 */ /* 0x008fe4000001162a */
[----:B------:R-:W-:Y:S02]  /*09b0*/  ISETP.GE.AND P2, PT, R0, RZ, PT ;  /* 0x000000ff0000720c */ /* 0x000fe40003f46270 */
[----:B------:R-:W-:Y:S01]  /*09c0*/  SGXT.U32 R7, R7, 0x2 ;  /* 0x000000020707781a */ /* 0x000fe20000000000 */
[----:B-1----:R-:W-:-:S04]  /*09d0*/  VIADD R4, R6, 0xffffffe ;  /* 0x0ffffffe06047836 */ /* 0x002fc80000000000 */
[----:B------:R-:W-:Y:S01]  /*09e0*/  @P0 VIADD R2, R2, 0x1 ;  /* 0x0000000102020836 */ /* 0x000fe20000000000 */
[----:B------:R1:W3:Y:S03]  /*09f0*/  F2I.FTZ.U32.TRUNC.NTZ R5, R4 ;  /* 0x0000000400057305 */ /* 0x0002e6000021f000 */
[----:B------:R-:W-:Y:S01]  /*0a00*/  IMAD.MOV.U32 R6, RZ, RZ, R2 ;  /* 0x000000ffff067224 */ /* 0x000fe200078e0002 */
[----:B------:R-:W-:Y:S01]  /*0a10*/  MOV R2, RZ ;  /* 0x000000ff00027202 */ /* 0x000fe20000000f00 */
[----:B--2---:R-:W-:-:S03]  /*0a20*/  VIADD R0, R3, 0xffffffe ;  /* 0x0ffffffe03007836 */ /* 0x004fc60000000000 */
[----:B------:R-:W-:Y:S01]  /*0a30*/  @!P2 IADD3 R6, -R6, RZ, RZ ;  /* 0x000000ff0606a210 */ /* 0x000fe20007ffe1ff */
[----:B------:R2:W4:Y:S01]  /*0a40*/  F2I.FTZ.U32.TRUNC.NTZ R3, R0 ;  /* 0x0000000000037305 */ /* 0x000522000021f000 */
[----:B------:R-:W-:Y:S01]  /*0a50*/  @!P1 LOP3.LUT R6, RZ, R13, RZ, 0x33, !PT ;  /* 0x0000000dff069212 */ /* 0x000fe200078e33ff */
[----:B-1----:R-:W-:-:S04]  /*0a60*/  IMAD.MOV.U32 R4, RZ, RZ, RZ ;  /* 0x000000ffff047224 */ /* 0x002fc800078e00ff */
[----:B------:R-:W-:Y:S02]  /*0a70*/  IMAD.SHL.U32 R252, R6, 0x40, RZ ;  /* 0x0000004006fc7824 */ /* 0x000fe400078e00ff */
[----:B---3--:R-:W-:Y:S02]  /*0a80*/  IMAD.MOV R9, RZ, RZ, -R5 ;  /* 0x000000ffff097224 */ /* 0x008fe400078e0a05 */
[----:B------:R-:W-:Y:S01]  /*0a90*/  IMAD.MOV R6, RZ, RZ, -R6 ;  /* 0x000000ffff067224 */ /* 0x000fe200078e0a06 */
[----:B------:R-:W-:Y:S01]  /*0aa0*/  LOP3.LUT R7, R252, R7, RZ, 0xfc, !PT ;  /* 0x00000007fc077212 */ /* 0x000fe200078efcff */
[----:B------:R-:W-:-:S03]  /*0ab0*/  IMAD R9, R9, R30, RZ ;  /* 0x0000001e09097224 */ /* 0x000fc600078e02ff */
[----:B--2---:R-:W-:Y:S01]  /*0ac0*/  IABS R0, R7 ;  /* 0x0000000700007213 */ /* 0x004fe20000000000 */
[----:B------:R-:W-:Y:S01]  /*0ad0*/  IMAD.HI.U32 R4, R5, R9, R4 ;  /* 0x0000000905047227 */ /* 0x000fe200078e0004 */
[C---:B------:R-:W-:Y:S02]  /*0ae0*/  LOP3.LUT R18, R7.reuse, 0x3c, RZ, 0xfc, !PT ;  /* 0x0000003c07127812 */ /* 0x040fe400078efcff */
[C---:B------:R-:W-:Y:S01]  /*0af0*/  LOP3.LUT R14, R7.reuse, 0x4, RZ, 0xfc, !PT ;  /* 0x00000004070e7812 */ /* 0x040fe200078efcff */
[----:B----4-:R-:W-:Y:S01]  /*0b00*/  IMAD.MOV R8, RZ, RZ, -R3 ;  /* 0x000000ffff087224 */ /* 0x010fe200078e0a03 */
[----:B------:R-:W-:Y:S01]  /*0b10*/  IABS R11, R18 ;  /* 0x00000012000b7213 */ /* 0x000fe20000000000 */
[----:B------:R-:W-:Y:S01]  /*0b20*/  IMAD.MOV.U32 R9, RZ, RZ, R0 ;  /* 0x000000ffff097224 */ /* 0x000fe200078e0000 */
[C---:B------:R-:W-:Y:S01]  /*0b30*/  LOP3.LUT R16, R7.reuse, 0xc, RZ, 0xfc, !PT ;  /* 0x0000000c07107812 */ /* 0x040fe200078efcff */
[----:B------:R-:W-:Y:S01]  /*0b40*/  IMAD R5, R8, R25, RZ ;  /* 0x0000001908057224 */ /* 0x000fe200078e02ff */
[----:B------:R-:W-:Y:S01]  /*0b50*/  LOP3.LUT R17, R7, 0x10, RZ, 0xfc, !PT ;  /* 0x0000001007117812 */ /* 0x000fe200078efcff */
[----:B------:R-:W-:Y:S01]  /*0b60*/  IMAD.HI.U32 R0, R4, R9, RZ ;  /* 0x0000000904007227 */ /* 0x000fe200078e00ff */
[----:B------:R-:W-:-:S02]  /*0b70*/  ISETP.GE.AND P2, PT, R14, RZ, PT ;  /* 0x000000ff0e00720c */ /* 0x000fc40003f46270 */
[----:B------:R-:W-:Y:S01]  /*0b80*/  IABS R15, R17 ;  /* 0x00000011000f7213 */ /* 0x000fe20000000000 */
[----:B------:R-:W-:Y:S01]  /*0b90*/  IMAD.MOV R8, RZ, RZ, -R0 ;  /* 0x000000ffff087224 */ /* 0x000fe200078e0a00 */
[----:B------:R-:W-:Y:S01]  /*0ba0*/  LOP3.LUT R19, R7, 0x20, RZ, 0xfc, !PT ;  /* 0x0000002007137812 */ /* 0x000fe200078efcff */
[----:B------:R-:W-:Y:S01]  /*0bb0*/  IMAD.HI.U32 R2, R3, R5, R2 ;  /* 0x0000000503027227 */ /* 0x000fe200078e0002 */
[C---:B------:R-:W-:Y:S02]  /*0bc0*/  LOP3.LUT R31, R7.reuse, 0x24, RZ, 0xfc, !PT ;  /* 0x00000024071f7812 */ /* 0x040fe400078efcff */
[C---:B------:R-:W-:Y:S01]  /*0bd0*/  LOP3.LUT R32, R7.reuse, 0x28, RZ, 0xfc, !PT ;  /* 0x0000002807207812 */ /* 0x040fe200078efcff */
[----:B------:R-:W-:Y:S01]  /*0be0*/  IMAD.HI.U32 R5, R4, R11, RZ ;  /* 0x0000000b04057227 */ /* 0x000fe200078e00ff */
[C---:B------:R-:W-:Y:S02]  /*0bf0*/  LOP3.LUT R33, R7.reuse, 0x2c, RZ, 0xfc, !PT ;  /* 0x0000002c07217812 */ /* 0x040fe400078efcff */
[----:B------:R-:W-:Y:S01]  /*0c00*/  LOP3.LUT R34, R7, 0x30, RZ, 0xfc, !PT ;  /* 0x0000003007227812 */ /* 0x000fe200078efcff */
[----:B------:R-:W-:Y:S01]  /*0c10*/  IMAD R0, R13, R6, R12 ;  /* 0x000000060d007224 */ /* 0x000fe200078e020c */
[C---:B------:R-:W-:Y:S01]  /*0c20*/  LOP3.LUT R12, R7.reuse, 0x8, RZ, 0xfc, !PT ;  /* 0x00000008070c7812 */ /* 0x040fe200078efcff */
[----:B------:R-:W-:Y:S01]  /*0c30*/  IMAD R3, R30, R8, R9 ;  /* 0x000000081e037224 */ /* 0x000fe200078e0209 */
[----:B------:R-:W-:Y:S01]  /*0c40*/  IABS R9, R14 ;  /* 0x0000000e00097213 */ /* 0x000fe20000000000 */
[----:B------:R-:W-:Y:S01]  /*0c50*/  IMAD.MOV R5, RZ, RZ, -R5 ;  /* 0x000000ffff057224 */ /* 0x000fe200078e0a05 */
[----:B------:R-:W-:Y:S01]  /*0c60*/  IABS R6, R12 ;  /* 0x0000000c00067213 */ /* 0x000fe20000000000 */
[----:B------:R-:W-:Y:S01]  /*0c70*/  IMAD.IADD R0, R10, 0x1, R0 ;  /* 0x000000010a007824 */ /* 0x000fe200078e0200 */
[C---:B------:R-:W-:Y:S01]  /*0c80*/  ISETP.GT.U32.AND P0, PT, R30.reuse, R3, PT ;  /* 0x000000031e00720c */ /* 0x040fe20003f04070 */
[----:B------:R-:W-:Y:S01]  /*0c90*/  IMAD R10, R30, R5, R11 ;  /* 0x000000051e0a7224 */ /* 0x000fe200078e020b */
[----:B------:R-:W-:Y:S01]  /*0ca0*/  IABS R13, R16 ;  /* 0x00000010000d7213 */ /* 0x000fe20000000000 */
[----:B------:R-:W-:Y:S01]  /*0cb0*/  IMAD.HI.U32 R5, R4, R9, RZ ;  /* 0x0000000904057227 */ /* 0x000fe200078e00ff */
[----:B------:R-:W-:-:S02]  /*0cc0*/  LOP3.LUT R14, R7, 0x14, RZ, 0xfc, !PT ;  /* 0x00000014070e7812 */ /* 0x000fc400078efcff */
[----:B------:R-:W-:Y:S01]  /*0cd0*/  ISETP.GT.U32.AND P1, PT, R30, R10, PT ;  /* 0x0000000a1e00720c */ /* 0x000fe20003f24070 */
[----:B------:R-:W-:Y:S01]  /*0ce0*/  IMAD.MOV.U32 R11, RZ, RZ, R6 ;  /* 0x000000ffff0b7224 */ /* 0x000fe200078e0006 */
[----:B------:R-:W-:Y:S01]  /*0cf0*/  IADD3 R5, -R5, RZ, RZ ;  /* 0x000000ff05057210 */ /* 0x000fe20007ffe1ff */
[----:B------:R-:W-:Y:S01]  /*0d00*/  IMAD.HI.U32 R8, R4, R13, RZ ;  /* 0x0000000d04087227 */ /* 0x000fe200078e00ff */
[----:B------:R-:W-:Y:S02]  /*0d10*/  IABS R21, R33 ;  /* 0x0000002100157213 */ /* 0x000fe40000000000 */
[----:B------:R-:W-:Y:S01]  /*0d20*/  IABS R23, R34 ;  /* 0x0000002200177213 */ /* 0x000fe20000000000 */
[----:B------:R-:W-:Y:S01]  /*0d30*/  @!P0 IMAD.IADD R3, R3, 0x1, -R30 ;  /* 0x0000000103038824 */ /* 0x000fe200078e0a1e */
[----:B------:R-:W-:Y:S01]  /*0d40*/  ISETP.GE.AND P0, PT, R16, RZ, PT ;  /* 0x000000ff1000720c */ /* 0x000fe20003f06270 */
[----:B------:R-:W-:Y:S01]  /*0d50*/  IMAD.HI.U32 R6, R4, R11, RZ ;  /* 0x0000000b04067227 */ /* 0x000fe200078e00ff */
[----:B------:R-:W-:-:S02]  /*0d60*/  LOP3.LUT R16, R7, 0x18, RZ, 0xfc, !PT ;  /* 0x0000001807107812 */ /* 0x000fc400078efcff */
[----:B------:R-:W-:Y:S01]  /*0d70*/  ISETP.GT.U32.AND P5, PT, R30, R3, PT ;  /* 0x000000031e00720c */ /* 0x000fe20003fa4070 */
[----:B------:R-:W-:Y:S01]  /*0d80*/  @!P1 IMAD.IADD R10, R10, 0x1, -R30 ;  /* 0x000000010a0a9824 */ /* 0x000fe200078e0a1e */
[----:B------:R-:W-:Y:S01]  /*0d90*/  ISETP.GE.AND P1, PT, R12, RZ, PT ;  /* 0x000000ff0c00720c */ /* 0x000fe20003f26270 */
[----:B------:R-:W-:Y:S01]  /*0da0*/  IMAD.MOV R6, RZ, RZ, -R6 ;  /* 0x000000ffff067224 */ /* 0x000fe200078e0a06 */
[----:B------:R-:W-:Y:S01]  /*0db0*/  LOP3.LUT R35, R7, 0x34, RZ, 0xfc, !PT ;  /* 0x0000003407237812 */ /* 0x000fe200078efcff */
[C---:B------:R-:W-:Y:S01]  /*0dc0*/  IMAD R5, R30.reuse, R5, R9 ;  /* 0x000000051e057224 */ /* 0x040fe200078e0209 */
[C---:B------:R-:W-:Y:S01]  /*0dd0*/  ISETP.GT.U32.AND P4, PT, R30.reuse, R10, PT ;  /* 0x0000000a1e00720c */ /* 0x040fe20003f84070 */
[----:B------:R-:W-:Y:S01]  /*0de0*/  IMAD R6, R30, R6, R11 ;  /* 0x000000061e067224 */ /* 0x000fe200078e020b */
[----:B------:R-:W-:Y:S01]  /*0df0*/  IABS R27, R35 ;  /* 0x00000023001b7213 */ /* 0x000fe20000000000 */
[----:B------:R-:W-:Y:S01]  /*0e00*/  IMAD.HI.U32 R9, R4, R15, RZ ;  /* 0x0000000f04097227 */ /* 0x000fe200078e00ff */
[----:B------:R-:W-:-:S02]  /*0e10*/  ISETP.GT.U32.AND P3, PT, R30, R5, PT ;  /* 0x000000051e00720c */ /* 0x000fc40003f64070 */
[----:B------:R-:W-:Y:S01]  /*0e20*/  ISETP.GT.U32.AND P6, PT, R30, R6, PT ;  /* 0x000000061e00720c */ /* 0x000fe20003fc4070 */
[----:B------:R-:W-:Y:S01]  /*0e30*/  IMAD.MOV R8, RZ, RZ, -R8 ;  /* 0x000000ffff087224 */ /* 0x000fe200078e0a08 */
[----:B------:R-:W-:Y:S01]  /*0e40*/  @!P5 IADD3 R3, R3, -R30, RZ ;  /* 0x8000001e0303d210 */ /* 0x000fe20007ffe0ff */
[----:B------:R-:W-:Y:S01]  /*0e50*/  IMAD.MOV R11, RZ, RZ, -R9 ;  /* 0x000000ffff0b7224 */ /* 0x000fe200078e0a09 */
[----:B------:R-:W-:Y:S01]  /*0e60*/  ISETP.GE.AND P5, PT, R18, RZ, PT ;  /* 0x000000ff1200720c */ /* 0x000fe20003fa6270 */
[----:B------:R-:W-:Y:S01]  /*0e70*/  IMAD R9, R30, R8, R13 ;  /* 0x000000081e097224 */ /* 0x000fe200078e020d */
[----:B------:R-:W-:Y:S01]  /*0e80*/  IABS R13, R14 ;  /* 0x0000000e000d7213 */ /* 0x000fe20000000000 */
[--C-:B------:R-:W-:Y:S01]  /*0e90*/  @!P4 IMAD.IADD R10, R10, 0x1, -R30.reuse ;  /* 0x000000010a0ac824 */ /* 0x100fe200078e0a1e */
[----:B------:R-:W-:Y:S01]  /*0ea0*/  ISETP.GE.AND P4, PT, R7, RZ, PT ;  /* 0x000000ff0700720c */ /* 0x000fe20003f86270 */
[----:B------:R-:W-:Y:S01]  /*0eb0*/  IMAD R11, R30, R11, R15 ;  /* 0x0000000b1e0b7224 */ /* 0x000fe200078e020f */
[----:B------:R-:W-:Y:S01]  /*0ec0*/  IABS R15, R16 ;  /* 0x00000010000f7213 */ /* 0x000fe20000000000 */
[----:B------:R-:W-:Y:S01]  /*0ed0*/  @!P3 IMAD.IADD R5, R5, 0x1, -R30 ;  /* 0x000000010505b824 */ /* 0x000fe200078e0a1e */
[C---:B------:R-:W-:Y:S01]  /*0ee0*/  LOP3.LUT R18, R7.reuse, 0x1c, RZ, 0xfc, !PT ;  /* 0x0000001c07127812 */ /* 0x040fe200078efcff */
[----:B------:R-:W-:Y:S01]  /*0ef0*/  IMAD.MOV.U32 R28, RZ, RZ, R10 ;  /* 0x000000ffff1c7224 */ /* 0x000fe200078e000a */
[----:B------:R-:W-:Y:S01]  /*0f00*/  LOP3.LUT R29, R7, 0x38, RZ, 0xfc, !PT ;  /* 0x00000038071d7812 */ /* 0x000fe200078efcff */
[----:B------:R-:W-:Y:S01]  /*0f10*/  @!P6 IMAD.IADD R6, R6, 0x1, -R30 ;  /* 0x000000010606e824 */ /* 0x000fe200078e0a1e */
[----:B------:R-:W-:Y:S01]  /*0f20*/  ISETP.GT.U32.AND P3, PT, R30, R5, PT ;  /* 0x000000051e00720c */ /* 0x000fe20003f64070 */
[----:B------:R-:W-:Y:S01]  /*0f30*/  IMAD.HI.U32 R10, R4, R13, RZ ;  /* 0x0000000d040a7227 */ /* 0x000fe200078e00ff */
[----:B------:R-:W-:-:S02]  /*0f40*/  @!P5 IADD3 R28, -R28, RZ, RZ ;  /* 0x000000ff1c1cd210 */ /* 0x000fc40007ffe1ff */
[C---:B------:R-:W-:Y:S01]  /*0f50*/  ISETP.GT.U32.AND P5, PT, R30.reuse, R9, PT ;  /* 0x000000091e00720c */ /* 0x040fe20003fa4070 */
[----:B------:R-:W-:Y:S01]  /*0f60*/  IMAD.MOV R10, RZ, RZ, -R10 ;  /* 0x000000ffff0a7224 */ /* 0x000fe200078e0a0a */
[C---:B------:R-:W-:Y:S01]  /*0f70*/  ISETP.GT.U32.AND P6, PT, R30.reuse, R6, PT ;  /* 0x000000061e00720c */ /* 0x040fe20003fc4070 */
[----:B------:R-:W-:Y:S02]  /*0f80*/  IMAD.MOV.U32 R8, RZ, RZ, R3 ;  /* 0x000000ffff087224 */ /* 0x000fe400078e0003 */
[----:B------:R-:W-:Y:S01]  /*0f90*/  IMAD R12, R30, R10, R13 ;  /* 0x0000000a1e0c7224 */ /* 0x000fe200078e020d */
[----:B------:R-:W-:Y:S01]  /*0fa0*/  IABS R13, R19 ;  /* 0x00000013000d7213 */ /* 0x000fe20000000000 */
[----:B------:R-:W-:-:S04]  /*0fb0*/  IMAD.HI.U32 R3, R4, R15, RZ ;  /* 0x0000000f04037227 */ /* 0x000fc800078e00ff */
[--C-:B------:R-:W-:Y:S01]  /*0fc0*/  @!P3 IMAD.IADD R5, R5, 0x1, -R30.reuse ;  /* 0x000000010505b824 */ /* 0x100fe200078e0a1e */
[----:B------:R-:W-:Y:S01]  /*0fd0*/  ISETP.GT.U32.AND P3, PT, R30, R11, PT ;  /* 0x0000000b1e00720c */ /* 0x000fe20003f64070 */
[--C-:B------:R-:W-:Y:S01]  /*0fe0*/  @!P5 IMAD.IADD R9, R9, 0x1, -R30.reuse ;  /* 0x000000010909d824 */ /* 0x100fe200078e0a1e */
[----:B------:R-:W-:Y:S01]  /*0ff0*/  IADD3 R3, -R3, RZ, RZ ;  /* 0x000000ff03037210 */ /* 0x000fe20007ffe1ff */
[----:B------:R-:W-:Y:S01]  /*1000*/  @!P6 IMAD.IADD R6, R6, 0x1, -R30 ;  /* 0x000000010606e824 */ /* 0x000fe200078e0a1e */
[C---:B------:R-:W-:Y:S01]  /*1010*/  ISETP.GT.U32.AND P6, PT, R30.reuse, R12, PT ;  /* 0x0000000c1e00720c */ /* 0x040fe20003fc4070 */
[----:B------:R-:W-:Y:S01]  /*1020*/  @!P4 IMAD.MOV R8, RZ, RZ, -R8 ;  /* 0x000000ffff08c224 */ /* 0x000fe200078e0a08 */
[C---:B------:R-:W-:Y:S01]  /*1030*/  ISETP.GT.U32.AND P5, PT, R30.reuse, R9, PT ;  /* 0x000000091e00720c */ /* 0x040fe20003fa4070 */
[----:B------:R-:W-:Y:S01]  /*1040*/  IMAD R15, R30, R3, R15 ;  /* 0x000000031e0f7224 */ /* 0x000fe200078e020f */
[----:B------:R-:W-:Y:S01]  /*1050*/  ISETP.GE.AND P4, PT, R17, RZ, PT ;  /* 0x000000ff1100720c */ /* 0x000fe20003f86270 */
[----:B------:R-:W-:Y:S01]  /*1060*/  IMAD.MOV.U32 R10, RZ, RZ, R5 ;  /* 0x000000ffff0a7224 */ /* 0x000fe200078e0005 */
[----:B------:R-:W-:Y:S01]  /*1070*/  IABS R17, R18 ;  /* 0x0000001200117213 */ /* 0x000fe20000000000 */
[----:B------:R-:W-:-:S04]  /*1080*/  IMAD.HI.U32 R5, R4, R13, RZ ;  /* 0x0000000d04057227 */ /* 0x000fc800078e00ff */
[--C-:B------:R-:W-:Y:S01]  /*1090*/  @!P3 IMAD.IADD R11, R11, 0x1, -R30.reuse ;  /* 0x000000010b0bb824 */ /* 0x100fe200078e0a1e */
[----:B------:R-:W-:Y:S01]  /*10a0*/  ISETP.GE.AND P3, PT, R14, RZ, PT ;  /* 0x000000ff0e00720c */ /* 0x000fe20003f66270 */
[--C-:B------:R-:W-:Y:S01]  /*10b0*/  @!P6 IMAD.IADD R12, R12, 0x1, -R30.reuse ;  /* 0x000000010c0ce824 */ /* 0x100fe200078e0a1e */
[----:B------:R-:W-:Y:S01]  /*10c0*/  MOV R14, R6 ;  /* 0x00000006000e7202 */ /* 0x000fe20000000f00 */
[----:B------:R-:W-:Y:S01]  /*10d0*/  IMAD.HI.U32 R3, R4, R17, RZ ;  /* 0x0000001104037227 */ /* 0x000fe200078e00ff */
[C---:B------:R-:W-:Y:S02]  /*10e0*/  ISETP.GT.U32.AND P6, PT, R30.reuse, R11, PT ;  /* 0x0000000b1e00720c */ /* 0x040fe40003fc4070 */
[----:B------:R-:W-:Y:S01]  /*10f0*/  IABS R6, R29 ;  /* 0x0000001d00067213 */ /* 0x000fe20000000000 */
[----:B------:R-:W-:Y:S01]  /*1100*/  @!P5 IMAD.IADD R9, R9, 0x1, -R30 ;  /* 0x000000010909d824 */ /* 0x000fe200078e0a1e */
[----:B------:R-:W-:Y:S01]  /*1110*/  ISETP.GT.U32.AND P5, PT, R30, R15, PT ;  /* 0x0000000f1e00720c */ /* 0x000fe20003fa4070 */
[----:B------:R-:W-:-:S02]  /*1120*/  IMAD.MOV R3, RZ, RZ, -R3 ;  /* 0x000000ffff037224 */ /* 0x000fc400078e0a03 */
[----:B------:R-:W-:Y:S01]  /*1130*/  @!P2 IMAD.MOV R10, RZ, RZ, -R10 ;  /* 0x000000ffff0aa224 */ /* 0x000fe200078e0a0a */
[C---:B------:R-:W-:Y:S01]  /*1140*/  ISETP.GT.U32.AND P2, PT, R30.reuse, R12, PT ;  /* 0x0000000c1e00720c */ /* 0x040fe20003f44070 */
[C---:B------:R-:W-:Y:S02]  /*1150*/  IMAD R17, R30.reuse, R3, R17 ;  /* 0x000000031e117224 */ /* 0x040fe400078e0211 */
[----:B------:R-:W-:Y:S02]  /*1160*/  IMAD.MOV R5, RZ, RZ, -R5 ;  /* 0x000000ffff057224 */ /* 0x000fe400078e0a05 */
[--C-:B------:R-:W-:Y:S01]  /*1170*/  @!P6 IMAD.IADD R11, R11, 0x1, -R30.reuse ;  /* 0x000000010b0be824 */ /* 0x100fe200078e0a1e */
[----:B------:R-:W-:Y:S01]  /*1180*/  ISETP.GT.U32.AND P6, PT, R30, R17, PT ;  /* 0x000000111e00720c */ /* 0x000fe20003fc4070 */
[----:B------:R-:W-:Y:S01]  /*1190*/  @!P0 IMAD.MOV R9, RZ, RZ, -R9 ;  /* 0x000000ffff098224 */ /* 0x000fe200078e0a09 */
[----:B------:R-:W-:Y:S01]  /*11a0*/  ISETP.GE.AND P0, PT, R18, RZ, PT ;  /* 0x000000ff1200720c */ /* 0x000fe20003f06270 */
[----:B------:R-:W-:-:S02]  /*11b0*/  @!P5 IMAD.IADD R15, R15, 0x1, -R30 ;  /* 0x000000010f0fd824 */ /* 0x000fc400078e0a1e */
[C---:B------:R-:W-:Y:S01]  /*11c0*/  IMAD R18, R30.reuse, R5, R13 ;  /* 0x000000051e127224 */ /* 0x040fe200078e020d */
[----:B------:R-:W-:Y:S01]  /*11d0*/  IABS R13, R32 ;  /* 0x00000020000d7213 */ /* 0x000fe20000000000 */
[----:B------:R-:W-:Y:S01]  /*11e0*/  @!P1 IMAD.MOV R14, RZ, RZ, -R14 ;  /* 0x000000ffff0e9224 */ /* 0x000fe200078e0a0e */
[----:B------:R-:W-:Y:S01]  /*11f0*/  ISETP.GT.U32.AND P5, PT, R30, R15, PT ;  /* 0x0000000f1e00720c */ /* 0x000fe20003fa4070 */
[----:B------:R-:W-:Y:S01]  /*1200*/  @!P4 IMAD.MOV R11, RZ, RZ, -R11 ;  /* 0x000000ffff0bc224 */ /* 0x000fe200078e0a0b */
[----:B------:R-:W-:Y:S02]  /*1210*/  @!P2 IADD3 R12, R12, -R30, RZ ;  /* 0x8000001e0c0ca210 */ /* 0x000fe40007ffe0ff */
[----:B------:R-:W-:Y:S01]  /*1220*/  ISETP.GE.AND P2, PT, R19, RZ, PT ;  /* 0x000000ff1300720c */ /* 0x000fe20003f46270 */
[----:B------:R-:W-:Y:S01]  /*1230*/  @!P6 IMAD.IADD R17, R17, 0x1, -R30 ;  /* 0x000000011111e824 */ /* 0x000fe200078e0a1e */
[----:B------:R-:W-:Y:S02]  /*1240*/  IABS R19, R31 ;  /* 0x0000001f00137213 */ /* 0x000fe40000000000 */
[----:B------:R-:W-:Y:S01]  /*1250*/  ISETP.GE.AND P1, PT, R16, RZ, PT ;  /* 0x000000ff1000720c */ /* 0x000fe20003f26270 */
[----:B------:R-:W-:Y:S01]  /*1260*/  IMAD.MOV.U32 R16, RZ, RZ, R12 ;  /* 0x000000ffff107224 */ /* 0x000fe200078e000c */
[----:B------:R-:W-:Y:S01]  /*1270*/  ISETP.GT.U32.AND P6, PT, R30, R17, PT ;  /* 0x000000111e00720c */ /* 0x000fe20003fc4070 */
[----:B------:R-:W-:-:S04]  /*1280*/  IMAD.HI.U32 R3, R4, R19, RZ ;  /* 0x0000001304037227 */ /* 0x000fc800078e00ff */
[----:B------:R-:W-:Y:S01]  /*1290*/  @!P5 IMAD.IADD R15, R15, 0x1, -R30 ;  /* 0x000000010f0fd824 */ /* 0x000fe200078e0a1e */
[----:B------:R-:W-:Y:S01]  /*12a0*/  ISETP.GT.U32.AND P5, PT, R30, R18, PT ;  /* 0x000000121e00720c */ /* 0x000fe20003fa4070 */
[----:B------:R-:W-:Y:S02]  /*12b0*/  IMAD.MOV R5, RZ, RZ, -R3 ;  /* 0x000000ffff057224 */ /* 0x000fe400078e0a03 */
[----:B------:R-:W-:Y:S02]  /*12c0*/  IMAD.HI.U32 R3, R4, R13, RZ ;  /* 0x0000000d04037227 */ /* 0x000fe400078e00ff */
[----:B------:R-:W-:Y:S02]  /*12d0*/  @!P1 IADD3 R15, -R15, RZ, RZ ;  /* 0x000000ff0f0f9210 */ /* 0x000fe40007ffe1ff */
[----:B------:R-:W-:Y:S01]  /*12e0*/  IMAD R19, R30, R5, R19 ;  /* 0x000000051e137224 */ /* 0x000fe200078e0213 */
[----:B------:R-:W-:Y:S01]  /*12f0*/  @!P6 IADD3 R17, R17, -R30, RZ ;  /* 0x8000001e1111e210 */ /* 0x000fe20007ffe0ff */
[----:B------:R-:W-:-:S02]  /*1300*/  IMAD.MOV R20, RZ, RZ, -R3 ;  /* 0x000000ffff147224 */ /* 0x000fc400078e0a03 */
[----:B------:R-:W-:Y:S01]  /*1310*/  IMAD.HI.U32 R5, R4, R21, RZ ;  /* 0x0000001504057227 */ /* 0x000fe200078e00ff */
[----:B------:R-:W-:-:S03]  /*1320*/  ISETP.GT.U32.AND P6, PT, R30, R19, PT ;  /* 0x000000131e00720c */ /* 0x000fc60003fc4070 */
[----:B------:R-:W-:Y:S02]  /*1330*/  @!P5 IMAD.IADD R18, R18, 0x1, -R30 ;  /* 0x000000011212d824 */ /* 0x000fe400078e0a1e */
[----:B------:R-:W-:Y:S02]  /*1340*/  IMAD R20, R30, R20, R13 ;  /* 0x000000141e147224 */ /* 0x000fe400078e020d */
[----:B------:R-:W-:Y:S01]  /*1350*/  IMAD.HI.U32 R3, R4, R23, RZ ;  /* 0x0000001704037227 */ /* 0x000fe200078e00ff */
[----:B------:R-:W-:-:S03]  /*1360*/  ISETP.GT.U32.AND P5, PT, R30, R18, PT ;  /* 0x000000121e00720c */ /* 0x000fc60003fa4070 */
[----:B------:R-:W-:Y:S02]  /*1370*/  IMAD.MOV R5, RZ, RZ, -R5 ;  /* 0x000000ffff057224 */ /* 0x000fe400078e0a05 */
[--C-:B------:R-:W-:Y:S02]  /*1380*/  @!P6 IMAD.IADD R19, R19, 0x1, -R30.reuse ;  /* 0x000000011313e824 */ /* 0x100fe400078e0a1e */
[----:B------:R-:W-:Y:S01]  /*1390*/  IMAD.MOV R22, RZ, RZ, -R3 ;  /* 0x000000ffff167224 */ /* 0x000fe200078e0a03 */
[----:B------:R-:W-:Y:S01]  /*13a0*/  LOP3.LUT R3, R42, 0x7f, RZ, 0xc0, !PT ;  /* 0x0000007f2a037812 */ /* 0x000fe200078ec0ff */
[C---:B------:R-:W-:Y:S01]  /*13b0*/  IMAD R21, R30.reuse, R5, R21 ;  /* 0x000000051e157224 */ /* 0x040fe200078e0215 */
[C---:B------:R-:W-:Y:S01]  /*13c0*/  ISETP.GT.U32.AND P6, PT, R30.reuse, R19, PT ;  /* 0x000000131e00720c */ /* 0x040fe20003fc4070 */
[----:B------:R-:W-:Y:S01]  /*13d0*/  IMAD R22, R30, R22, R23 ;  /* 0x000000161e167224 */ /* 0x000fe200078e0217 */
[----:B------:R-:W-:Y:S01]  /*13e0*/  LEA R40, R0, R3, 0x9 ;  /* 0x0000000300287211 */ /* 0x000fe200078e48ff */
[----:B------:R-:W-:Y:S01]  /*13f0*/  @!P5 IMAD.IADD R18, R18, 0x1, -R30 ;  /* 0x000000011212d824 */ /* 0x000fe200078e0a1e */
[----:B------:R-:W-:Y:S01]  /*1400*/  ISETP.GT.U32.AND P5, PT, R30, R20, PT ;  /* 0x000000141e00720c */ /* 0x000fe20003fa4070 */
[----:B------:R-:W-:-:S02]  /*1410*/  IMAD.HI.U32 R5, R4, R27, RZ ;  /* 0x0000001b04057227 */ /* 0x000fc400078e00ff */
[----:B------:R1:W-:Y:S02]  /*1420*/  STL [R1+0x4a8], R40 ;  /* 0x0004a82801007387 */ /* 0x0003e40000100800 */
[----:B------:R-:W-:Y:S02]  /*1430*/  IMAD.MOV R5, RZ, RZ, -R5 ;  /* 0x000000ffff057224 */ /* 0x000fe400078e0a05 */
[----:B------:R-:W-:Y:S02]  /*1440*/  VIADD R39, R40, 0x80 ;  /* 0x0000008028277836 */ /* 0x000fe40000000000 */
[----:B------:R-:W-:Y:S01]  /*1450*/  @!P6 IADD3 R19, R19, -R30, RZ ;  /* 0x8000001e1313e210 */ /* 0x000fe20007ffe0ff */
[C---:B------:R-:W-:Y:S01]  /*1460*/  IMAD R23, R30.reuse, R5, R27 ;  /* 0x000000051e177224 */ /* 0x040fe200078e021b */
[----:B------:R-:W-:Y:S01]  /*1470*/  ISETP.GT.U32.AND P6, PT, R30, R21, PT ;  /* 0x000000151e00720c */ /* 0x000fe20003fc4070 */
[----:B------:R-:W-:Y:S01]  /*1480*/  IMAD.MOV.U32 R27, RZ, RZ, R6 ;  /* 0x000000ffff1b7224 */ /* 0x000fe200078e0006 */
[----:B------:R-:W-:Y:S01]  /*1490*/  IABS R5, R40 ;  /* 0x0000002800057213 */ /* 0x000fe20000000000 */
[----:B------:R-:W-:Y:S01]  /*14a0*/  @!P5 IMAD.IADD R20, R20, 0x1, -R30 ;  /* 0x000000011414d824 */ /* 0x000fe200078e0a1e */
[----:B------:R-:W-:Y:S01]  /*14b0*/  ISETP.GT.U32.AND P5, PT, R30, R22, PT ;  /* 0x000000161e00720c */ /* 0x000fe20003fa4070 */
[C---:B------:R-:W-:Y:S01]  /*14c0*/  VIADD R38, R40.reuse, 0x100 ;  /* 0x0000010028267836 */ /* 0x040fe20000000000 */
[----:B------:R-:W-:Y:S01]  /*14d0*/  IABS R7, R39 ;  /* 0x0000002700077213 */ /* 0x000fe20000000000 */
[----:B------:R-:W-:Y:S01]  /*14e0*/  VIADD R37, R40, 0x180 ;  /* 0x0000018028257836 */ /* 0x000fe20000000000 */
[----:B------:R-:W-:Y:S01]  /*14f0*/  STL [R1+0x4b8], R39 ;  /* 0x0004b82701007387 */ /* 0x000fe20000100800 */
[----:B------:R-:W-:Y:S01]  /*1500*/  IMAD.HI.U32 R4, R4, R27, RZ ;  /* 0x0000001b04047227 */ /* 0x000fe200078e00ff */
[----:B------:R-:W-:-:S02]  /*1510*/  IABS R13, R38 ;  /* 0x00000026000d7213 */ /* 0x000fc40000000000 */
[----:B------:R-:W-:Y:S01]  /*1520*/  IABS R24, R37 ;  /* 0x0000002500187213 */ /* 0x000fe20000000000 */
[----:B------:R-:W-:Y:S01]  /*1530*/  @!P6 IMAD.IADD R21, R21, 0x1, -R30 ;  /* 0x000000011515e824 */ /* 0x000fe200078e0a1e */
[----:B------:R-:W-:Y:S01]  /*1540*/  ISETP.GT.U32.AND P6, PT, R30, R20, PT ;  /* 0x000000141e00720c */ /* 0x000fe20003fc4070 */
[----:B------:R-:W-:Y:S01]  /*1550*/  IMAD.HI.U32 R0, R2, R5, RZ ;  /* 0x0000000502007227 */ /* 0x000fe200078e00ff */
[----:B------:R-:W-:Y:S01]  /*1560*/  STL [R1+0x4b4], R38 ;  /* 0x0004b42601007387 */ /* 0x000fe20000100800 */
[----:B------:R-:W-:Y:S02]  /*1570*/  @!P5 IADD3 R22, R22, -R30, RZ ;  /* 0x8000001e1616d210 */ /* 0x000fe40007ffe0ff */
[----:B------:R-:W-:Y:S01]  /*1580*/  IMAD.MOV R4, RZ, RZ, -R4 ;  /* 0x000000ffff047224 */ /* 0x000fe200078e0a04 */
[C---:B------:R-:W-:Y:S01]  /*1590*/  ISETP.GT.U32.AND P4, PT, R30.reuse, R21, PT ;  /* 0x000000151e00720c */ /* 0x040fe20003f84070 */
[----:B------:R-:W-:Y:S01]  /*15a0*/  @!P3 IMAD.MOV R16, RZ, RZ, -R16 ;  /* 0x000000ffff10b224 */ /* 0x000fe200078e0a10 */
[C---:B------:R-:W-:Y:S01]  /*15b0*/  ISETP.GT.U32.AND P3, PT, R30.reuse, R22, PT ;  /* 0x000000161e00720c */ /* 0x040fe20003f64070 */
[----:B------:R-:W-:Y:S01]  /*15c0*/  IMAD.MOV R6, RZ, RZ, -R0 ;  /* 0x000000ffff067224 */ /* 0x000fe200078e0a00 */
[C---:B------:R-:W-:Y:S01]  /*15d0*/  ISETP.GT.U32.AND P5, PT, R30.reuse, R23, PT ;  /* 0x000000171e00720c */ /* 0x040fe20003fa4070 */
[----:B------:R-:W-:Y:S01]  /*15e0*/  IMAD R26, R30, R4, R27 ;  /* 0x000000041e1a7224 */ /* 0x000fe200078e021b */
[----:B------:R2:W-:Y:S01]  /*15f0*/  STL [R1+0x4b0], R37 ;  /* 0x0004b02501007387 */ /* 0x0005e20000100800 */
[----:B------:R-:W-:Y:S01]  /*1600*/  IMAD.HI.U32 R0, R2, R7, RZ ;  /* 0x0000000702007227 */ /* 0x000fe200078e00ff */
[----:B------:R-:W-:-:S02]  /*1610*/  @!P6 IADD3 R20, R20, -R30, RZ ;  /* 0x8000001e1414e210 */ /* 0x000fc40007ffe0ff */
[----:B------:R-:W-:Y:S01]  /*1620*/  ISETP.GT.U32.AND P6, PT, R30, R26, PT ;  /* 0x0000001a1e00720c */ /* 0x000fe20003fc4070 */
[----:B------:R-:W-:-:S04]  /*1630*/  IMAD.HI.U32 R4, R2, R13, RZ ;  /* 0x0000000d02047227 */ /* 0x000fc800078e00ff */
[----:B------:R-:W-:-:S04]  /*1640*/  IMAD.HI.U32 R2, R2, R24, RZ ;  /* 0x0000001802027227 */ /* 0x000fc800078e00ff */
[----:B------:R-:W-:Y:S02]  /*1650*/  IMAD.MOV R0, RZ, RZ, -R0 ;  /* 0x000000ffff007224 */ /* 0x000fe400078e0a00 */
[----:B------:R-:W-:Y:S02]  /*1660*/  IMAD.MOV R27, RZ, RZ, -R2 ;  /* 0x000000ffff1b7224 */ /* 0x000fe400078e0a02 */
[----:B------:R-:W-:Y:S02]  /*1670*/  IMAD.MOV R12, RZ, RZ, -R4 ;  /* 0x000000ffff0c7224 */ /* 0x000fe400078e0a04 */
[C---:B------:R-:W-:Y:S02]  /*1680*/  IMAD R2, R25.reuse, R6, R5 ;  /* 0x0000000619027224 */ /* 0x040fe400078e0205 */
[C---:B------:R-:W-:Y:S02]  /*1690*/  IMAD R4, R25.reuse, R0, R7 ;  /* 0x0000000019047224 */ /* 0x040fe400078e0207 */
[----:B------:R-:W-:-:S02]  /*16a0*/  IMAD R6, R25, R12, R13 ;  /* 0x0000000c19067224 */ /* 0x000fc400078e020d */
[--C-:B------:R-:W-:Y:S01]  /*16b0*/  @!P4 IMAD.IADD R21, R21, 0x1, -R30.reuse ;  /* 0x000000011515c824 */ /* 0x100fe200078e0a1e */
[C---:B------:R-:W-:Y:S01]  /*16c0*/  ISETP.GT.U32.AND P4, PT, R25.reuse, R2, PT ;  /* 0x000000021900720c */ /* 0x040fe20003f84070 */
[--C-:B------:R-:W-:Y:S01]  /*16d0*/  @!P3 IMAD.IADD R22, R22, 0x1, -R30.reuse ;  /* 0x000000011616b824 */ /* 0x100fe200078e0a1e */
[----:B------:R-:W-:Y:S01]  /*16e0*/  ISETP.GT.U32.AND P3, PT, R25, R4, PT ;  /* 0x000000041900720c */ /* 0x000fe20003f64070 */
[--C-:B------:R-:W-:Y:S01]  /*16f0*/  @!P5 IMAD.IADD R23, R23, 0x1, -R30.reuse ;  /* 0x000000011717d824 */ /* 0x100fe200078e0a1e */
[C---:B------:R-:W-:Y:S01]  /*1700*/  ISETP.GT.U32.AND P5, PT, R25.reuse, R6, PT ;  /* 0x000000061900720c */ /* 0x040fe20003fa4070 */
[----:B------:R-:W-:Y:S01]  /*1710*/  @!P6 IMAD.IADD R26, R26, 0x1, -R30 ;  /* 0x000000011a1ae824 */ /* 0x000fe200078e0a1e */
[----:B------:R-:W3:Y:S01]  /*1720*/  LDC.64 R12, c[0x0][0x238] ;  /* 0x00008e00ff0c7b82 */ /* 0x000ee20000000a00 */
[----:B------:R-:W-:Y:S02]  /*1730*/  IMAD R7, R25, R27, R24 ;  /* 0x0000001b19077224 */ /* 0x000fe400078e0218 */
[----:B------:R-:W-:-:S02]  /*1740*/  @!P0 IMAD.MOV R17, RZ, RZ, -R17 ;  /* 0x000000ffff118224 */ /* 0x000fc400078e0a11 */
[----:B------:R-:W-:Y:S01]  /*1750*/  IMAD.SHL.U32 R0, R42, 0x10, RZ ;  /* 0x000000102a007824 */ /* 0x000fe200078e00ff */
[C---:B------:R-:W-:Y:S01]  /*1760*/  ISETP.GT.U32.AND P6, PT, R25.reuse, R7, PT ;  /* 0x000000071900720c */ /* 0x040fe20003fc4070 */
[--C-:B------:R-:W-:Y:S01]  /*1770*/  @!P4 IMAD.IADD R2, R2, 0x1, -R25.reuse ;  /* 0x000000010202c824 */ /* 0x100fe200078e0a19 */
[----:B------:R-:W-:Y:S01]  /*1780*/  ISETP.GT.U32.AND P4, PT, R30, R23, PT ;  /* 0x000000171e00720c */ /* 0x000fe20003f84070 */
[--C-:B------:R-:W-:Y:S01]  /*1790*/  @!P3 IMAD.IADD R4, R4, 0x1, -R25.reuse ;  /* 0x000000010404b824 */ /* 0x100fe200078e0a19 */
[----:B------:R-:W-:Y:S01]  /*17a0*/  ISETP.GT.U32.AND P3, PT, R30, R26, PT ;  /* 0x0000001a1e00720c */ /* 0x000fe20003f64070 */
[----:B------:R-:W-:Y:S01]  /*17b0*/  @!P5 IMAD.IADD R6, R6, 0x1, -R25 ;  /* 0x000000010606d824 */ /* 0x000fe200078e0a19 */
[C---:B------:R-:W-:Y:S01]  /*17c0*/  ISETP.GT.U32.AND P5, PT, R25.reuse, R2, PT ;  /* 0x000000021900720c */ /* 0x040fe20003fa4070 */
[----:B------:R-:W-:Y:S01]  /*17d0*/  @!P2 IMAD.MOV R18, RZ, RZ, -R18 ;  /* 0x000000ffff12a224 */ /* 0x000fe200078e0a12 */
[C---:B------:R-:W-:Y:S02]  /*17e0*/  ISETP.GT.U32.AND P1, PT, R25.reuse, R4, PT ;  /* 0x000000041900720c */ /* 0x040fe40003f24070 */
[----:B------:R-:W-:-:S02]  /*17f0*/  ISETP.GT.U32.AND P0, PT, R25, R6, PT ;  /* 0x000000061900720c */ /* 0x000fc40003f04070 */
[----:B------:R-:W-:Y:S01]  /*1800*/  LOP3.LUT R24, R0, 0x70, RZ, 0xc0, !PT ;  /* 0x0000007000187812 */ /* 0x000fe200078ec0ff */
[--C-:B------:R-:W-:Y:S01]  /*1810*/  @!P6 IMAD.IADD R7, R7, 0x1, -R25.reuse ;  /* 0x000000010707e824 */ /* 0x100fe200078e0a19 */
[----:B------:R-:W-:Y:S01]  /*1820*/  LOP3.LUT R0, R42, 0x60, RZ, 0xc0, !PT ;  /* 0x000000602a007812 */ /* 0x000fe200078ec0ff */
[--C-:B------:R-:W-:Y:S01]  /*1830*/  @!P4 IMAD.IADD R23, R23, 0x1, -R30.reuse ;  /* 0x000000011717c824 */ /* 0x100fe200078e0a1e */
[----:B------:R-:W-:Y:S01]  /*1840*/  ISETP.GE.AND P4, PT, R32, RZ, PT ;  /* 0x000000ff2000720c */ /* 0x000fe20003f86270 */
[----:B------:R-:W-:Y:S01]  /*1850*/  @!P3 IMAD.IADD R26, R26, 0x1, -R30 ;  /* 0x000000011a1ab824 */ /* 0x000fe200078e0a1e */
[----:B------:R-:W-:Y:S01]  /*1860*/  ISETP.GE.AND P3, PT, R33, RZ, PT ;  /* 0x000000ff2100720c */ /* 0x000fe20003f66270 */
[--C-:B------:R-:W-:Y:S01]  /*1870*/  @!P5 IMAD.IADD R2, R2, 0x1, -R25.reuse ;  /* 0x000000010202d824 */ /* 0x100fe200078e0a19 */
[----:B------:R-:W-:Y:S02]  /*1880*/  ISETP.GE.AND P5, PT, R34, RZ, PT ;  /* 0x000000ff2200720c */ /* 0x000fe40003fa6270 */
[----:B------:R-:W-:Y:S01]  /*1890*/  @!P1 IADD3 R4, R4, -R25, RZ ;  /* 0x8000001904049210 */ /* 0x000fe20007ffe0ff */
[----:B------:R-:W-:Y:S01]  /*18a0*/  @!P0 IMAD.IADD R6, R6, 0x1, -R25 ;  /* 0x0000000106068824 */ /* 0x000fe200078e0a19 */
[----:B------:R-:W-:-:S02]  /*18b0*/  ISETP.GE.AND P1, PT, R35, RZ, PT ;  /* 0x000000ff2300720c */ /* 0x000fc40003f26270 */
[----:B------:R-:W-:Y:S02]  /*18c0*/  ISETP.GT.U32.AND P2, PT, R25, R7, PT ;  /* 0x000000071900720c */ /* 0x000fe40003f44070 */
[----:B------:R-:W-:Y:S01]  /*18d0*/  ISETP.GE.AND P6, PT, R31, RZ, PT ;  /* 0x000000ff1f00720c */ /* 0x000fe20003fc6270 */
[----:B------:R-:W-:Y:S01]  /*18e0*/  @!P4 IMAD.MOV R20, RZ, RZ, -R20 ;  /* 0x000000ffff14c224 */ /* 0x000fe200078e0a14 */
[----:B------:R-:W-:Y:S01]  /*18f0*/  ISETP.GE.AND P0, PT, R29, RZ, PT ;  /* 0x000000ff1d00720c */ /* 0x000fe20003f06270 */
[----:B------:R-:W-:Y:S01]  /*1900*/  @!P3 IMAD.MOV R21, RZ, RZ, -R21 ;  /* 0x000000ffff15b224 */ /* 0x000fe200078e0a15 */
[C---:B------:R-:W-:Y:S01]  /*1910*/  LEA R5, R3.reuse, R24, 0x7 ;  /* 0x0000001803057211 */ /* 0x040fe200078e38ff */
[----:B------:R-:W-:Y:S01]  /*1920*/  IMAD.SHL.U32 R3, R3, 0x4, RZ ;  /* 0x0000000403037824 */ /* 0x000fe200078e00ff */
[----:B------:R-:W-:Y:S02]  /*1930*/  SHF.R.U32.HI R0, RZ, 0x1, R0 ;  /* 0x00000001ff007819 */ /* 0x000fe40000011600 */
[----:B------:R-:W-:Y:S01]  /*1940*/  @!P5 IADD3 R22, -R22, RZ, RZ ;  /* 0x000000ff1616d210 */ /* 0x000fe20007ffe1ff */
[----:B------:R-:W-:Y:S01]  /*1950*/  @!P1 IMAD.MOV R23, RZ, RZ, -R23 ;  /* 0x000000ffff179224 */ /* 0x000fe200078e0a17 */
[----:B------:R-:W-:Y:S01]  /*1960*/  ISETP.GE.AND P4, PT, R40, RZ, PT ;  /* 0x000000ff2800720c */ /* 0x000fe20003f86270 */
[----:B------:R-:W-:Y:S01]  /*1970*/  @!P2 IMAD.IADD R7, R7, 0x1, -R25 ;  /* 0x000000010707a824 */ /* 0x000fe200078e0a19 */
[----:B------:R-:W-:Y:S01]  /*1980*/  ISETP.GE.AND P3, PT, R39, RZ, PT ;  /* 0x000000ff2700720c */ /* 0x000fe20003f66270 */
[----:B------:R-:W4:Y:S01]  /*1990*/  LDC.64 R24, c[0x0][0x230] ;  /* 0x00008c00ff187b82 */ /* 0x000f220000000a00 */
[----:B------:R-:W-:Y:S01]  /*19a0*/  ISETP.GE.AND P5, PT, R38, RZ, PT ;  /* 0x000000ff2600720c */ /* 0x000fe20003fa6270 */
[----:B------:R-:W-:Y:S01]  /*19b0*/  @!P6 IMAD.MOV R19, RZ, RZ, -R19 ;  /* 0x000000ffff13e224 */ /* 0x000fe200078e0a13 */
[----:B------:R-:W-:Y:S01]  /*19c0*/  LOP3.LUT R74, R3, R0, RZ, 0x3c, !PT ;  /* 0x00000000034a7212 */ /* 0x000fe200078e3cff */
[----:B------:R-:W-:Y:S01]  /*19d0*/  @!P0 IMAD.MOV R26, RZ, RZ, -R26 ;  /* 0x000000ffff1a8224 */ /* 0x000fe200078e0a1a */
[----:B------:R-:W-:-:S02]  /*19e0*/  ISETP.GE.AND P1, PT, R37, RZ, PT ;  /* 0x000000ff2500720c */ /* 0x000fc40003f26270 */
[----:B------:R-:W-:Y:S01]  /*19f0*/  LOP3.LUT R0, R42, 0x1f, RZ, 0xc0, !PT ;  /* 0x0000001f2a007812 */ /* 0x000fe200078ec0ff */
[----:B------:R-:W-:Y:S01]  /*1a00*/  STL [R1+0x4c4], R74 ;  /* 0x0004c44a01007387 */ /* 0x000fe20000100800 */
[----:B------:R-:W-:Y:S01]  /*1a10*/  ISETP.NE.AND P2, PT, R41, RZ, PT ;  /* 0x000000ff2900720c */ /* 0x000fe20003f45270 */
[----:B------:R-:W-:Y:S01]  /*1a20*/  @!P4 IMAD.MOV R2, RZ, RZ, -R2 ;  /* 0x000000ffff02c224 */ /* 0x000fe200078e0a02 */
[----:B------:R-:W-:Y:S01]  /*1a30*/  LOP3.LUT R3, RZ, R41, RZ, 0x33, !PT ;  /* 0x00000029ff037212 */ /* 0x000fe200078e33ff */
[----:B---3--:R-:W-:Y:S01]  /*1a40*/  IMAD R27, R0, R13, RZ ;  /* 0x0000000d001b7224 */ /* 0x008fe200078e02ff */
[----:B------:R-:W-:Y:S01]  /*1a50*/  ISETP.NE.AND P0, PT, R36, RZ, PT ;  /* 0x000000ff2400720c */ /* 0x000fe20003f05270 */
[----:B------:R-:W-:Y:S01]  /*1a60*/  @!P3 IMAD.MOV R4, RZ, RZ, -R4 ;  /* 0x000000ffff04b224 */ /* 0x000fe200078e0a04 */
[C---:B------:R-:W-:Y:S01]  /*1a70*/  SEL R8, R3.reuse, R8, !P2 ;  /* 0x0000000803087207 */ /* 0x040fe20005000000 */
[----:B------:R-:W-:Y:S01]  /*1a80*/  @!P5 IMAD.MOV R6, RZ, RZ, -R6 ;  /* 0x000000ffff06d224 */ /* 0x000fe200078e0a06 */
[----:B------:R-:W-:-:S02]  /*1a90*/  SEL R10, R3, R10, !P2 ;  /* 0x0000000a030a7207 */ /* 0x000fc40005000000 */
[C---:B------:R-:W-:Y:S02]  /*1aa0*/  SEL R14, R3.reuse, R14, !P2 ;  /* 0x0000000e030e7207 */ /* 0x040fe40005000000 */
[C---:B------:R-:W-:Y:S02]  /*1ab0*/  SEL R9, R3.reuse, R9, !P2 ;  /* 0x0000000903097207 */ /* 0x040fe40005000000 */
[C---:B------:R-:W-:Y:S01]  /*1ac0*/  SEL R11, R3.reuse, R11, !P2 ;  /* 0x0000000b030b7207 */ /* 0x040fe20005000000 */
[C---:B----4-:R-:W-:Y:S01]  /*1ad0*/  VIADD R34, R24.reuse, 0xffffffff ;  /* 0xffffffff18227836 */ /* 0x050fe20000000000 */
[C---:B------:R-:W-:Y:S01]  /*1ae0*/  SEL R16, R3.reuse, R16, !P2 ;  /* 0x0000001003107207 */ /* 0x040fe20005000000 */
[C---:B------:R-:W-:Y:S01]  /*1af0*/  VIADD R41, R24.reuse, 0x1f ;  /* 0x0000001f18297836 */ /* 0x040fe20000000000 */
[C---:B------:R-:W-:Y:S01]  /*1b00*/  SEL R15, R3.reuse, R15, !P2 ;  /* 0x0000000f030f7207 */ /* 0x040fe20005000000 */
[----:B-1----:R-:W-:Y:S01]  /*1b10*/  VIADD R40, R24, 0xfffffff2 ;  /* 0xfffffff218287836 */ /* 0x002fe20000000000 */
[----:B------:R-:W-:-:S02]  /*1b20*/  SEL R17, R3, R17, !P2 ;  /* 0x0000001103117207 */ /* 0x000fc40005000000 */
[C---:B------:R-:W-:Y:S02]  /*1b30*/  SEL R18, R3.reuse, R18, !P2 ;  /* 0x0000001203127207 */ /* 0x040fe40005000000 */
[C---:B------:R-:W-:Y:S02]  /*1b40*/  SEL R19, R3.reuse, R19, !P2 ;  /* 0x0000001303137207 */ /* 0x040fe40005000000 */
[C---:B------:R-:W-:Y:S02]  /*1b50*/  SEL R29, R3.reuse, R20, !P2 ;  /* 0x00000014031d7207 */ /* 0x040fe40005000000 */
[C---:B------:R-:W-:Y:S02]  /*1b60*/  SEL R31, R3.reuse, R21, !P2 ;  /* 0x00000015031f7207 */ /* 0x040fe40005000000 */
[C---:B------:R-:W-:Y:S02]  /*1b70*/  SEL R32, R3.reuse, R22, !P2 ;  /* 0x0000001603207207 */ /* 0x040fe40005000000 */
[----:B------:R-:W-:-:S02]  /*1b80*/  SEL R23, R3, R23, !P2 ;  /* 0x0000001703177207 */ /* 0x000fc40005000000 */
[C---:B------:R-:W-:Y:S02]  /*1b90*/  SEL R33, R3.reuse, R26, !P2 ;  /* 0x0000001a03217207 */ /* 0x040fe40005000000 */
[----:B------:R-:W-:Y:S02]  /*1ba0*/  SEL R28, R3, R28, !P2 ;  /* 0x0000001c031c7207 */ /* 0x000fe40005000000 */
[----:B------:R-:W-:Y:S01]  /*1bb0*/  LEA R21, P2, R27, UR4, 0x2 ;  /* 0x000000041b157c11 */ /* 0x000fe2000f8410ff */
[----:B------:R-:W1:Y:S01]  /*1bc0*/  S2UR UR4, SR_CgaCtaId ;  /* 0x00000000000479c3 */ /* 0x000e620000008800 */
[----:B------:R-:W-:Y:S02]  /*1bd0*/  LOP3.LUT R3, RZ, R36, RZ, 0x33, !PT ;  /* 0x00000024ff037212 */ /* 0x000fe400078e33ff */
[----:B------:R-:W-:Y:S02]  /*1be0*/  @!P1 IADD3 R7, -R7, RZ, RZ ;  /* 0x000000ff07079210 */ /* 0x000fe40007ffe1ff */
[----:B------:R-:W-:Y:S01]  /*1bf0*/  LEA.HI.X.SX32 R27, R27, UR5, 0x2, P2 ;  /* 0x000000051b1b7c11 */ /* 0x000fe200090f16ff */
[----:B------:R-:W-:Y:S01]  /*1c00*/  ULDC UR5, c[0x0][0x240] ;  /* 0x0000900000057ab9 */ /* 0x000fe20000000800 */
[C---:B------:R-:W-:Y:S01]  /*1c10*/  SEL R20, R3.reuse, R2, !P0 ;  /* 0x0000000203147207 */ /* 0x040fe20004000000 */
[----:B------:R-:W-:Y:S01]  /*1c20*/  IMAD R2, R8, UR5, RZ ;  /* 0x0000000508027c24 */ /* 0x000fe2000f8e02ff */
[C---:B------:R-:W-:Y:S01]  /*1c30*/  SEL R22, R3.reuse, R4, !P0 ;  /* 0x0000000403167207 */ /* 0x040fe20004000000 */
[----:B------:R-:W-:Y:S01]  /*1c40*/  IMAD R4, R14, UR5, RZ ;  /* 0x000000050e047c24 */ /* 0x000fe2000f8e02ff */
[----:B------:R-:W-:Y:S01]  /*1c50*/  SEL R26, R3, R6, !P0 ;  /* 0x00000006031a7207 */ /* 0x000fe20004000000 */
[----:B------:R-:W-:Y:S01]  /*1c60*/  IMAD R6, R9, UR5, RZ ;  /* 0x0000000509067c24 */ /* 0x000fe2000f8e02ff */
[----:B------:R-:W-:Y:S01]  /*1c70*/  SEL R30, R3, R7, !P0 ;  /* 0x00000007031e7207 */ /* 0x000fe20004000000 */
[----:B------:R-:W-:Y:S01]  /*1c80*/  IMAD R3, R10, UR5, RZ ;  /* 0x000000050a037c24 */ /* 0x000fe2000f8e02ff */
[-C--:B------:R-:W-:Y:S01]  /*1c90*/  LEA R72, P0, R2, R21.reuse, 0x2 ;  /* 0x0000001502487211 */ /* 0x080fe200078010ff */
[----:B------:R-:W-:Y:S01]  /*1ca0*/  IMAD R10, R17, UR5, RZ ;  /* 0x00000005110a7c24 */ /* 0x000fe2000f8e02ff */
[-C--:B------:R-:W-:Y:S01]  /*1cb0*/  LEA R70, P4, R4, R21.reuse, 0x2 ;  /* 0x0000001504467211 */ /* 0x080fe200078810ff */
[----:B------:R-:W-:Y:S01]  /*1cc0*/  IMAD R9, R15, UR5, RZ ;  /* 0x000000050f097c24 */ /* 0x000fe2000f8e02ff */
[-C--:B------:R-:W-:Y:S01]  /*1cd0*/  LEA R56, P3, R3, R21.reuse, 0x2 ;  /* 0x0000001503387211 */ /* 0x080fe200078610ff */
[----:B------:R-:W-:Y:S01]  /*1ce0*/  IMAD R7, R11, UR5, RZ ;  /* 0x000000050b077c24 */ /* 0x000fe2000f8e02ff */
[-C--:B------:R-:W-:Y:S01]  /*1cf0*/  LEA R50, P2, R10, R21.reuse, 0x2 ;  /* 0x000000150a327211 */ /* 0x080fe200078410ff */
[----:B------:R-:W-:Y:S01]  /*1d00*/  IMAD R14, R19, UR5, RZ ;  /* 0x00000005130e7c24 */ /* 0x000fe2000f8e02ff */
[----:B------:R-:W-:Y:S01]  /*1d10*/  LEA R66, P1, R9, R21, 0x2 ;  /* 0x0000001509427211 */ /* 0x000fe200078210ff */
[----:B------:R-:W-:Y:S01]  /*1d20*/  IMAD R11, R18, UR5, RZ ;  /* 0x00000005120b7c24 */ /* 0x000fe2000f8e02ff */
[-C--:B------:R-:W-:Y:S01]  /*1d30*/  LEA.HI.X.SX32 R73, R2, R27.reuse, 0x2, P0 ;  /* 0x0000001b02497211 */ /* 0x080fe200000f16ff */
[----:B------:R-:W-:Y:S01]  /*1d40*/  IMAD R19, R33, UR5, RZ ;  /* 0x0000000521137c24 */ /* 0x000fe2000f8e02ff */
[-C--:B------:R-:W-:Y:S01]  /*1d50*/  LEA.HI.X.SX32 R57, R3, R27.reuse, 0x2, P3 ;  /* 0x0000001b03397211 */ /* 0x080fe200018f16ff */
[----:B------:R-:W-:Y:S01]  /*1d60*/  IMAD R18, R23, UR5, RZ ;  /* 0x0000000517127c24 */ /* 0x000fe2000f8e02ff */
[----:B------:R-:W-:Y:S01]  /*1d70*/  LEA.HI.X.SX32 R51, R10, R27, 0x2, P2 ;  /* 0x0000001b0a337211 */ /* 0x000fe200010f16ff */
[----:B------:R-:W-:Y:S01]  /*1d80*/  IMAD R8, R16, UR5, RZ ;  /* 0x0000000510087c24 */ /* 0x000fe2000f8e02ff */
[----:B------:R-:W-:Y:S01]  /*1d90*/  LEA R64, P3, R11, R21, 0x2 ;  /* 0x000000150b407211 */ /* 0x000fe200078610ff */
[----:B------:R-:W-:Y:S01]  /*1da0*/  IMAD R28, R28, UR5, RZ ;  /* 0x000000051c1c7c24 */ /* 0x000fe2000f8e02ff */
[----:B------:R-:W-:Y:S01]  /*1db0*/  LEA.HI.X.SX32 R67, R9, R27, 0x2, P1 ;  /* 0x0000001b09437211 */ /* 0x000fe200008f16ff */
[----:B------:R-:W-:Y:S01]  /*1dc0*/  VIADD R2, R24, 0xfffffffe ;  /* 0xfffffffe18027836 */ /* 0x000fe20000000000 */
[-C--:B------:R-:W-:Y:S01]  /*1dd0*/  LEA R58, P2, R19, R21.reuse, 0x2 ;  /* 0x00000015133a7211 */ /* 0x080fe200078410ff */
[----:B------:R-:W-:Y:S01]  /*1de0*/  IMAD R15, R29, UR5, RZ ;  /* 0x000000051d0f7c24 */ /* 0x000fe2000f8e02ff */
[-C--:B------:R-:W-:Y:S01]  /*1df0*/  LEA R54, P5, R6, R21.reuse, 0x2 ;  /* 0x0000001506367211 */ /* 0x080fe200078a10ff */
[----:B------:R-:W-:Y:S01]  /*1e00*/  VIADD R3, R24, 0xfffffffd ;  /* 0xfffffffd18037836 */ /* 0x000fe20000000000 */
[-C--:B------:R-:W-:Y:S01]  /*1e10*/  LEA R44, P1, R18, R21.reuse, 0x2 ;  /* 0x00000015122c7211 */ /* 0x080fe200078210ff */
[----:B------:R-:W-:Y:S01]  /*1e20*/  IMAD R16, R31, UR5, RZ ;  /* 0x000000051f107c24 */ /* 0x000fe2000f8e02ff */
[----:B------:R-:W-:Y:S01]  /*1e30*/  LEA R68, P6, R7, R21, 0x2 ;  /* 0x0000001507447211 */ /* 0x000fe200078c10ff */
[----:B------:R-:W-:Y:S01]  /*1e40*/  IMAD R17, R32, UR5, RZ ;  /* 0x0000000520117c24 */ /* 0x000fe2000f8e02ff */
[-C--:B------:R-:W-:Y:S01]  /*1e50*/  LEA.HI.X.SX32 R71, R4, R27.reuse, 0x2, P4 ;  /* 0x0000001b04477211 */ /* 0x080fe200020f16ff */
[----:B------:R-:W-:Y:S01]  /*1e60*/  VIADD R4, R24, 0xfffffffc ;  /* 0xfffffffc18047836 */ /* 0x000fe20000000000 */
[-C--:B------:R-:W-:Y:S01]  /*1e70*/  LEA.HI.X.SX32 R65, R11, R27.reuse, 0x2, P3 ;  /* 0x0000001b0b417211 */ /* 0x080fe200018f16ff */
[----:B-1----:R-:W-:Y:S01]  /*1e80*/  ULEA UR7, UR4, UR7, 0x18 ;  /* 0x0000000704077291 */ /* 0x002fe2000f8ec03f */
[----:B------:R-:W-:Y:S01]  /*1e90*/  LEA.HI.X.SX32 R59, R19, R27, 0x2, P2 ;  /* 0x0000001b133b7211 */ /* 0x000fe200010f16ff */
[----:B------:R-:W-:Y:S01]  /*1ea0*/  STL.64 [R1+0x4c8], R72 ;  /* 0x0004c84801007387 */ /* 0x000fe20000100a00 */
[----:B------:R-:W-:-:S02]  /*1eb0*/  LEA R52, P0, R8, R21, 0x2 ;  /* 0x0000001508347211 */ /* 0x000fc400078010ff */
[----:B------:R-:W-:Y:S01]  /*1ec0*/  LEA.HI.X.SX32 R55, R6, R27, 0x2, P5 ;  /* 0x0000001b06377211 */ /* 0x000fe200028f16ff */
[----:B------:R-:W-:Y:S01]  /*1ed0*/  VIADD R6, R24, 0xfffffffb ;  /* 0xfffffffb18067836 */ /* 0x000fe20000000000 */
[----:B------:R-:W-:Y:S01]  /*1ee0*/  LEA R42, P3, R28, R21, 0x2 ;  /* 0x000000151c2a7211 */ /* 0x000fe200078610ff */
[----:B------:R-:W-:Y:S01]  /*1ef0*/  VIADD R29, R5, UR7 ;  /* 0x00000007051d7c36 */ /* 0x000fe20008000000 */
[----:B------:R-:W-:Y:S01]  /*1f00*/  LEA.HI.X.SX32 R45, R18, R27, 0x2, P1 ;  /* 0x0000001b122d7211 */ /* 0x000fe200008f16ff */
[----:B------:R-:W-:Y:S01]  /*1f10*/  STL.64 [R1+0x4d8], R56 ;  /* 0x0004d83801007387 */ /* 0x000fe20000100a00 */
[----:B------:R-:W-:Y:S01]  /*1f20*/  ISETP.GE.U32.AND P2, PT, R2, 0x7fffffdf, PT ;  /* 0x7fffffdf0200780c */ /* 0x000fe20003f46070 */
[----:B------:R-:W-:Y:S01]  /*1f30*/  IMAD R2, R20, R25, RZ ;  /* 0x0000001914027224 */ /* 0x000fe200078e02ff */
[-C--:B------:R-:W-:Y:S01]  /*1f40*/  LEA R48, P4, R14, R21.reuse, 0x2 ;  /* 0x000000150e307211 */ /* 0x080fe200078810ff */
[----:B------:R-:W-:Y:S01]  /*1f50*/  STL.64 [R1+0x4e0], R70 ;  /* 0x0004e04601007387 */ /* 0x000fe20000100a00 */
[----:B------:R-:W-:-:S02]  /*1f60*/  LEA R62, P5, R15, R21, 0x2 ;  /* 0x000000150f3e7211 */ /* 0x000fc400078a10ff */
[----:B------:R-:W-:Y:S01]  /*1f70*/  LEA.HI.X.SX32 R69, R7, R27, 0x2, P6 ;  /* 0x0000001b07457211 */ /* 0x000fe200030f16ff */
[----:B------:R-:W-:Y:S01]  /*1f80*/  STL.64 [R1+0x4e8], R54 ;  /* 0x0004e83601007387 */ /* 0x000fe20000100a00 */
[----:B------:R-:W-:Y:S01]  /*1f90*/  ISETP.GE.U32.AND P1, PT, R3, 0x7fffffde, PT ;  /* 0x7fffffde0300780c */ /* 0x000fe20003f26070 */
[----:B------:R-:W-:Y:S01]  /*1fa0*/  IMAD R3, R22, R25, RZ ;  /* 0x0000001916037224 */ /* 0x000fe200078e02ff */
[----:B------:R-:W-:Y:S01]  /*1fb0*/  LEA R46, P6, R16, R21, 0x2 ;  /* 0x00000015102e7211 */ /* 0x000fe200078c10ff */
[----:B------:R-:W-:Y:S01]  /*1fc0*/  STL.64 [R1+0x4f0], R68 ;  /* 0x0004f04401007387 */ /* 0x000fe20000100a00 */
[-C--:B------:R-:W-:Y:S02]  /*1fd0*/  LEA.HI.X.SX32 R53, R8, R27.reuse, 0x2, P0 ;  /* 0x0000001b08357211 */ /* 0x080fe400000f16ff */
[----:B------:R-:W-:Y:S02]  /*1fe0*/  LEA.HI.X.SX32 R43, R28, R27, 0x2, P3 ;  /* 0x0000001b1c2b7211 */ /* 0x000fe400018f16ff */
[----:B------:R-:W-:Y:S01]  /*1ff0*/  LEA R60, P0, R17, R21, 0x2 ;  /* 0x00000015113c7211 */ /* 0x000fe200078010ff */
[----:B------:R-:W-:Y:S01]  /*2000*/  STL.64 [R1+0x4f8], R52 ;  /* 0x0004f83401007387 */ /* 0x000fe20000100a00 */
[----:B------:R-:W-:-:S02]  /*2010*/  LEA.HI.X.SX32 R49, R14, R27, 0x2, P4 ;  /* 0x0000001b0e317211 */ /* 0x000fc400020f16ff */
[----:B------:R-:W-:Y:S01]  /*2020*/  LEA.HI.X.SX32 R63, R15, R27, 0x2, P5 ;  /* 0x0000001b0f3f7211 */ /* 0x000fe200028f16ff */
[----:B------:R-:W-:Y:S01]  /*2030*/  VIADD R15, R24, 0xfffffff9 ;  /* 0xfffffff9180f7836 */ /* 0x000fe20000000000 */
[----:B------:R-:W-:Y:S01]  /*2040*/  ISETP.GE.U32.AND P3, PT, R4, 0x7fffffdd, PT ;  /* 0x7fffffdd0400780c */ /* 0x000fe20003f66070 */
[----:B------:R-:W-:Y:S01]  /*2050*/  IMAD R4, R26, R25, RZ ;  /* 0x000000191a047224 */ /* 0x000fe200078e02ff */
[----:B------:R-:W-:Y:S01]  /*2060*/  LEA.HI.X.SX32 R47, R16, R27, 0x2, P6 ;  /* 0x0000001b102f7211 */ /* 0x000fe200030f16ff */
[----:B------:R-:W-:Y:S01]  /*2070*/  IMAD R25, R30, R25, RZ ;  /* 0x000000191e197224 */ /* 0x000fe200078e02ff */
[----:B------:R-:W-:Y:S01]  /*2080*/  ISETP.GE.U32.AND P4, PT, R34, 0x7fffffe0, PT ;  /* 0x7fffffe02200780c */ /* 0x000fe20003f86070 */
[----:B------:R-:W-:Y:S01]  /*2090*/  STL.64 [R1+0x500], R66 ;  /* 0x0005004201007387 */ /* 0x000fe20000100a00 */
[----:B------:R-:W-:Y:S02]  /*20a0*/  LEA R10, P5, R2, UR8, 0x2 ;  /* 0x00000008020a7c11 */ /* 0x000fe4000f8a10ff */
[----:B------:R-:W-:Y:S01]  /*20b0*/  LEA R8, P6, R3, UR8, 0x2 ;  /* 0x0000000803087c11 */ /* 0x000fe2000f8c10ff */
[----:B------:R-:W-:Y:S01]  /*20c0*/  STL.64 [R1+0x508], R50 ;  /* 0x0005083201007387 */ /* 0x000fe20000100a00 */
[----:B------:R-:W-:Y:S01]  /*20d0*/  LEA.HI.X.SX32 R61, R17, R27, 0x2, P0 ;  /* 0x0000001b113d7211 */ /* 0x000fe200000f16ff */
[----:B------:R-:W-:Y:S01]  /*20e0*/  IMAD R27, R12, 0x3, RZ ;  /* 0x000000030c1b7824 */ /* 0x000fe200078e02ff */
[----:B------:R-:W-:Y:S01]  /*20f0*/  ISETP.GE.U32.AND P0, PT, R6, 0x7fffffdc, PT ;  /* 0x7fffffdc0600780c */ /* 0x000fe20003f06070 */
[----:B------:R-:W-:Y:S01]  /*2100*/  STL.64 [R1+0x510], R64 ;  /* 0x0005104001007387 */ /* 0x000fe20000100a00 */
[----:B------:R-:W-:-:S02]  /*2110*/  LEA.HI.X.SX32 R11, R2, UR9, 0x2, P5 ;  /* 0x00000009020b7c11 */ /* 0x000fc4000a8f16ff */
[----:B------:R-:W-:Y:S01]  /*2120*/  LEA R6, P5, R4, UR8, 0x2 ;  /* 0x0000000804067c11 */ /* 0x000fe2000f8a10ff */
[----:B------:R-:W-:Y:S01]  /*2130*/  STL.64 [R1+0x518], R48 ;  /* 0x0005183001007387 */ /* 0x000fe20000100a00 */
[----:B------:R-:W-:Y:S02]  /*2140*/  LEA.HI.X.SX32 R9, R3, UR9, 0x2, P6 ;  /* 0x0000000903097c11 */ /* 0x000fe4000b0f16ff */
[C---:B------:R-:W-:Y:S01]  /*2150*/  LEA R2, P6, R25.reuse, UR8, 0x2 ;  /* 0x0000000819027c11 */ /* 0x040fe2000f8c10ff */
[----:B------:R-:W-:Y:S01]  /*2160*/  @!PT LDS RZ, [RZ] ;  /* 0x00000000fffff984 */ /* 0x000fe20000000800 */
[----:B------:R-:W-:Y:S01]  /*2170*/  @!PT LDS RZ, [RZ] ;  /* 0x00000000fffff984 */ /* 0x000fe20000000800 */
[----:B------:R-:W-:Y:S01]  /*2180*/  @!PT LDS RZ, [RZ] ;  /* 0x00000000fffff984 */ /* 0x000fe20000000800 */
[----:B------:R-:W-:Y:S01]  /*2190*/  LDGSTS.E [R29], desc[UR18][R10.64], !P4 ;  /* 0x000000000a1d7fae */ /* 0x000fe2000e121852 */
[----:B------:R-:W-:Y:S01]  /*21a0*/  IADD3 R14, R24, -0x6, RZ ;  /* 0xfffffffa180e7810 */ /* 0x000fe20007ffe0ff */
[----:B------:R-:W-:Y:S01]  /*21b0*/  IMAD.WIDE R16, R12, 0x4, R8 ;  /* 0x000000040c107825 */ /* 0x000fe200078e0208 */
[----:B------:R-:W-:Y:S01]  /*21c0*/  LEA.HI.X.SX32 R7, R4, UR9, 0x2, P5 ;  /* 0x0000000904077c11 */ /* 0x000fe2000a8f16ff */
[----:B------:R-:W-:Y:S01]  /*21d0*/  LDGSTS.E [R29+0x4000], desc[UR18][R8.64], !P4 ;  /* 0x04000000081d7fae */ /* 0x000fe2000e121852 */
[----:B------:R-:W-:Y:S01]  /*21e0*/  LEA.HI.X.SX32 R3, R25, UR9, 0x2, P6 ;  /* 0x0000000919037c11 */ /* 0x000fe2000b0f16ff */
[----:B------:R-:W-:Y:S01]  /*21f0*/  IMAD.SHL.U32 R25, R12, 0x2, RZ ;  /* 0x000000020c197824 */ /* 0x000fe200078e00ff */
[----:B------:R-:W-:Y:S01]  /*2200*/  ISETP.GE.U32.AND P5, PT, R14, 0x7fffffdb, PT ;  /* 0x7fffffdb0e00780c */ /* 0x000fe20003fa6070 */
[C---:B------:R-:W-:Y:S01]  /*2210*/  IMAD.WIDE R18, R12.reuse, 0x4, R6 ;  /* 0x000000040c127825 */ /* 0x040fe200078e0206 */
[----:B------:R-:W-:Y:S01]  /*2220*/  ISETP.GE.U32.AND P6, PT, R15, 0x7fffffda, PT ;  /* 0x7fffffda0f00780c */ /* 0x000fe20003fc6070 */
[----:B------:R-:W-:Y:S01]  /*2230*/  LDGSTS.E [R29+0x8000], desc[UR18][R6.64], !P4 ;  /* 0x08000000061d7fae */ /* 0x000fe2000e121852 */
[----:B------:R-:W-:Y:S01]  /*2240*/  LOP3.LUT R26, R5, 0x10, RZ, 0x3c, !PT ;  /* 0x00000010051a7812 */ /* 0x000fe200078e3cff */
[----:B------:R-:W-:-:S02]  /*2250*/  IMAD.WIDE R14, R12, 0x4, R10 ;  /* 0x000000040c0e7825 */ /* 0x000fc400078e020a */
[----:B------:R-:W-:Y:S02]  /*2260*/  LDGSTS.E [R29+0xc000], desc[UR18][R2.64], !P4 ;  /* 0x0c000000021d7fae */ /* 0x000fe4000e121852 */
[----:B------:R-:W-:Y:S02]  /*2270*/  IMAD.WIDE R20, R12, 0x4, R2 ;  /* 0x000000040c147825 */ /* 0x000fe400078e0202 */
[----:B------:R-:W-:Y:S02]  /*2280*/  LDGSTS.E [R29+0x4], desc[UR18][R14.64], !P2 ;  /* 0x000040000e1d7fae */ /* 0x000fe4000d121852 */
[C---:B------:R-:W-:Y:S02]  /*2290*/  IMAD.WIDE R22, R25.reuse, 0x4, R10 ;  /* 0x0000000419167825 */ /* 0x040fe400078e020a */
[----:B------:R-:W-:Y:S02]  /*22a0*/  STL.64 [R1+0x520], R62 ;  /* 0x0005203e01007387 */ /* 0x000fe40000100a00 */
[----:B------:R-:W-:-:S02]  /*22b0*/  IMAD.WIDE R248, R25, 0x4, R8 ;  /* 0x0000000419f87825 */ /* 0x000fc400078e0208 */
[----:B------:R-:W-:Y:S02]  /*22c0*/  LDGSTS.E [R29+0x4004], desc[UR18][R16.64], !P2 ;  /* 0x04004000101d7fae */ /* 0x000fe4000d121852 */
[C---:B------:R-:W-:Y:S02]  /*22d0*/  IMAD.WIDE R250, R25.reuse, 0x4, R6 ;  /* 0x0000000419fa7825 */ /* 0x040fe400078e0206 */
[----:B------:R-:W-:Y:S02]  /*22e0*/  STL.64 [R1+0x530], R60 ;  /* 0x0005303c01007387 */ /* 0x000fe40000100a00 */
[----:B--2---:R-:W-:Y:S02]  /*22f0*/  IMAD.WIDE R36, R25, 0x4, R2 ;  /* 0x0000000419247825 */ /* 0x004fe400078e0202 */
[----:B------:R-:W-:Y:S02]  /*2300*/  LDGSTS.E [R29+0x8004], desc[UR18][R18.64], !P2 ;  /* 0x08004000121d7fae */ /* 0x000fe4000d121852 */
[----:B------:R-:W-:-:S02]  /*2310*/  VIADD R4, R24, 0xfffffff8 ;  /* 0xfffffff818047836 */ /* 0x000fc40000000000 */
[----:B------:R-:W-:Y:S01]  /*2320*/  STL.64 [R1+0x528], R46 ;  /* 0x0005282e01007387 */ /* 0x000fe20000100a00 */
[C---:B------:R-:W-:Y:S02]  /*2330*/  IMAD.WIDE R34, R27.reuse, 0x4, R8 ;  /* 0x000000041b227825 */ /* 0x040fe400078e0208 */
[----:B------:R-:W-:Y:S01]  /*2340*/  ISETP.GE.U32.AND P4, PT, R4, 0x7fffffd9, PT ;  /* 0x7fffffd90400780c */ /* 0x000fe20003f86070 */
[----:B------:R-:W-:Y:S01]  /*2350*/  LDGSTS.E [R29+0xc004], desc[UR18][R20.64], !P2 ;  /* 0x0c004000141d7fae */ /* 0x000fe2000d121852 */
[----:B------:R-:W-:Y:S02]  /*2360*/  VIADD R4, R24, 0xfffffff7 ;  /* 0xfffffff718047836 */ /* 0x000fe40000000000 */
[C---:B------:R-:W-:Y:S01]  /*2370*/  IMAD.WIDE R32, R27.reuse, 0x4, R6 ;  /* 0x000000041b207825 */ /* 0x040fe200078e0206 */
[----:B------:R-:W-:Y:S02]  /*2380*/  STL.64 [R1+0x540], R58 ;  /* 0x0005403a01007387 */ /* 0x000fe40000100a00 */
[----:B------:R-:W-:Y:S01]  /*2390*/  ISETP.GE.U32.AND P2, PT, R4, 0x7fffffd8, PT ;  /* 0x7fffffd80400780c */ /* 0x000fe20003f46070 */
[----:B------:R-:W-:Y:S01]  /*23a0*/  IMAD.WIDE R30, R27, 0x4, R2 ;  /* 0x000000041b1e7825 */ /* 0x000fe200078e0202 */
[----:B------:R-:W-:Y:S01]  /*23b0*/  LDGSTS.E [R29+0x8], desc[UR18][R22.64], !P1 ;  /* 0x00008000161d7fae */ /* 0x000fe2000c921852 */
[----:B------:R-:W-:-:S02]  /*23c0*/  IADD3 R4, R24, -0xa, RZ ;  /* 0xfffffff618047810 */ /* 0x000fc40007ffe0ff */
[----:B------:R-:W-:Y:S01]  /*23d0*/  IMAD.SHL.U32 R25, R12, 0x4, RZ ;  /* 0x000000040c197824 */ /* 0x000fe200078e00ff */
[----:B------:R-:W-:Y:S03]  /*23e0*/  STL.64 [R1+0x538], R44 ;  /* 0x0005382c01007387 */ /* 0x000fe60000100a00 */
[----:B------:R-:W-:Y:S01]  /*23f0*/  IMAD.WIDE R38, R25, 0x4, R10 ;  /* 0x0000000419267825 */ /* 0x000fe200078e020a */
[----:B------:R-:W-:Y:S04]  /*2400*/  LDGSTS.E [R29+0x4008], desc[UR18][R248.64], !P1 ;  /* 0x04008000f81d7fae */ /* 0x000fe8000c921852 */
[----:B------:R-:W-:Y:S04]  /*2410*/  STL.64 [R1+0x548], R42 ;  /* 0x0005482a01007387 */ /* 0x000fe80000100a00 */
[----:B------:R-:W-:Y:S04]  /*2420*/  LDGSTS.E [R29+0x8008], desc[UR18][R250.64], !P1 ;  /* 0x08008000fa1d7fae */ /* 0x000fe8000c921852 */
[----:B------:R1:W-:Y:S04]  /*2430*/  STL.64 [R1+0x80], R36 ;  /* 0x0000802401007387 */ /* 0x0003e80000100a00 */
[----:B------:R1:W-:Y:S01]  /*2440*/  LDGSTS.E [R29+0xc008], desc[UR18][R36.64], !P1 ;  /* 0x0c008000241d7fae */ /* 0x0003e2000c921852 */
[----:B------:R-:W-:Y:S01]  /*2450*/  ISETP.GE.U32.AND P1, PT, R4, 0x7fffffd7, PT ;  /* 0x7fffffd70400780c */ /* 0x000fe20003f26070 */
[----:B------:R-:W-:-:S02]  /*2460*/  VIADD R4, R24, 0xfffffff5 ;  /* 0xfffffff518047836 */ /* 0x000fc40000000000 */
[----:B-1----:R-:W-:-:S04]  /*2470*/  IMAD.WIDE R36, R27, 0x4, R10 ;  /* 0x000000041b247825 */ /* 0x002fc800078e020a */
[----:B------:R-:W-:Y:S01]  /*2480*/  IMAD R27, R12, 0x5, RZ ;  /* 0x000000050c1b7824 */ /* 0x000fe200078e02ff */
[----:B------:R1:W-:Y:S04]  /*2490*/  STL.64 [R1+0x88], R36 ;  /* 0x0000882401007387 */ /* 0x0003e80000100a00 */
[----:B------:R1:W-:Y:S04]  /*24a0*/  LDGSTS.E [R29+0xc], desc[UR18][R36.64], !P3 ;  /* 0x0000c000241d7fae */ /* 0x0003e8000d921852 */
[----:B------:R2:W-:Y:S04]  /*24b0*/  STL.64 [R1+0x90], R34 ;  /* 0x0000902201007387 */ /* 0x0005e80000100a00 */
[----:B------:R2:W-:Y:S04]  /*24c0*/  LDGSTS.E [R29+0x400c], desc[UR18][R34.64], !P3 ;  /* 0x0400c000221d7fae */ /* 0x0005e8000d921852 */
[----:B------:R3:W-:Y:S01]  /*24d0*/  STL.64 [R1+0x98], R32 ;  /* 0x0000982001007387 */ /* 0x0007e20000100a00 */
[----:B-1----:R-:W-:-:S03]  /*24e0*/  IMAD.WIDE R36, R25, 0x4, R8 ;  /* 0x0000000419247825 */ /* 0x002fc600078e0208 */
[----:B------:R3:W-:Y:S04]  /*24f0*/  LDGSTS.E [R29+0x800c], desc[UR18][R32.64], !P3 ;  /* 0x0800c000201d7fae */ /* 0x0007e8000d921852 */
[----:B------:R1:W-:Y:S01]  /*2500*/  STL.64 [R1+0xa0], R30 ;  /* 0x0000a01e01007387 */ /* 0x0003e20000100a00 */
[----:B--2---:R-:W-:-:S03]  /*2510*/  IMAD.WIDE R34, R25, 0x4, R6 ;  /* 0x0000000419227825 */ /* 0x004fc600078e0206 */
[----:B------:R1:W-:Y:S01]  /*2520*/  LDGSTS.E [R29+0xc00c], desc[UR18][R30.64], !P3 ;  /* 0x0c00c0001e1d7fae */ /* 0x0003e2000d921852 */
[----:B------:R-:W-:Y:S01]  /*2530*/  ISETP.GE.U32.AND P3, PT, R4, 0x7fffffd6, PT ;  /* 0x7fffffd60400780c */ /* 0x000fe20003f66070 */
[----:B------:R-:W-:Y:S02]  /*2540*/  VIADD R4, R24, 0xfffffff4 ;  /* 0xfffffff418047836 */ /* 0x000fe40000000000 */
[----:B---3--:R-:W-:Y:S01]  /*2550*/  IMAD.WIDE R32, R25, 0x4, R2 ;  /* 0x0000000419207825 */ /* 0x008fe200078e0202 */
[----:B------:R2:W-:Y:S03]  /*2560*/  STL.64 [R1+0xa8], R38 ;  /* 0x0000a82601007387 */ /* 0x0005e60000100a00 */
[----:B------:R-:W-:Y:S01]  /*2570*/  IMAD R25, R12, 0x6, RZ ;  /* 0x000000060c197824 */ /* 0x000fe200078e02ff */
[----:B------:R3:W-:Y:S01]  /*2580*/  STL.64 [R1+0xb0], R36 ;  /* 0x0000b02401007387 */ /* 0x0007e20000100a00 */
[----:B-1----:R-:W-:-:S03]  /*2590*/  VIADD R30, R26, UR7 ;  /* 0x000000071a1e7c36 */ /* 0x002fc60008000000 */
[----:B------:R1:W-:Y:S01]  /*25a0*/  STL.64 [R1+0xb8], R34 ;  /* 0x0000b82201007387 */ /* 0x0003e20000100a00 */
[----:B------:R-:W-:Y:S01]  /*25b0*/  IMAD.WIDE R28, R27, 0x4, R2 ;  /* 0x000000041b1c7825 */ /* 0x000fe200078e0202 */
[C---:B------:R-:W-:Y:S02]  /*25c0*/  IADD3 R31, R24.reuse, -0x15, RZ ;  /* 0xffffffeb181f7810 */ /* 0x040fe40007ffe0ff */
[----:B------:R2:W-:Y:S04]  /*25d0*/  LDGSTS.E [R30], desc[UR18][R38.64], !P0 ;  /* 0x00000000261e7fae */ /* 0x0005e8000c121852 */
[----:B------:R3:W-:Y:S04]  /*25e0*/  LDGSTS.E [R30+0x4000], desc[UR18][R36.64], !P0 ;  /* 0x04000000241e7fae */ /* 0x0007e8000c121852 */
[----:B------:R1:W-:Y:S04]  /*25f0*/  LDGSTS.E [R30+0x8000], desc[UR18][R34.64], !P0 ;  /* 0x08000000221e7fae */ /* 0x0003e8000c121852 */
[----:B------:R4:W-:Y:S01]  /*2600*/  STL.64 [R1+0xc0], R32 ;  /* 0x0000c02001007387 */ /* 0x0009e20000100a00 */
[----:B--2---:R-:W-:-:S02]  /*2610*/  VIADD R39, R24, 0xfffffff3 ;  /* 0xfffffff318277836 */ /* 0x004fc40000000000 */
[C---:B---3--:R-:W-:Y:S01]  /*2620*/  IMAD.WIDE R36, R27.reuse, 0x4, R10 ;  /* 0x000000041b247825 */ /* 0x048fe200078e020a */
[----:B------:R4:W-:Y:S01]  /*2630*/  LDGSTS.E [R30+0xc000], desc[UR18][R32.64], !P0 ;  /* 0x0c000000201e7fae */ /* 0x0009e2000c121852 */
[----:B------:R-:W-:Y:S02]  /*2640*/  ISETP.GE.U32.AND P0, PT, R4, 0x7fffffd5, PT ;  /* 0x7fffffd50400780c */ /* 0x000fe40003f06070 */
[C---:B-1----:R-:W-:Y:S01]  /*2650*/  IMAD.WIDE R34, R27.reuse, 0x4, R8 ;  /* 0x000000041b227825 */ /* 0x042fe200078e0208 */
[----:B------:R1:W-:Y:S03]  /*2660*/  STL.64 [R1+0xc8], R36 ;  /* 0x0000c82401007387 */ /* 0x0003e60000100a00 */
[----:B------:R-:W-:Y:S01]  /*2670*/  VIADD R4, R24, 0xffffffec ;  /* 0xffffffec18047836 */ /* 0x000fe20000000000 */
[----:B------:R1:W-:Y:S01]  /*2680*/  LDGSTS.E [R30+0x4], desc[UR18][R36.64], !P5 ;  /* 0x00004000241e7fae */ /* 0x0003e2000e921852 */
[----:B----4-:R-:W-:-:S03]  /*2690*/  IMAD.WIDE R32, R27, 0x4, R6 ;  /* 0x000000041b207825 */ /* 0x010fc600078e0206 */
[----:B------:R2:W-:Y:S01]  /*26a0*/  STL.64 [R1+0xd0], R34 ;  /* 0x0000d02201007387 */ /* 0x0005e20000100a00 */
[----:B------:R-:W-:-:S03]  /*26b0*/  IMAD R27, R12, 0x7, RZ ;  /* 0x000000070c1b7824 */ /* 0x000fc600078e02ff */
[----:B------:R2:W-:Y:S01]  /*26c0*/  LDGSTS.E [R30+0x4004], desc[UR18][R34.64], !P5 ;  /* 0x04004000221e7fae */ /* 0x0005e2000e921852 */
[----:B-1----:R-:W-:-:S03]  /*26d0*/  IMAD.WIDE R36, R25, 0x4, R10 ;  /* 0x0000000419247825 */ /* 0x002fc600078e020a */
[----:B------:R1:W-:Y:S04]  /*26e0*/  STL.64 [R1+0xd8], R32 ;  /* 0x0000d82001007387 */ /* 0x0003e80000100a00 */
[----:B------:R1:W-:Y:S01]  /*26f0*/  LDGSTS.E [R30+0x8004], desc[UR18][R32.64], !P5 ;  /* 0x08004000201e7fae */ /* 0x0003e2000e921852 */
[----:B--2---:R-:W-:-:S03]  /*2700*/  IMAD.WIDE R34, R25, 0x4, R8 ;  /* 0x0000000419227825 */ /* 0x004fc600078e0208 */
[----:B------:R2:W-:Y:S04]  /*2710*/  STL.64 [R1+0xe0], R28 ;  /* 0x0000e01c01007387 */ /* 0x0005e80000100a00 */
[----:B------:R2:W-:Y:S01]  /*2720*/  LDGSTS.E [R30+0xc004], desc[UR18][R28.64], !P5 ;  /* 0x0c0040001c1e7fae */ /* 0x0005e2000e921852 */
[----:B------:R-:W-:Y:S01]  /*2730*/  ISETP.GE.U32.AND P5, PT, R4, 0x7fffffcd, PT ;  /* 0x7fffffcd0400780c */ /* 0x000fe20003fa6070 */
[----:B-1----:R-:W-:Y:S02]  /*2740*/  IMAD.WIDE R32, R25, 0x4, R6 ;  /* 0x0000000419207825 */ /* 0x002fe400078e0206 */
[----:B------:R1:W-:Y:S01]  /*2750*/  STL.64 [R1+0xe8], R36 ;  /* 0x0000e82401007387 */ /* 0x0003e20000100a00 */
[----:B------:R-:W-:-:S03]  /*2760*/  IADD3 R4, R24, -0x13, RZ ;  /* 0xffffffed18047810 */ /* 0x000fc60007ffe0ff */
[----:B------:R1:W-:Y:S01]  /*2770*/  LDGSTS.E [R30+0x8], desc[UR18][R36.64], !P6 ;  /* 0x00008000241e7fae */ /* 0x0003e2000f121852 */
[----:B--2---:R-:W-:-:S03]  /*2780*/  IMAD.WIDE R28, R25, 0x4, R2 ;  /* 0x00000004191c7825 */ /* 0x004fc600078e0202 */
[----:B------:R2:W-:Y:S01]  /*2790*/  STL.64 [R1+0xf0], R34 ;  /* 0x0000f02201007387 */ /* 0x0005e20000100a00 */
[----:B------:R-:W-:-:S03]  /*27a0*/  VIADD R25, R24, 0xffffffee ;  /* 0xffffffee18197836 */ /* 0x000fc60000000000 */
        /* <DEDUP_REMOVED lines=8> */
[----:B------:R-:W-:Y:S02]  /*2830*/  VIADD R4, R24, 0xffffffef ;  /* 0xffffffef18047836 */ /* 0x000fe40000000000 */
[C---:B-1----:R-:W-:Y:S01]  /*2840*/  IMAD.WIDE R32, R27.reuse, 0x4, R6 ;  /* 0x000000041b207825 */ /* 0x042fe200078e0206 */
[----:B------:R1:W-:Y:S04]  /*2850*/  LDGSTS.E [R30+0xc], desc[UR18][R36.64], !P4 ;  /* 0x0000c000241e7fae */ /* 0x0003e8000e121852 */
[----:B------:R-:W-:Y:S01]  /*2860*/  LDGSTS.E [R30+0x400c], desc[UR18][R34.64], !P4 ;  /* 0x0400c000221e7fae */ /* 0x000fe2000e121852 */
[----:B--2---:R-:W-:-:S03]  /*2870*/  IMAD.WIDE R28, R27, 0x4, R2 ;  /* 0x000000041b1c7825 */ /* 0x004fc600078e0202 */
[----:B------:R2:W-:Y:S04]  /*2880*/  LDGSTS.E [R30+0x800c], desc[UR18][R32.64], !P4 ;  /* 0x0800c000201e7fae */ /* 0x0005e8000e121852 */
[----:B------:R1:W-:Y:S04]  /*2890*/  STL.64 [R1+0x108], R36 ;  /* 0x0001082401007387 */ /* 0x0003e80000100a00 */
[----:B------:R3:W-:Y:S01]  /*28a0*/  LDGSTS.E [R30+0xc00c], desc[UR18][R28.64], !P4 ;  /* 0x0c00c0001c1e7fae */ /* 0x0007e2000e121852 */
[----:B------:R-:W-:Y:S01]  /*28b0*/  ISETP.GE.U32.AND P4, PT, R25, 0x7fffffcf, PT ;  /* 0x7fffffcf1900780c */ /* 0x000fe20003f86070 */
[----:B------:R-:W-:-:S02]  /*28c0*/  VIADD R25, R24, 0xffffffe8 ;  /* 0xffffffe818197836 */ /* 0x000fc40000000000 */
[----:B------:R-:W-:Y:S01]  /*28d0*/  STL.64 [R1+0x110], R34 ;  /* 0x0001102201007387 */ /* 0x000fe20000100a00 */
[----:B------:R-:W-:-:S03]  /*28e0*/  SEL R26, RZ, 0x4, P4 ;  /* 0x00000004ff1a7807 */ /* 0x000fc60002000000 */
[----:B------:R2:W-:Y:S01]  /*28f0*/  STL.64 [R1+0x118], R32 ;  /* 0x0001182001007387 */ /* 0x0005e20000100a00 */
[C---:B-1----:R-:W-:Y:S02]  /*2900*/  VIADD R37, R24.reuse, 0xffffffe0 ;  /* 0xffffffe018257836 */ /* 0x042fe40000000000 */
[C---:B------:R-:W-:Y:S01]  /*2910*/  VIADD R36, R24.reuse, 0xffffffe3 ;  /* 0xffffffe318247836 */ /* 0x040fe20000000000 */
[----:B------:R3:W-:Y:S04]  /*2920*/  STL.64 [R1+0x120], R28 ;  /* 0x0001201c01007387 */ /* 0x0007e80000100a00 */
[----:B------:R1:W-:Y:S01]  /*2930*/  STL [R1+0x4ac], R37 ;  /* 0x0004ac2501007387 */ /* 0x0003e20000100800 */
[C---:B--2---:R-:W-:Y:S02]  /*2940*/  VIADD R32, R24.reuse, 0xffffffe6 ;  /* 0xffffffe618207836 */ /* 0x044fe40000000000 */
[----:B------:R-:W-:Y:S01]  /*2950*/  VIADD R33, R24, 0xffffffe7 ;  /* 0xffffffe718217836 */ /* 0x000fe20000000000 */
[----:B---3--:R-:W-:-:S02]  /*2960*/  SEL R28, RZ, 0x1, P5 ;  /* 0x00000001ff1c7807 */ /* 0x008fc40002800000 */
[----:B------:R-:W-:Y:S01]  /*2970*/  ISETP.GE.U32.AND P5, PT, R4, 0x7fffffd0, PT ;  /* 0x7fffffd00400780c */ /* 0x000fe20003fa6070 */
[C---:B------:R-:W-:Y:S01]  /*2980*/  VIADD R4, R24.reuse, 0xffffffe9 ;  /* 0xffffffe918047836 */ /* 0x040fe20000000000 */
[----:B------:R-:W-:Y:S02]  /*2990*/  SEL R29, RZ, 0x1fffe, P6 ;  /* 0x0001fffeff1d7807 */ /* 0x000fe40003000000 */
[----:B------:R-:W-:Y:S01]  /*29a0*/  ISETP.GE.U32.AND P6, PT, R25, 0x7fffffc9, PT ;  /* 0x7fffffc91900780c */ /* 0x000fe20003fc6070 */
[----:B------:R-:W-:Y:S01]  /*29b0*/  VIADD R25, R24, 0xffffffea ;  /* 0xffffffea18197836 */ /* 0x000fe20000000000 */
[----:B------:R-:W-:Y:S01]  /*29c0*/  ISETP.GE.U32.AND P4, PT, R4, 0x7fffffca, PT ;  /* 0x7fffffca0400780c */ /* 0x000fe20003f86070 */
[C---:B------:R-:W-:Y:S01]  /*29d0*/  VIADD R4, R24.reuse, 0xffffffe4 ;  /* 0xffffffe418047836 */ /* 0x040fe20000000000 */
[----:B------:R-:W-:Y:S02]  /*29e0*/  SEL R27, RZ, 0x7fff8, P5 ;  /* 0x0007fff8ff1b7807 */ /* 0x000fe40002800000 */
[----:B------:R-:W-:Y:S01]  /*29f0*/  ISETP.GE.U32.AND P5, PT, R25, 0x7fffffcb, PT ;  /* 0x7fffffcb1900780c */ /* 0x000fe20003fa6070 */
[----:B------:R-:W-:Y:S01]  /*2a00*/  VIADD R25, R24, 0xffffffe5 ;  /* 0xffffffe518197836 */ /* 0x000fe20000000000 */
[----:B------:R-:W-:-:S02]  /*2a10*/  SEL R30, RZ, 0x1, P6 ;  /* 0x00000001ff1e7807 */ /* 0x000fc40003000000 */
[----:B------:R-:W-:Y:S02]  /*2a20*/  ISETP.GE.U32.AND P6, PT, R31, 0x7fffffcc, PT ;  /* 0x7fffffcc1f00780c */ /* 0x000fe40003fc6070 */
[----:B------:R-:W-:Y:S02]  /*2a30*/  SEL R31, RZ, 0x1fffe, P4 ;  /* 0x0001fffeff1f7807 */ /* 0x000fe40002000000 */
[----:B------:R-:W-:Y:S02]  /*2a40*/  ISETP.GE.U32.AND P4, PT, R4, 0x7fffffc5, PT ;  /* 0x7fffffc50400780c */ /* 0x000fe40003f86070 */
[----:B------:R-:W-:Y:S01]  /*2a50*/  SEL R4, RZ, 0x4, P5 ;  /* 0x00000004ff047807 */ /* 0x000fe20002800000 */
[----:B------:R-:W-:Y:S01]  /*2a60*/  IMAD.IADD R30, R30, 0x1, R31 ;  /* 0x000000011e1e7824 */ /* 0x000fe200078e021f */
[----:B------:R-:W-:Y:S02]  /*2a70*/  ISETP.GE.U32.AND P5, PT, R25, 0x7fffffc6, PT ;  /* 0x7fffffc61900780c */ /* 0x000fe40003fa6070 */
[----:B------:R-:W-:-:S02]  /*2a80*/  SEL R25, RZ, 0x7fff8, P6 ;  /* 0x0007fff8ff197807 */ /* 0x000fc40003000000 */
[----:B------:R-:W-:Y:S01]  /*2a90*/  ISETP.GE.U32.AND P6, PT, R32, 0x7fffffc7, PT ;  /* 0x7fffffc72000780c */ /* 0x000fe20003fc6070 */
[C---:B------:R-:W-:Y:S01]  /*2aa0*/  VIADD R32, R24.reuse, 0xffffffe1 ;  /* 0xffffffe118207836 */ /* 0x040fe20000000000 */
[----:B------:R-:W-:Y:S02]  /*2ab0*/  SEL R34, RZ, 0x1, P4 ;  /* 0x00000001ff227807 */ /* 0x000fe40002000000 */
[----:B------:R-:W-:Y:S02]  /*2ac0*/  ISETP.GE.U32.AND P4, PT, R33, 0x7fffffc8, PT ;  /* 0x7fffffc82100780c */ /* 0x000fe40003f86070 */
[----:B------:R-:W-:Y:S02]  /*2ad0*/  IADD3 R33, R24, -0x1e, RZ ;  /* 0xffffffe218217810 */ /* 0x000fe40007ffe0ff */
[----:B------:R-:W-:Y:S02]  /*2ae0*/  SEL R35, RZ, 0x1fffe, P5 ;  /* 0x0001fffeff237807 */ /* 0x000fe40002800000 */
[----:B------:R-:W-:-:S02]  /*2af0*/  ISETP.GE.U32.AND P5, PT, R32, 0x7fffffc2, PT ;  /* 0x7fffffc22000780c */ /* 0x000fc40003fa6070 */
[----:B------:R-:W-:Y:S01]  /*2b00*/  SEL R32, RZ, 0x4, P6 ;  /* 0x00000004ff207807 */ /* 0x000fe20003000000 */
[----:B------:R-:W-:Y:S01]  /*2b10*/  IMAD.IADD R34, R34, 0x1, R35 ;  /* 0x0000000122227824 */ /* 0x000fe200078e0223 */
[----:B------:R-:W-:Y:S02]  /*2b20*/  ISETP.GE.U32.AND P6, PT, R33, 0x7fffffc3, PT ;  /* 0x7fffffc32100780c */ /* 0x000fe40003fc6070 */
[----:B------:R-:W-:Y:S02]  /*2b30*/  SEL R33, RZ, 0x7fff8, P4 ;  /* 0x0007fff8ff217807 */ /* 0x000fe40002000000 */
[----:B------:R-:W-:Y:S02]  /*2b40*/  ISETP.GE.U32.AND P4, PT, R37, 0x7fffffc1, PT ;  /* 0x7fffffc12500780c */ /* 0x000fe40003f86070 */
[----:B------:R-:W-:Y:S02]  /*2b50*/  SEL R38, RZ, 0x1fffe, P5 ;  /* 0x0001fffeff267807 */ /* 0x000fe40002800000 */
[----:B-1----:R-:W-:-:S02]  /*2b60*/  SEL R37, RZ, 0x1, P4 ;  /* 0x00000001ff257807 */ /* 0x002fc40002000000 */
[----:B------:R-:W-:Y:S02]  /*2b70*/  ISETP.GE.U32.AND P5, PT, R36, 0x7fffffc4, PT ;  /* 0x7fffffc42400780c */ /* 0x000fe40003fa6070 */
[----:B------:R-:W-:Y:S01]  /*2b80*/  IADD3 R28, R28, R29, RZ ;  /* 0x0000001d1c1c7210 */ /* 0x000fe20007ffe0ff */
[----:B------:R-:W-:Y:S01]  /*2b90*/  IMAD.IADD R38, R37, 0x1, R38 ;  /* 0x0000000125267824 */ /* 0x000fe200078e0226 */
[----:B------:R-:W-:Y:S01]  /*2ba0*/  SEL R36, RZ, 0x4, P6 ;  /* 0x00000004ff247807 */ /* 0x000fe20003000000 */
[----:B------:R-:W-:Y:S01]  /*2bb0*/  VIADD R29, R24, 0xfffffff1 ;  /* 0xfffffff1181d7836 */ /* 0x000fe20000000000 */
[----:B------:R-:W-:Y:S02]  /*2bc0*/  SEL R37, RZ, 0x7fff8, P5 ;  /* 0x0007fff8ff257807 */ /* 0x000fe40002800000 */
[----:B------:R-:W-:Y:S02]  /*2bd0*/  LOP3.LUT R38, R38, 0x3, RZ, 0xc0, !PT ;  /* 0x0000000326267812 */ /* 0x000fe400078ec0ff */
[----:B------:R-:W-:-:S02]  /*2be0*/  LOP3.LUT R30, R30, 0x3, RZ, 0xc0, !PT ;  /* 0x000000031e1e7812 */ /* 0x000fc400078ec0ff */
[----:B------:R-:W-:Y:S02]  /*2bf0*/  LOP3.LUT R28, R28, 0x3, RZ, 0xc0, !PT ;  /* 0x000000031c1c7812 */ /* 0x000fe400078ec0ff */
[----:B------:R-:W-:Y:S02]  /*2c00*/  LOP3.LUT R34, R34, 0x3, RZ, 0xc0, !PT ;  /* 0x0000000322227812 */ /* 0x000fe400078ec0ff */
[----:B------:R-:W-:Y:S02]  /*2c10*/  IADD3 R36, R38, R37, R36 ;  /* 0x0000002526247210 */ /* 0x000fe40007ffe024 */
[----:B------:R-:W-:Y:S01]  /*2c20*/  IADD3 R4, R30, R25, R4 ;  /* 0x000000191e047210 */ /* 0x000fe20007ffe004 */
[----:B------:R-:W-:Y:S01]  /*2c30*/  IMAD.SHL.U32 R25, R12, 0x8, RZ ;  /* 0x000000080c197824 */ /* 0x000fe200078e00ff */
[----:B------:R-:W-:Y:S02]  /*2c40*/  IADD3 R26, R28, R27, R26 ;  /* 0x0000001b1c1a7210 */ /* 0x000fe40007ffe01a */
[----:B------:R-:W-:Y:S01]  /*2c50*/  IADD3 R32, R34, R33, R32 ;  /* 0x0000002122207210 */ /* 0x000fe20007ffe020 */
[----:B------:R-:W-:Y:S01]  /*2c60*/  IMAD.SHL.U32 R4, R4, 0x100, RZ ;  /* 0x0000010004047824 */ /* 0x000fe200078e00ff */
[----:B------:R-:W-:Y:S01]  /*2c70*/  LOP3.LUT R27, R36, 0xf, RZ, 0xc0, !PT ;  /* 0x0000000f241b7812 */ /* 0x000fe200078ec0ff */
[----:B------:R-:W-:Y:S01]  /*2c80*/  IMAD.WIDE R82, R25, 0x4, R10 ;  /* 0x0000000419527825 */ /* 0x000fe200078e020a */
[----:B------:R-:W-:-:S02]  /*2c90*/  LOP3.LUT R28, R5, 0x20, RZ, 0x3c, !PT ;  /* 0x00000020051c7812 */ /* 0x000fc400078e3cff */
[----:B------:R-:W-:Y:S01]  /*2ca0*/  ISETP.GE.U32.AND P6, PT, R39, 0x7fffffd4, PT ;  /* 0x7fffffd42700780c */ /* 0x000fe20003fc6070 */
[----:B------:R-:W-:Y:S01]  /*2cb0*/  IMAD R32, R32, 0x10, R27 ;  /* 0x0000001020207824 */ /* 0x000fe200078e021b */
[----:B------:R-:W-:Y:S01]  /*2cc0*/  IADD3 R28, R28, UR7, RZ ;  /* 0x000000071c1c7c10 */ /* 0x000fe2000fffe0ff */
[C---:B------:R-:W-:Y:S01]  /*2cd0*/  IMAD.WIDE R80, R25.reuse, 0x4, R8 ;  /* 0x0000000419507825 */ /* 0x040fe200078e0208 */
[----:B------:R-:W-:Y:S01]  /*2ce0*/  STL.64 [R1+0x128], R82 ;  /* 0x0001285201007387 */ /* 0x000fe20000100a00 */
[----:B------:R-:W-:Y:S02]  /*2cf0*/  ISETP.GE.U32.AND P5, PT, R40, 0x7fffffd3, PT ;  /* 0x7fffffd32800780c */ /* 0x000fe40003fa6070 */
[C---:B------:R-:W-:Y:S01]  /*2d00*/  IMAD.WIDE R78, R25.reuse, 0x4, R6 ;  /* 0x00000004194e7825 */ /* 0x040fe200078e0206 */
[----:B------:R-:W-:Y:S03]  /*2d10*/  LDGSTS.E [R28], desc[UR18][R82.64], !P2 ;  /* 0x00000000521c7fae */ /* 0x000fe6000d121852 */
[----:B------:R-:W-:Y:S01]  /*2d20*/  IMAD.WIDE R76, R25, 0x4, R2 ;  /* 0x00000004194c7825 */ /* 0x000fe200078e0202 */
[----:B------:R-:W-:Y:S01]  /*2d30*/  LOP3.LUT R25, R4, 0xf00, RZ, 0xe2, !PT ;  /* 0x00000f0004197812 */ /* 0x000fe200078ee2ff */
[----:B------:R-:W-:Y:S02]  /*2d40*/  STL.64 [R1+0x130], R80 ;  /* 0x0001305001007387 */ /* 0x000fe40000100a00 */
[----:B------:R-:W-:-:S02]  /*2d50*/  IMAD R27, R12, 0x9, RZ ;  /* 0x000000090c1b7824 */ /* 0x000fc400078e02ff */
[----:B------:R-:W-:Y:S01]  /*2d60*/  IMAD R26, R26, 0x1000, R25 ;  /* 0x000010001a1a7824 */ /* 0x000fe200078e0219 */
[----:B------:R-:W-:Y:S01]  /*2d70*/  LDGSTS.E [R28+0x4000], desc[UR18][R80.64], !P2 ;  /* 0x04000000501c7fae */ /* 0x000fe2000d121852 */
[----:B------:R-:W-:-:S03]  /*2d80*/  IMAD.WIDE R38, R27, 0x4, R10 ;  /* 0x000000041b267825 */ /* 0x000fc600078e020a */
[----:B------:R-:W-:Y:S01]  /*2d90*/  STL.64 [R1+0x138], R78 ;  /* 0x0001384e01007387 */ /* 0x000fe20000100a00 */
[----:B------:R-:W-:-:S03]  /*2da0*/  IMAD.WIDE R36, R27, 0x4, R8 ;  /* 0x000000041b247825 */ /* 0x000fc600078e0208 */
[----:B------:R-:W-:Y:S01]  /*2db0*/  LDGSTS.E [R28+0x8000], desc[UR18][R78.64], !P2 ;  /* 0x080000004e1c7fae */ /* 0x000fe2000d121852 */
[----:B------:R-:W-:-:S03]  /*2dc0*/  IMAD.WIDE R34, R27, 0x4, R6 ;  /* 0x000000041b227825 */ /* 0x000fc600078e0206 */
[----:B------:R-:W-:Y:S01]  /*2dd0*/  STL.64 [R1+0x140], R76 ;  /* 0x0001404c01007387 */ /* 0x000fe20000100a00 */
[----:B------:R-:W-:Y:S01]  /*2de0*/  IMAD.WIDE R30, R27, 0x4, R2 ;  /* 0x000000041b1e7825 */ /* 0x000fe200078e0202 */
[----:B------:R-:W-:Y:S02]  /*2df0*/  LOP3.LUT R27, R32, 0xff, RZ, 0xc0, !PT ;  /* 0x000000ff201b7812 */ /* 0x000fe400078ec0ff */
[----:B------:R-:W-:Y:S01]  /*2e00*/  LDGSTS.E [R28+0xc000], desc[UR18][R76.64], !P2 ;  /* 0x0c0000004c1c7fae */ /* 0x000fe2000d121852 */
[----:B------:R-:W-:Y:S01]  /*2e10*/  IMAD R25, R12, 0xa, RZ ;  /* 0x0000000a0c197824 */ /* 0x000fe200078e02ff */
[----:B------:R-:W-:Y:S01]  /*2e20*/  ISETP.GT.AND P2, PT, R41, 0x1f, PT ;  /* 0x0000001f2900780c */ /* 0x000fe20003f44270 */
[----:B------:R-:W-:Y:S01]  /*2e30*/  IMAD.IADD R4, R26, 0x1, R27 ;  /* 0x000000011a047824 */ /* 0x000fe200078e021b */
[----:B------:R1:W-:Y:S01]  /*2e40*/  STL.64 [R1+0x148], R38 ;  /* 0x0001482601007387 */ /* 0x0003e20000100a00 */
[----:B------:R-:W-:-:S03]  /*2e50*/  IMAD R27, R12, 0xb, RZ ;  /* 0x0000000b0c1b7824 */ /* 0x000fc600078e02ff */
[----:B------:R1:W-:Y:S01]  /*2e60*/  LDGSTS.E [R28+0x4], desc[UR18][R38.64], !P1 ;  /* 0x00004000261c7fae */ /* 0x0003e2000c921852 */
[----:B------:R-:W-:Y:S01]  /*2e70*/  IMAD.WIDE R32, R27, 0x4, R6 ;  /* 0x000000041b207825 */ /* 0x000fe200078e0206 */
[----:B------:R-:W-:Y:S02]  /*2e80*/  LOP3.LUT R4, R4, 0xffff, RZ, 0xc0, !PT ;  /* 0x0000ffff04047812 */ /* 0x000fe400078ec0ff */
[----:B------:R2:W-:Y:S02]  /*2e90*/  STL.64 [R1+0x150], R36 ;  /* 0x0001502401007387 */ /* 0x0005e40000100a00 */
[----:B------:R-:W-:Y:S02]  /*2ea0*/  SHF.R.U32.HI R26, RZ, 0xb, R4 ;  /* 0x0000000bff1a7819 */ /* 0x000fe40000011604 */
[----:B------:R2:W-:Y:S01]  /*2eb0*/  LDGSTS.E [R28+0x4004], desc[UR18][R36.64], !P1 ;  /* 0x04004000241c7fae */ /* 0x0005e2000c921852 */
[----:B-1----:R-:W-:-:S03]  /*2ec0*/  IMAD.WIDE R38, R25, 0x4, R10 ;  /* 0x0000000419267825 */ /* 0x002fc600078e020a */
[----:B------:R1:W-:Y:S04]  /*2ed0*/  STL.64 [R1+0x158], R34 ;  /* 0x0001582201007387 */ /* 0x0003e80000100a00 */
[----:B------:R1:W-:Y:S01]  /*2ee0*/  LDGSTS.E [R28+0x8004], desc[UR18][R34.64], !P1 ;  /* 0x08004000221c7fae */ /* 0x0003e2000c921852 */
[----:B--2---:R-:W-:-:S03]  /*2ef0*/  IMAD.WIDE R36, R25, 0x4, R8 ;  /* 0x0000000419247825 */ /* 0x004fc600078e0208 */
[----:B------:R2:W-:Y:S04]  /*2f00*/  STL.64 [R1+0x160], R30 ;  /* 0x0001601e01007387 */ /* 0x0005e80000100a00 */
[----:B------:R2:W-:Y:S01]  /*2f10*/  LDGSTS.E [R28+0xc004], desc[UR18][R30.64], !P1 ;  /* 0x0c0040001e1c7fae */ /* 0x0005e2000c921852 */
[----:B------:R-:W-:Y:S02]  /*2f20*/  ISETP.GE.U32.AND P1, PT, R29, 0x7fffffd2, PT ;  /* 0x7fffffd21d00780c */ /* 0x000fe40003f26070 */
[----:B------:R-:W-:Y:S01]  /*2f30*/  SEL R29, RZ, 0x4, !P2 ;  /* 0x00000004ff1d7807 */ /* 0x000fe20005000000 */
[----:B-1----:R-:W-:Y:S01]  /*2f40*/  IMAD.WIDE R34, R25, 0x4, R6 ;  /* 0x0000000419227825 */ /* 0x002fe200078e0206 */
[----:B------:R-:W-:Y:S01]  /*2f50*/  STL.64 [R1+0x168], R38 ;  /* 0x0001682601007387 */ /* 0x000fe20000100a00 */
[----:B------:R-:W-:-:S02]  /*2f60*/  ISETP.GE.AND P2, PT, R0, R24, PT ;  /* 0x000000180000720c */ /* 0x000fc40003f46270 */
[----:B------:R-:W-:Y:S01]  /*2f70*/  LOP3.LUT R0, R5, 0x30, RZ, 0x3c, !PT ;  /* 0x0000003005007812 */ /* 0x000fe200078e3cff */
[----:B------:R-:W-:Y:S01]  /*2f80*/  LDGSTS.E [R28+0x8], desc[UR18][R38.64], !P3 ;  /* 0x00008000261c7fae */ /* 0x000fe2000d921852 */
[----:B------:R-:W-:Y:S01]  /*2f90*/  VIADD R24, R24, 0xfffffff0 ;  /* 0xfffffff018187836 */ /* 0x000fe20000000000 */
[----:B------:R-:W-:Y:S01]  /*2fa0*/  SEL R29, R29, RZ, !P2 ;  /* 0x000000ff1d1d7207 */ /* 0x000fe20005000000 */
[----:B--2---:R-:W-:Y:S01]  /*2fb0*/  IMAD.WIDE R30, R25, 0x4, R2 ;  /* 0x00000004191e7825 */ /* 0x004fe200078e0202 */
[----:B------:R1:W-:Y:S01]  /*2fc0*/  STL.64 [R1+0x170], R36 ;  /* 0x0001702401007387 */ /* 0x0003e20000100a00 */
[----:B------:R-:W-:Y:S02]  /*2fd0*/  IADD3 R0, R0, UR7, RZ ;  /* 0x0000000700007c10 */ /* 0x000fe4000fffe0ff */
[----:B------:R-:W-:Y:S01]  /*2fe0*/  IMAD R25, R12, 0xc, RZ ;  /* 0x0000000c0c197824 */ /* 0x000fe200078e02ff */
[----:B------:R1:W-:Y:S01]  /*2ff0*/  LDGSTS.E [R28+0x4008], desc[UR18][R36.64], !P3 ;  /* 0x04008000241c7fae */ /* 0x0003e2000d921852 */
[----:B------:R-:W-:-:S03]  /*3000*/  ISETP.NE.U32.AND P2, PT, R29, RZ, PT ;  /* 0x000000ff1d00720c */ /* 0x000fc60003f45070 */
[----:B------:R2:W-:Y:S04]  /*3010*/  STL.64 [R1+0x178], R34 ;  /* 0x0001782201007387 */ /* 0x0005e80000100a00 */
[----:B------:R2:W-:Y:S01]  /*3020*/  LDGSTS.E [R28+0x8008], desc[UR18][R34.64], !P3 ;  /* 0x08008000221c7fae */ /* 0x0005e2000d921852 */
[----:B-1----:R-:W-:-:S03]  /*3030*/  IMAD.WIDE R36, R27, 0x4, R10 ;  /* 0x000000041b247825 */ /* 0x002fc600078e020a */
[----:B------:R1:W-:Y:S04]  /*3040*/  STL.64 [R1+0x180], R30 ;  /* 0x0001801e01007387 */ /* 0x0003e80000100a00 */
[----:B------:R1:W-:Y:S01]  /*3050*/  LDGSTS.E [R28+0xc008], desc[UR18][R30.64], !P3 ;  /* 0x0c0080001e1c7fae */ /* 0x0003e2000d921852 */
[----:B------:R-:W-:Y:S01]  /*3060*/  ISETP.GE.U32.AND P3, PT, R24, 0x7fffffd1, PT ;  /* 0x7fffffd11800780c */ /* 0x000fe20003f66070 */
[----:B--2---:R-:W-:Y:S02]  /*3070*/  IMAD.WIDE R34, R27, 0x4, R8 ;  /* 0x000000041b227825 */ /* 0x004fe400078e0208 */
[----:B------:R2:W-:Y:S01]  /*3080*/  STL.64 [R1+0x188], R36 ;  /* 0x0001882401007387 */ /* 0x0005e20000100a00 */
[----:B------:R-:W-:-:S03]  /*3090*/  SHF.R.U32.HI R24, RZ, 0xf, R4 ;  /* 0x0000000fff187819 */ /* 0x000fc60000011604 */
[----:B------:R2:W-:Y:S01]  /*30a0*/  LDGSTS.E [R28+0xc], desc[UR18][R36.64], !P0 ;  /* 0x0000c000241c7fae */ /* 0x0005e2000c121852 */
[----:B-1----:R-:W-:-:S03]  /*30b0*/  IMAD.WIDE R30, R27, 0x4, R2 ;  /* 0x000000041b1e7825 */ /* 0x002fc600078e0202 */
[----:B------:R1:W-:Y:S01]  /*30c0*/  STL.64 [R1+0x190], R34 ;  /* 0x0001902201007387 */ /* 0x0003e20000100a00 */
[----:B------:R-:W-:-:S03]  /*30d0*/  IMAD R27, R12, 0xd, RZ ;  /* 0x0000000d0c1b7824 */ /* 0x000fc600078e02ff */
[----:B------:R1:W-:Y:S01]  /*30e0*/  LDGSTS.E [R28+0x400c], desc[UR18][R34.64], !P0 ;  /* 0x0400c000221c7fae */ /* 0x0003e2000c121852 */
[----:B--2---:R-:W-:-:S03]  /*30f0*/  IMAD.WIDE R36, R25, 0x4, R10 ;  /* 0x0000000419247825 */ /* 0x004fc600078e020a */
[----:B------:R2:W-:Y:S04]  /*3100*/  STL.64 [R1+0x198], R32 ;  /* 0x0001982001007387 */ /* 0x0005e80000100a00 */
[----:B------:R2:W-:Y:S01]  /*3110*/  LDGSTS.E [R28+0x800c], desc[UR18][R32.64], !P0 ;  /* 0x0800c000201c7fae */ /* 0x0005e2000c121852 */
[----:B-1----:R-:W-:-:S03]  /*3120*/  IMAD.WIDE R34, R25, 0x4, R8 ;  /* 0x0000000419227825 */ /* 0x002fc600078e0208 */
[----:B------:R1:W-:Y:S04]  /*3130*/  STL.64 [R1+0x1a0], R30 ;  /* 0x0001a01e01007387 */ /* 0x0003e80000100a00 */
[----:B------:R1:W-:Y:S01]  /*3140*/  LDGSTS.E [R28+0xc00c], desc[UR18][R30.64], !P0 ;  /* 0x0c00c0001e1c7fae */ /* 0x0003e2000c121852 */
[----:B------:R-:W-:Y:S01]  /*3150*/  LOP3.LUT P0, RZ, R24, 0x1, RZ, 0xc0, !PT ;  /* 0x0000000118ff7812 */ /* 0x000fe2000780c0ff */
[----:B--2---:R-:W-:Y:S02]  /*3160*/  IMAD.WIDE R32, R25, 0x4, R6 ;  /* 0x0000000419207825 */ /* 0x004fe400078e0206 */
[----:B------:R-:W-:Y:S01]  /*3170*/  STL.64 [R1+0x1a8], R36 ;  /* 0x0001a82401007387 */ /* 0x000fe20000100a00 */
[----:B------:R-:W-:-:S03]  /*3180*/  SHF.R.U32.HI R24, RZ, 0xe, R4 ;  /* 0x0000000eff187819 */ /* 0x000fc60000011604 */
[----:B------:R-:W-:Y:S01]  /*3190*/  LDGSTS.E [R0], desc[UR18][R36.64], !P6 ;  /* 0x0000000024007fae */ /* 0x000fe2000f121852 */
[----:B-1----:R-:W-:-:S03]  /*31a0*/  IMAD.WIDE R30, R25, 0x4, R2 ;  /* 0x00000004191e7825 */ /* 0x002fc600078e0202 */
[----:B------:R1:W-:Y:S01]  /*31b0*/  STL.64 [R1+0x1b0], R34 ;  /* 0x0001b02201007387 */ /* 0x0003e20000100a00 */
[----:B------:R-:W-:-:S03]  /*31c0*/  IMAD R25, R12, 0xe, RZ ;  /* 0x0000000e0c197824 */ /* 0x000fc600078e02ff */
[----:B------:R1:W-:Y:S01]  /*31d0*/  LDGSTS.E [R0+0x4000], desc[UR18][R34.64], !P6 ;  /* 0x0400000022007fae */ /* 0x0003e2000f121852 */
[----:B------:R-:W-:-:S03]  /*31e0*/  IMAD.WIDE R28, R27, 0x4, R2 ;  /* 0x000000041b1c7825 */ /* 0x000fc600078e0202 */
[----:B------:R2:W-:Y:S04]  /*31f0*/  STL.64 [R1+0x1b8], R32 ;  /* 0x0001b82001007387 */ /* 0x0005e80000100a00 */
[----:B------:R2:W-:Y:S01]  /*3200*/  LDGSTS.E [R0+0x8000], desc[UR18][R32.64], !P6 ;  /* 0x0800000020007fae */ /* 0x0005e2000f121852 */
[----:B-1----:R-:W-:-:S03]  /*3210*/  IMAD.WIDE R34, R27, 0x4, R10 ;  /* 0x000000041b227825 */ /* 0x002fc600078e020a */
[----:B------:R1:W-:Y:S04]  /*3220*/  STL.64 [R1+0x1c0], R30 ;  /* 0x0001c01e01007387 */ /* 0x0003e80000100a00 */
[----:B------:R1:W-:Y:S01]  /*3230*/  LDGSTS.E [R0+0xc000], desc[UR18][R30.64], !P6 ;  /* 0x0c0000001e007fae */ /* 0x0003e2000f121852 */
[----:B------:R-:W-:Y:S01]  /*3240*/  LOP3.LUT P6, RZ, R24, 0x1, RZ, 0xc0, !PT ;  /* 0x0000000118ff7812 */ /* 0x000fe200078cc0ff */
        /* <DEDUP_REMOVED lines=15> */
[C---:B--2---:R-:W-:Y:S01]  /*3340*/  IMAD.WIDE R30, R25.reuse, 0x4, R6 ;  /* 0x00000004191e7825 */ /* 0x044fe200078e0206 */
[----:B------:R-:W-:Y:S01]  /*3350*/  SHF.R.U32.HI R24, RZ, 0xc, R4 ;  /* 0x0000000cff187819 */ /* 0x000fe20000011604 */
[----:B------:R2:W-:Y:S04]  /*3360*/  LDGSTS.E [R0+0x8], desc[UR18][R34.64], !P1 ;  /* 0x0000800022007fae */ /* 0x0005e8000c921852 */
[----:B------:R3:W-:Y:S01]  /*3370*/  LDGSTS.E [R0+0x4008], desc[UR18][R32.64], !P1 ;  /* 0x0400800020007fae */ /* 0x0007e2000c921852 */
[----:B-1----:R-:W-:-:S03]  /*3380*/  IMAD.WIDE R28, R25, 0x4, R2 ;  /* 0x00000004191c7825 */ /* 0x002fc600078e0202 */
[----:B------:R1:W-:Y:S01]  /*3390*/  LDGSTS.E [R0+0x8008], desc[UR18][R30.64], !P1 ;  /* 0x080080001e007fae */ /* 0x0003e2000c921852 */
[----:B------:R-:W-:-:S03]  /*33a0*/  IMAD.SHL.U32 R25, R12, 0x10, RZ ;  /* 0x000000100c197824 */ /* 0x000fc600078e00ff */
[----:B------:R2:W-:Y:S04]  /*33b0*/  STL.64 [R1+0x1e8], R34 ;  /* 0x0001e82201007387 */ /* 0x0005e80000100a00 */
[----:B------:R4:W-:Y:S01]  /*33c0*/  LDGSTS.E [R0+0xc008], desc[UR18][R28.64], !P1 ;  /* 0x0c0080001c007fae */ /* 0x0009e2000c921852 */
[----:B------:R-:W-:Y:S02]  /*33d0*/  LOP3.LUT P1, RZ, R24, 0x1, RZ, 0xc0, !PT ;  /* 0x0000000118ff7812 */ /* 0x000fe4000782c0ff */
[----:B------:R-:W-:Y:S01]  /*33e0*/  LOP3.LUT R24, R5, 0x40, RZ, 0x3c, !PT ;  /* 0x0000004005187812 */ /* 0x000fe200078e3cff */
[----:B------:R3:W-:Y:S01]  /*33f0*/  STL.64 [R1+0x1f0], R32 ;  /* 0x0001f02001007387 */ /* 0x0007e20000100a00 */
[----:B--2---:R-:W-:-:S03]  /*3400*/  IMAD.WIDE R34, R27, 0x4, R10 ;  /* 0x000000041b227825 */ /* 0x004fc600078e020a */
[----:B------:R1:W-:Y:S01]  /*3410*/  STL.64 [R1+0x1f8], R30 ;  /* 0x0001f81e01007387 */ /* 0x0003e20000100a00 */
[----:B------:R-:W-:-:S03]  /*3420*/  VIADD R24, R24, UR7 ;  /* 0x0000000718187c36 */ /* 0x000fc60008000000 */
[----:B------:R4:W-:Y:S01]  /*3430*/  STL.64 [R1+0x200], R28 ;  /* 0x0002001c01007387 */ /* 0x0009e20000100a00 */
[----:B---3--:R-:W-:-:S03]  /*3440*/  IMAD.WIDE R32, R27, 0x4, R8 ;  /* 0x000000041b207825 */ /* 0x008fc600078e0208 */
[----:B------:R2:W-:Y:S01]  /*3450*/  STL.64 [R1+0x208], R34 ;  /* 0x0002082201007387 */ /* 0x0005e20000100a00 */
[----:B-1----:R-:W-:-:S03]  /*3460*/  IMAD.WIDE R30, R27, 0x4, R6 ;  /* 0x000000041b1e7825 */ /* 0x002fc600078e0206 */
[----:B------:R2:W-:Y:S01]  /*3470*/  LDGSTS.E [R0+0xc], desc[UR18][R34.64], !P3 ;  /* 0x0000c00022007fae */ /* 0x0005e2000d921852 */
[----:B----4-:R-:W-:-:S03]  /*3480*/  IMAD.WIDE R28, R27, 0x4, R2 ;  /* 0x000000041b1c7825 */ /* 0x010fc600078e0202 */
        /* <DEDUP_REMOVED lines=9> */
[----:B------:R-:W-:Y:S02]  /*3520*/  LOP3.LUT P3, RZ, R26, 0x1, RZ, 0xc0, !PT ;  /* 0x000000011aff7812 */ /* 0x000fe4000786c0ff */
[----:B------:R-:W-:Y:S01]  /*3530*/  SHF.R.U32.HI R26, RZ, 0x7, R4 ;  /* 0x00000007ff1a7819 */ /* 0x000fe20000011604 */
[C---:B--2---:R-:W-:Y:S01]  /*3540*/  IMAD.WIDE R30, R25.reuse, 0x4, R6 ;  /* 0x00000004191e7825 */ /* 0x044fe200078e0206 */
[----:B------:R2:W-:Y:S04]  /*3550*/  LDGSTS.E [R24], desc[UR18][R34.64], P0 ;  /* 0x0000000022187fae */ /* 0x0005e80008121852 */
[----:B------:R3:W-:Y:S01]  /*3560*/  LDGSTS.E [R24+0x4000], desc[UR18][R32.64], P0 ;  /* 0x0400000020187fae */ /* 0x0007e20008121852 */
[----:B-1----:R-:W-:Y:S01]  /*3570*/  IMAD.WIDE R28, R25, 0x4, R2 ;  /* 0x00000004191c7825 */ /* 0x002fe200078e0202 */
[----:B------:R-:W-:-:S02]  /*3580*/  SHF.R.U32.HI R25, RZ, 0xa, R4 ;  /* 0x0000000aff197819 */ /* 0x000fc40000011604 */
[----:B------:R2:W-:Y:S01]  /*3590*/  STL.64 [R1+0x228], R34 ;  /* 0x0002282201007387 */ /* 0x0005e20000100a00 */
[----:B------:R-:W-:-:S03]  /*35a0*/  SHF.R.U32.HI R0, RZ, 0x9, R4 ;  /* 0x00000009ff007819 */ /* 0x000fc60000011604 */
[----:B------:R1:W-:Y:S04]  /*35b0*/  LDGSTS.E [R24+0x8000], desc[UR18][R30.64], P0 ;  /* 0x080000001e187fae */ /* 0x0003e80008121852 */
[----:B------:R3:W-:Y:S04]  /*35c0*/  STL.64 [R1+0x230], R32 ;  /* 0x0002302001007387 */ /* 0x0007e80000100a00 */
[----:B------:R4:W-:Y:S01]  /*35d0*/  LDGSTS.E [R24+0xc000], desc[UR18][R28.64], P0 ;  /* 0x0c0000001c187fae */ /* 0x0009e20008121852 */
[----:B--2---:R-:W-:Y:S01]  /*35e0*/  IMAD.WIDE R34, R27, 0x4, R10 ;  /* 0x000000041b227825 */ /* 0x004fe200078e020a */
[----:B------:R-:W-:-:S02]  /*35f0*/  LOP3.LUT P0, RZ, R25, 0x1, RZ, 0xc0, !PT ;  /* 0x0000000119ff7812 */ /* 0x000fc4000780c0ff */
[----:B------:R1:W-:Y:S01]  /*3600*/  STL.64 [R1+0x238], R30 ;  /* 0x0002381e01007387 */ /* 0x0003e20000100a00 */
[----:B------:R-:W-:Y:S02]  /*3610*/  IMAD R25, R12, 0x12, RZ ;  /* 0x000000120c197824 */ /* 0x000fe400078e02ff */
[C---:B---3--:R-:W-:Y:S01]  /*3620*/  IMAD.WIDE R32, R27.reuse, 0x4, R8 ;  /* 0x000000041b207825 */ /* 0x048fe200078e0208 */
[----:B------:R4:W-:Y:S04]  /*3630*/  STL.64 [R1+0x240], R28 ;  /* 0x0002401c01007387 */ /* 0x0009e80000100a00 */
[----:B------:R2:W-:Y:S01]  /*3640*/  STL.64 [R1+0x248], R34 ;  /* 0x0002482201007387 */ /* 0x0005e20000100a00 */
[----:B-1----:R-:W-:-:S03]  /*3650*/  IMAD.WIDE R30, R27, 0x4, R6 ;  /* 0x000000041b1e7825 */ /* 0x002fc600078e0206 */
[----:B------:R2:W-:Y:S01]  /*3660*/  LDGSTS.E [R24+0x4], desc[UR18][R34.64], P6 ;  /* 0x0000400022187fae */ /* 0x0005e2000b121852 */
[----:B----4-:R-:W-:-:S03]  /*3670*/  IMAD.WIDE R28, R27, 0x4, R2 ;  /* 0x000000041b1c7825 */ /* 0x010fc600078e0202 */
[----:B------:R1:W-:Y:S01]  /*3680*/  STL.64 [R1+0x250], R32 ;  /* 0x0002502001007387 */ /* 0x0003e20000100a00 */
[----:B------:R-:W-:-:S03]  /*3690*/  IMAD R27, R12, 0x13, RZ ;  /* 0x000000130c1b7824 */ /* 0x000fc600078e02ff */
[----:B------:R1:W-:Y:S01]  /*36a0*/  LDGSTS.E [R24+0x4004], desc[UR18][R32.64], P6 ;  /* 0x0400400020187fae */ /* 0x0003e2000b121852 */
[----:B--2---:R-:W-:-:S03]  /*36b0*/  IMAD.WIDE R34, R25, 0x4, R10 ;  /* 0x0000000419227825 */ /* 0x004fc600078e020a */
[----:B------:R2:W-:Y:S04]  /*36c0*/  STL.64 [R1+0x258], R30 ;  /* 0x0002581e01007387 */ /* 0x0005e80000100a00 */
[----:B------:R2:W-:Y:S01]  /*36d0*/  LDGSTS.E [R24+0x8004], desc[UR18][R30.64], P6 ;  /* 0x080040001e187fae */ /* 0x0005e2000b121852 */
[----:B-1----:R-:W-:-:S03]  /*36e0*/  IMAD.WIDE R32, R25, 0x4, R8 ;  /* 0x0000000419207825 */ /* 0x002fc600078e0208 */
[----:B------:R1:W-:Y:S04]  /*36f0*/  STL.64 [R1+0x260], R28 ;  /* 0x0002601c01007387 */ /* 0x0003e80000100a00 */
[----:B------:R1:W-:Y:S01]  /*3700*/  LDGSTS.E [R24+0xc004], desc[UR18][R28.64], P6 ;  /* 0x0c0040001c187fae */ /* 0x0003e2000b121852 */
[----:B------:R-:W-:Y:S01]  /*3710*/  LOP3.LUT P6, RZ, R0, 0x1, RZ, 0xc0, !PT ;  /* 0x0000000100ff7812 */ /* 0x000fe200078cc0ff */
[----:B--2---:R-:W-:Y:S02]  /*3720*/  IMAD.WIDE R30, R25, 0x4, R6 ;  /* 0x00000004191e7825 */ /* 0x004fe400078e0206 */
[----:B------:R2:W-:Y:S01]  /*3730*/  STL.64 [R1+0x550], R34 ;  /* 0x0005502201007387 */ /* 0x0005e20000100a00 */
[----:B------:R-:W-:-:S03]  /*3740*/  SHF.R.U32.HI R0, RZ, 0x8, R4 ;  /* 0x00000008ff007819 */ /* 0x000fc60000011604 */
[----:B------:R2:W-:Y:S01]  /*3750*/  LDGSTS.E [R24+0x8], desc[UR18][R34.64], P5 ;  /* 0x0000800022187fae */ /* 0x0005e2000a921852 */
[----:B-1----:R-:W-:-:S03]  /*3760*/  IMAD.WIDE R28, R25, 0x4, R2 ;  /* 0x00000004191c7825 */ /* 0x002fc600078e0202 */
        /* <DEDUP_REMOVED lines=11> */
[----:B------:R2:W-:Y:S01]  /*3820*/  LDGSTS.E [R24+0xc], desc[UR18][R34.64], P1 ;  /* 0x0000c00022187fae */ /* 0x0005e20008921852 */
[----:B------:R-:W-:-:S03]  /*3830*/  LOP3.LUT R0, R5, 0x50, RZ, 0x3c, !PT ;  /* 0x0000005005007812 */ /* 0x000fc600078e3cff */
[----:B------:R3:W-:Y:S01]  /*3840*/  LDGSTS.E [R24+0x400c], desc[UR18][R32.64], P1 ;  /* 0x0400c00020187fae */ /* 0x0007e20008921852 */
[----:B-1----:R-:W-:-:S03]  /*3850*/  IMAD.WIDE R28, R27, 0x4, R2 ;  /* 0x000000041b1c7825 */ /* 0x002fc600078e0202 */
[----:B------:R1:W-:Y:S01]  /*3860*/  LDGSTS.E [R24+0x800c], desc[UR18][R30.64], P1 ;  /* 0x0800c0001e187fae */ /* 0x0003e20008921852 */
[----:B------:R-:W-:-:S03]  /*3870*/  IMAD R27, R12, 0x15, RZ ;  /* 0x000000150c1b7824 */ /* 0x000fc600078e02ff */
[----:B------:R4:W-:Y:S01]  /*3880*/  LDGSTS.E [R24+0xc00c], desc[UR18][R28.64], P1 ;  /* 0x0c00c0001c187fae */ /* 0x0009e20008921852 */
[----:B------:R-:W-:Y:S01]  /*3890*/  LOP3.LUT P1, RZ, R26, 0x1, RZ, 0xc0, !PT ;  /* 0x000000011aff7812 */ /* 0x000fe2000782c0ff */
[----:B------:R-:W-:Y:S01]  /*38a0*/  VIADD R26, R0, UR7 ;  /* 0x00000007001a7c36 */ /* 0x000fe20008000000 */
[----:B------:R-:W-:Y:S01]  /*38b0*/  SHF.R.U32.HI R0, RZ, 0x6, R4 ;  /* 0x00000006ff007819 */ /* 0x000fe20000011604 */
[----:B------:R2:W-:Y:S04]  /*38c0*/  STL.64 [R1+0x570], R34 ;  /* 0x0005702201007387 */ /* 0x0005e80000100a00 */
[----:B------:R3:W-:Y:S04]  /*38d0*/  STL.64 [R1+0x578], R32 ;  /* 0x0005782001007387 */ /* 0x0007e80000100a00 */
[----:B------:R1:W-:Y:S01]  /*38e0*/  STL.64 [R1+0x580], R30 ;  /* 0x0005801e01007387 */ /* 0x0003e20000100a00 */
[----:B--2---:R-:W-:-:S03]  /*38f0*/  IMAD.WIDE R34, R25, 0x4, R10 ;  /* 0x0000000419227825 */ /* 0x004fc600078e020a */
[----:B------:R4:W-:Y:S01]  /*3900*/  STL.64 [R1+0x588], R28 ;  /* 0x0005881c01007387 */ /* 0x0009e20000100a00 */
[----:B---3--:R-:W-:-:S03]  /*3910*/  IMAD.WIDE R32, R25, 0x4, R8 ;  /* 0x0000000419207825 */ /* 0x008fc600078e0208 */
[----:B------:R2:W-:Y:S01]  /*3920*/  STL.64 [R1+0x590], R34 ;  /* 0x0005902201007387 */ /* 0x0005e20000100a00 */
[----:B-1----:R-:W-:-:S03]  /*3930*/  IMAD.WIDE R30, R25, 0x4, R6 ;  /* 0x00000004191e7825 */ /* 0x002fc600078e0206 */
[----:B------:R2:W-:Y:S01]  /*3940*/  LDGSTS.E [R26], desc[UR18][R34.64], P3 ;  /* 0x00000000221a7fae */ /* 0x0005e20009921852 */
        /* <DEDUP_REMOVED lines=27> */
[----:B------:R-:W-:Y:S01]  /*3b00*/  STL.64 [R1+0x5d0], R34 ;  /* 0x0005d02201007387 */ /* 0x000fe20000100a00 */
[----:B------:R-:W-:-:S03]  /*3b10*/  SHF.R.U32.HI R0, RZ, 0x4, R4 ;  /* 0x00000004ff007819 */ /* 0x000fc60000011604 */
[----:B------:R-:W-:Y:S01]  /*3b20*/  LDGSTS.E [R26+0x8], desc[UR18][R34.64], P6 ;  /* 0x00008000221a7fae */ /* 0x000fe2000b121852 */
[----:B-1----:R-:W-:-:S03]  /*3b30*/  IMAD.WIDE R28, R25, 0x4, R2 ;  /* 0x00000004191c7825 */ /* 0x002fc600078e0202 */
[----:B------:R1:W-:Y:S01]  /*3b40*/  STL.64 [R1+0x5d8], R32 ;  /* 0x0005d82001007387 */ /* 0x0003e20000100a00 */
[----:B------:R-:W-:-:S03]  /*3b50*/  IMAD.WIDE R24, R27, 0x4, R2 ;  /* 0x000000041b187825 */ /* 0x000fc600078e0202 */
[----:B------:R1:W-:Y:S04]  /*3b60*/  LDGSTS.E [R26+0x4008], desc[UR18][R32.64], P6 ;  /* 0x04008000201a7fae */ /* 0x0003e8000b121852 */
        /* <DEDUP_REMOVED lines=11> */
[----:B------:R-:W-:Y:S01]  /*3c20*/  STL.64 [R1+0x5f8], R30 ;  /* 0x0005f81e01007387 */ /* 0x000fe20000100a00 */
[----:B------:R-:W-:-:S03]  /*3c30*/  LOP3.LUT R27, R5, 0x60, RZ, 0x3c, !PT ;  /* 0x00000060051b7812 */ /* 0x000fc600078e3cff */
[----:B------:R-:W-:Y:S04]  /*3c40*/  LDGSTS.E [R26+0x400c], desc[UR18][R30.64], P5 ;  /* 0x0400c0001e1a7fae */ /* 0x000fe8000a921852 */
[----:B------:R-:W-:Y:S04]  /*3c50*/  STL.64 [R1+0x600], R28 ;  /* 0x0006001c01007387 */ /* 0x000fe80000100a00 */
[----:B------:R-:W-:Y:S04]  /*3c60*/  LDGSTS.E [R26+0x800c], desc[UR18][R28.64], P5 ;  /* 0x0800c0001c1a7fae */ /* 0x000fe8000a921852 */
[----:B------:R1:W-:Y:S04]  /*3c70*/  STL.64 [R1+0x608], R24 ;  /* 0x0006081801007387 */ /* 0x0003e80000100a00 */
[----:B------:R1:W-:Y:S01]  /*3c80*/  LDGSTS.E [R26+0xc00c], desc[UR18][R24.64], P5 ;  /* 0x0c00c000181a7fae */ /* 0x0003e2000a921852 */
[----:B------:R-:W-:Y:S01]  /*3c90*/  LOP3.LUT P5, RZ, R0, 0x1, RZ, 0xc0, !PT ;  /* 0x0000000100ff7812 */ /* 0x000fe200078ac0ff */
[----:B------:R-:W-:-:S02]  /*3ca0*/  VIADD R0, R27, UR7 ;  /* 0x000000071b007c36 */ /* 0x000fc40008000000 */
[C---:B-1----:R-:W-:Y:S02]  /*3cb0*/  IMAD R25, R12.reuse, 0x18, RZ ;  /* 0x000000180c197824 */ /* 0x042fe400078e02ff */
[----:B------:R-:W-:Y:S02]  /*3cc0*/  IMAD R24, R12, 0x19, RZ ;  /* 0x000000190c187824 */ /* 0x000fe400078e02ff */
[----:B------:R-:W-:-:S04]  /*3cd0*/  IMAD.WIDE R32, R25, 0x4, R10 ;  /* 0x0000000419207825 */ /* 0x000fc800078e020a */
[C---:B------:R-:W-:Y:S01]  /*3ce0*/  IMAD.WIDE R30, R25.reuse, 0x4, R8 ;  /* 0x00000004191e7825 */ /* 0x040fe200078e0208 */
[----:B------:R1:W-:Y:S03]  /*3cf0*/  LDGSTS.E [R0], desc[UR18][R32.64], P1 ;  /* 0x0000000020007fae */ /* 0x0003e60008921852 */
[C---:B------:R-:W-:Y:S01]  /*3d00*/  IMAD.WIDE R28, R25.reuse, 0x4, R6 ;  /* 0x00000004191c7825 */ /* 0x040fe200078e0206 */
[----:B------:R2:W-:Y:S03]  /*3d10*/  LDGSTS.E [R0+0x4000], desc[UR18][R30.64], P1 ;  /* 0x040000001e007fae */ /* 0x0005e60008921852 */
[----:B------:R-:W-:Y:S01]  /*3d20*/  IMAD.WIDE R26, R25, 0x4, R2 ;  /* 0x00000004191a7825 */ /* 0x000fe200078e0202 */
[--C-:B------:R-:W-:Y:S01]  /*3d30*/  SHF.R.U32.HI R25, RZ, 0x2, R4.reuse ;  /* 0x00000002ff197819 */ /* 0x100fe20000011604 */
[----:B------:R3:W-:Y:S01]  /*3d40*/  LDGSTS.E [R0+0x8000], desc[UR18][R28.64], P1 ;  /* 0x080000001c007fae */ /* 0x0007e20008921852 */
[----:B------:R-:W-:Y:S01]  /*3d50*/  SHF.R.U32.HI R4, RZ, 0x1, R4 ;  /* 0x00000001ff047819 */ /* 0x000fe20000011604 */
[----:B------:R-:W-:-:S02]  /*3d60*/  IMAD.WIDE R34, R24, 0x4, R10 ;  /* 0x0000000418227825 */ /* 0x000fc400078e020a */
[----:B------:R4:W-:Y:S01]  /*3d70*/  LDGSTS.E [R0+0xc000], desc[UR18][R26.64], P1 ;  /* 0x0c0000001a007fae */ /* 0x0009e20008921852 */
[----:B------:R-:W-:Y:S01]  /*3d80*/  LOP3.LUT P1, RZ, R25, 0x1, RZ, 0xc0, !PT ;  /* 0x0000000119ff7812 */ /* 0x000fe2000782c0ff */
[----:B------:R-:W-:Y:S02]  /*3d90*/  IMAD R25, R12, 0x1a, RZ ;  /* 0x0000001a0c197824 */ /* 0x000fe400078e02ff */
[----:B------:R1:W-:Y:S02]  /*3da0*/  STL.64 [R1+0x610], R32 ;  /* 0x0006102001007387 */ /* 0x0003e40000100a00 */
[C---:B------:R-:W-:Y:S02]  /*3db0*/  IMAD.WIDE R78, R25.reuse, 0x4, R10 ;  /* 0x00000004194e7825 */ /* 0x040fe400078e020a */
[----:B------:R2:W-:Y:S02]  /*3dc0*/  STL.64 [R1+0x618], R30 ;  /* 0x0006181e01007387 */ /* 0x0005e40000100a00 */
[----:B------:R-:W-:-:S02]  /*3dd0*/  IMAD.WIDE R76, R25, 0x4, R8 ;  /* 0x00000004194c7825 */ /* 0x000fc400078e0208 */
[----:B------:R3:W-:Y:S02]  /*3de0*/  STL.64 [R1+0x620], R28 ;  /* 0x0006201c01007387 */ /* 0x0007e40000100a00 */
[----:B------:R-:W-:Y:S02]  /*3df0*/  IMAD.WIDE R38, R25, 0x4, R6 ;  /* 0x0000000419267825 */ /* 0x000fe400078e0206 */
[----:B------:R4:W-:Y:S02]  /*3e00*/  STL.64 [R1+0x628], R26 ;  /* 0x0006281a01007387 */ /* 0x0009e40000100a00 */
[C---:B-1----:R-:W-:Y:S02]  /*3e10*/  IMAD.WIDE R32, R24.reuse, 0x4, R8 ;  /* 0x0000000418207825 */ /* 0x042fe400078e0208 */
[----:B------:R1:W-:Y:S02]  /*3e20*/  LDGSTS.E [R0+0x4], desc[UR18][R34.64], P3 ;  /* 0x0000400022007fae */ /* 0x0003e40009921852 */
[----:B--2---:R-:W-:-:S02]  /*3e30*/  IMAD.WIDE R30, R24, 0x4, R6 ;  /* 0x00000004181e7825 */ /* 0x004fc400078e0206 */
[----:B------:R2:W-:Y:S02]  /*3e40*/  LDGSTS.E [R0+0x4004], desc[UR18][R32.64], P3 ;  /* 0x0400400020007fae */ /* 0x0005e40009921852 */
[--C-:B---3--:R-:W-:Y:S02]  /*3e50*/  IMAD.WIDE R28, R24, 0x4, R2.reuse ;  /* 0x00000004181c7825 */ /* 0x108fe400078e0202 */
[----:B------:R1:W-:Y:S02]  /*3e60*/  STL.64 [R1+0x630], R34 ;  /* 0x0006302201007387 */ /* 0x0003e40000100a00 */
[----:B----4-:R-:W-:Y:S02]  /*3e70*/  IMAD R26, R12, 0x1b, RZ ;  /* 0x0000001b0c1a7824 */ /* 0x010fe400078e02ff */
[----:B------:R3:W-:Y:S01]  /*3e80*/  LDGSTS.E [R0+0x8004], desc[UR18][R30.64], P3 ;  /* 0x080040001e007fae */ /* 0x0007e20009921852 */
[----:B------:R-:W-:-:S03]  /*3e90*/  IMAD.WIDE R36, R25, 0x4, R2 ;  /* 0x0000000419247825 */ /* 0x000fc600078e0202 */
[----:B------:R2:W-:Y:S01]  /*3ea0*/  STL.64 [R1+0x638], R32 ;  /* 0x0006382001007387 */ /* 0x0005e20000100a00 */
[C---:B------:R-:W-:Y:S02]  /*3eb0*/  IMAD R24, R12.reuse, 0x1e, RZ ;  /* 0x0000001e0c187824 */ /* 0x040fe400078e02ff */
[----:B------:R-:W-:Y:S01]  /*3ec0*/  IMAD R25, R12, 0x1f, RZ ;  /* 0x0000001f0c197824 */ /* 0x000fe200078e02ff */
[----:B------:R4:W-:Y:S01]  /*3ed0*/  LDGSTS.E [R0+0xc004], desc[UR18][R28.64], P3 ;  /* 0x0c0040001c007fae */ /* 0x0009e20009921852 */
[----:B-1----:R-:W-:Y:S01]  /*3ee0*/  IMAD.WIDE R34, R26, 0x4, R10 ;  /* 0x000000041a227825 */ /* 0x002fe200078e020a */
[----:B------:R-:W-:Y:S02]  /*3ef0*/  LOP3.LUT P3, RZ, R4, 0x1, RZ, 0xc0, !PT ;  /* 0x0000000104ff7812 */ /* 0x000fe4000786c0ff */
[----:B------:R3:W-:Y:S01]  /*3f00*/  STL.64 [R1+0x640], R30 ;  /* 0x0006401e01007387 */ /* 0x0007e20000100a00 */
[----:B------:R-:W-:Y:S02]  /*3f10*/  IMAD R4, R12, 0x1d, RZ ;  /* 0x0000001d0c047824 */ /* 0x000fe400078e02ff */
[----:B--2---:R-:W-:Y:S01]  /*3f20*/  IMAD.WIDE R32, R26, 0x4, R8 ;  /* 0x000000041a207825 */ /* 0x004fe200078e0208 */
[----:B------:R-:W-:Y:S03]  /*3f30*/  LDGSTS.E [R0+0x8], desc[UR18][R78.64], P0 ;  /* 0x000080004e007fae */ /* 0x000fe60008121852 */
[----:B------:R-:W-:Y:S01]  /*3f40*/  IMAD.WIDE R86, R4, 0x4, R10 ;  /* 0x0000000404567825 */ /* 0x000fe200078e020a */
[----:B------:R4:W-:Y:S03]  /*3f50*/  STL.64 [R1+0x650], R28 ;  /* 0x0006501c01007387 */ /* 0x0009e60000100a00 */
[----:B---3--:R-:W-:Y:S01]  /*3f60*/  IMAD.WIDE R30, R26, 0x4, R6 ;  /* 0x000000041a1e7825 */ /* 0x008fe200078e0206 */
[----:B------:R-:W-:Y:S03]  /*3f70*/  LDGSTS.E [R0+0x4008], desc[UR18][R76.64], P0 ;  /* 0x040080004c007fae */ /* 0x000fe60008121852 */
[C---:B------:R-:W-:Y:S01]  /*3f80*/  IMAD.WIDE R84, R4.reuse, 0x4, R8 ;  /* 0x0000000404547825 */ /* 0x040fe200078e0208 */
[----:B------:R-:W-:Y:S03]  /*3f90*/  LDGSTS.E [R0+0x8008], desc[UR18][R38.64], P0 ;  /* 0x0800800026007fae */ /* 0x000fe60008121852 */
[----:B------:R-:W-:Y:S01]  /*3fa0*/  IMAD.WIDE R82, R4, 0x4, R6 ;  /* 0x0000000404527825 */ /* 0x000fe200078e0206 */
[----:B------:R-:W-:Y:S03]  /*3fb0*/  LDGSTS.E [R0+0xc008], desc[UR18][R36.64], P0 ;  /* 0x0c00800024007fae */ /* 0x000fe60008121852 */
[----:B----4-:R-:W-:Y:S01]  /*3fc0*/  IMAD.WIDE R28, R26, 0x4, R2 ;  /* 0x000000041a1c7825 */ /* 0x010fe200078e0202 */
[----:B------:R-:W-:Y:S01]  /*3fd0*/  LDGSTS.E [R0+0xc], desc[UR18][R34.64], P6 ;  /* 0x0000c00022007fae */ /* 0x000fe2000b121852 */
[----:B------:R-:W-:-:S02]  /*3fe0*/  LOP3.LUT R26, R5, 0x70, RZ, 0x3c, !PT ;  /* 0x00000070051a7812 */ /* 0x000fc400078e3cff */
[----:B------:R-:W-:Y:S01]  /*3ff0*/  IMAD.WIDE R80, R4, 0x4, R2 ;  /* 0x0000000404507825 */ /* 0x000fe200078e0202 */
[----:B------:R-:W-:Y:S01]  /*4000*/  LDGSTS.E [R0+0x400c], desc[UR18][R32.64], P6 ;  /* 0x0400c00020007fae */ /* 0x000fe2000b121852 */
[----:B------:R-:W-:Y:S02]  /*4010*/  IADD3 R4, R74, UR7, RZ ;  /* 0x000000074a047c10 */ /* 0x000fe4000fffe0ff */
[----:B------:R-:W-:Y:S01]  /*4020*/  VIADD R26, R26, UR7 ;  /* 0x000000071a1a7c36 */ /* 0x000fe20008000000 */
[----:B------:R-:W-:Y:S04]  /*4030*/  LDGSTS.E [R0+0x800c], desc[UR18][R30.64], P6 ;  /* 0x0800c0001e007fae */ /* 0x000fe8000b121852 */
[----:B------:R1:W-:Y:S04]  /*4040*/  LDGSTS.E [R0+0xc00c], desc[UR18][R28.64], P6 ;  /* 0x0c00c0001c007fae */ /* 0x0003e8000b121852 */
[----:B------:R2:W-:Y:S04]  /*4050*/  STL.64 [R1+0x648], R78 ;  /* 0x0006484e01007387 */ /* 0x0005e80000100a00 */
[----:B------:R3:W-:Y:S01]  /*4060*/  STL.64 [R1+0x670], R34 ;  /* 0x0006702201007387 */ /* 0x0007e20000100a00 */
[----:B-1----:R-:W-:-:S03]  /*4070*/  IMAD R0, R12, 0x1c, RZ ;  /* 0x0000001c0c007824 */ /* 0x002fc600078e02ff */
[----:B------:R1:W-:Y:S01]  /*4080*/  STL.64 [R1+0x658], R76 ;  /* 0x0006584c01007387 */ /* 0x0003e20000100a00 */
[----:B------:R-:W-:-:S03]  /*4090*/  IMAD.WIDE R94, R0, 0x4, R10 ;  /* 0x00000004005e7825 */ /* 0x000fc600078e020a */
[----:B------:R4:W-:Y:S01]  /*40a0*/  STL.64 [R1+0x660], R38 ;  /* 0x0006602601007387 */ /* 0x0009e20000100a00 */
[----:B--2---:R-:W-:-:S03]  /*40b0*/  IMAD.WIDE R78, R24, 0x4, R10 ;  /* 0x00000004184e7825 */ /* 0x004fc600078e020a */
[----:B------:R2:W-:Y:S01]  /*40c0*/  STL.64 [R1+0x668], R36 ;  /* 0x0006682401007387 */ /* 0x0005e20000100a00 */
[----:B------:R-:W-:-:S03]  /*40d0*/  IMAD.WIDE R92, R0, 0x4, R8 ;  /* 0x00000004005c7825 */ /* 0x000fc600078e0208 */
[----:B------:R5:W-:Y:S01]  /*40e0*/  STL.64 [R1+0x678], R32 ;  /* 0x0006782001007387 */ /* 0x000be20000100a00 */
[----:B---3--:R-:W-:-:S03]  /*40f0*/  IMAD.WIDE R34, R25, 0x4, R10 ;  /* 0x0000000419227825 */ /* 0x008fc600078e020a */
[----:B------:R3:W-:Y:S01]  /*4100*/  STL.64 [R1+0x680], R30 ;  /* 0x0006801e01007387 */ /* 0x0007e20000100a00 */
[----:B------:R-:W-:-:S03]  /*4110*/  IMAD.WIDE R90, R0, 0x4, R6 ;  /* 0x00000004005a7825 */ /* 0x000fc600078e0206 */
[----:B------:R3:W-:Y:S01]  /*4120*/  STL.64 [R1+0x690], R28 ;  /* 0x0006901c01007387 */ /* 0x0007e20000100a00 */
[----:B------:R-:W-:-:S03]  /*4130*/  IMAD.WIDE R88, R0, 0x4, R2 ;  /* 0x0000000400587825 */ /* 0x000fc600078e0202 */
[----:B------:R-:W-:Y:S01]  /*4140*/  STL.64 [R1+0x688], R94 ;  /* 0x0006885e01007387 */ /* 0x000fe20000100a00 */
[----:B------:R-:W-:Y:S02]  /*4150*/  LOP3.LUT R0, R74, 0x40, RZ, 0x3c, !PT ;  /* 0x000000404a007812 */ /* 0x000fe400078e3cff */
[----:B------:R-:W-:Y:S01]  /*4160*/  CS2R R74, SRZ ;  /* 0x00000000004a7805 */ /* 0x000fe2000001ff00 */
[C---:B-1----:R-:W-:Y:S01]  /*4170*/  IMAD.WIDE R76, R24.reuse, 0x4, R8 ;  /* 0x00000004184c7825 */ /* 0x042fe200078e0208 */
[----:B------:R-:W-:Y:S03]  /*4180*/  STL.64 [R1+0x6b8], R86 ;  /* 0x0006b85601007387 */ /* 0x000fe60000100a00 */
[C---:B----4-:R-:W-:Y:S01]  /*4190*/  IMAD.WIDE R38, R24.reuse, 0x4, R6 ;  /* 0x0000000418267825 */ /* 0x050fe200078e0206 */
[----:B------:R-:W-:Y:S03]  /*41a0*/  STL.64 [R1+0x6e8], R78 ;  /* 0x0006e84e01007387 */ /* 0x000fe60000100a00 */
[----:B--2---:R-:W-:Y:S01]  /*41b0*/  IMAD.WIDE R36, R24, 0x4, R2 ;  /* 0x0000000418247825 */ /* 0x004fe200078e0202 */
[----:B------:R-:W-:Y:S03]  /*41c0*/  STL.64 [R1+0x698], R92 ;  /* 0x0006985c01007387 */ /* 0x000fe60000100a00 */
[C---:B-----5:R-:W-:Y:S01]  /*41d0*/  IMAD.WIDE R32, R25.reuse, 0x4, R8 ;  /* 0x0000000419207825 */ /* 0x060fe200078e0208 */
[----:B------:R-:W-:Y:S03]  /*41e0*/  STL.64 [R1+0x708], R34 ;  /* 0x0007082201007387 */ /* 0x000fe60000100a00 */
[C---:B---3--:R-:W-:Y:S01]  /*41f0*/  IMAD.WIDE R30, R25.reuse, 0x4, R6 ;  /* 0x00000004191e7825 */ /* 0x048fe200078e0206 */
[----:B------:R-:W-:Y:S03]  /*4200*/  STL.64 [R1+0x6a8], R90 ;  /* 0x0006a85a01007387 */ /* 0x000fe60000100a00 */
[----:B------:R-:W-:Y:S01]  /*4210*/  IMAD.WIDE R28, R25, 0x4, R2 ;  /* 0x00000004191c7825 */ /* 0x000fe200078e0202 */
[----:B------:R-:W-:Y:S01]  /*4220*/  STL.64 [R1+0x6a0], R88 ;  /* 0x0006a05801007387 */ /* 0x000fe20000100a00 */
[----:B------:R-:W-:-:S03]  /*4230*/  CS2R R24, SRZ ;  /* 0x0000000000187805 */ /* 0x000fc6000001ff00 */
[----:B------:R-:W-:Y:S04]  /*4240*/  STL.64 [R1+0x6b0], R84 ;  /* 0x0006b05401007387 */ /* 0x000fe80000100a00 */
        /* <DEDUP_REMOVED lines=8> */
[----:B------:R1:W-:Y:S04]  /*42d0*/  STL [R1+0x710], R0 ;  /* 0x0007100001007387 */ /* 0x0003e80000100800 */
[----:B------:R2:W-:Y:S04]  /*42e0*/  STL [R1], RZ ;  /* 0x000000ff01007387 */ /* 0x0005e80000100800 */
[----:B------:R2:W-:Y:S01]  /*42f0*/  STL [R1+0x4], RZ ;  /* 0x000004ff01007387 */ /* 0x0005e20000100800 */
[----:B-1----:R-:W-:-:S03]  /*4300*/  VIADD R0, R0, UR7 ;  /* 0x0000000700007c36 */ /* 0x002fc60008000000 */
[----:B------:R2:W-:Y:S04]  /*4310*/  STL [R1+0x8], RZ ;  /* 0x000008ff01007387 */ /* 0x0005e80000100800 */
[----:B------:R2:W-:Y:S04]  /*4320*/  STL [R1+0xc], RZ ;  /* 0x00000cff01007387 */ /* 0x0005e80000100800 */
[----:B------:R2:W-:Y:S04]  /*4330*/  STL [R1+0x10], RZ ;  /* 0x000010ff01007387 */ /* 0x0005e80000100800 */
[----:B------:R2:W-:Y:S04]  /*4340*/  STL [R1+0x14], RZ ;  /* 0x000014ff01007387 */ /* 0x0005e80000100800 */
[----:B------:R1:W-:Y:S04]  /*4350*/  LDGSTS.E [R26], desc[UR18][R94.64], P5 ;  /* 0x000000005e1a7fae */ /* 0x0003e8000a921852 */
[----:B------:R2:W-:Y:S04]  /*4360*/  STL [R1+0x18], RZ ;  /* 0x000018ff01007387 */ /* 0x0005e80000100800 */
[----:B------:R3:W-:Y:S04]  /*4370*/  LDGSTS.E [R26+0x4000], desc[UR18][R92.64], P5 ;  /* 0x040000005c1a7fae */ /* 0x0007e8000a921852 */
[----:B------:R2:W-:Y:S01]  /*4380*/  STL [R1+0x1c], RZ ;  /* 0x00001cff01007387 */ /* 0x0005e20000100800 */
[----:B-1----:R-:W-:-:S03]  /*4390*/  CS2R R94, SRZ ;  /* 0x00000000005e7805 */ /* 0x002fc6000001ff00 */
[----:B------:R1:W-:Y:S04]  /*43a0*/  LDGSTS.E [R26+0x8000], desc[UR18][R90.64], P5 ;  /* 0x080000005a1a7fae */ /* 0x0003e8000a921852 */
[----:B------:R2:W-:Y:S01]  /*43b0*/  STL [R1+0x20], RZ ;  /* 0x000020ff01007387 */ /* 0x0005e20000100800 */
[----:B---3--:R-:W-:-:S03]  /*43c0*/  CS2R R92, SRZ ;  /* 0x00000000005c7805 */ /* 0x008fc6000001ff00 */
        /* <DEDUP_REMOVED lines=27> */
[----:B------:R1:W-:Y:S04]  /*4580*/  LDGSTS.E [R26+0xc], desc[UR18][R34.64], !P4 ;  /* 0x0000c000221a7fae */ /* 0x0003e8000e121852 */
[----:B------:R2:W-:Y:S01]  /*4590*/  STL [R1+0x48], RZ ;  /* 0x000048ff01007387 */ /* 0x0005e20000100800 */
[----:B---3--:R-:W-:-:S03]  /*45a0*/  CS2R R36, SRZ ;  /* 0x0000000000247805 */ /* 0x008fc6000001ff00 */
[----:B------:R3:W-:Y:S04]  /*45b0*/  LDGSTS.E [R26+0x400c], desc[UR18][R32.64], !P4 ;  /* 0x0400c000201a7fae */ /* 0x0007e8000e121852 */
        /* <DEDUP_REMOVED lines=8> */
[----:B------:R-:W0:Y:S04]  /*4640*/  LDGDEPBAR ;  /* 0x00000000000079af */ /* 0x000e280000000000 */
[----:B------:R2:W-:Y:S01]  /*4650*/  STL [R1+0x58], RZ ;  /* 0x000058ff01007387 */ /* 0x0005e20000100800 */
[----:B---3--:R-:W-:Y:S02]  /*4660*/  CS2R R26, SRZ ;  /* 0x00000000001a7805 */ /* 0x008fe4000001ff00 */
[----:B------:R-:W-:Y:S01]  /*4670*/  CS2R R28, SRZ ;  /* 0x00000000001c7805 */ /* 0x000fe2000001ff00 */
[----:B------:R1:W-:Y:S04]  /*4680*/  LDGSTS.E [R4+0x20000], desc[UR18][R72.64], P2 ;  /* 0x2000000048047fae */ /* 0x0003e80009121852 */
        /* <DEDUP_REMOVED lines=22> */
[----:B------:R2:W-:Y:S01]  /*47f0*/  STL [R1+0x7c], RZ ;  /* 0x00007cff01007387 */ /* 0x0005e20000100800 */
[----:B---3--:R-:W-:-:S03]  /*4800*/  IMAD.MOV.U32 R4, RZ, RZ, R41 ;  /* 0x000000ffff047224 */ /* 0x008fc600078e0029 */
[----:B------:R1:W-:Y:S01]  /*4810*/  LDGSTS.E [R0+0x20200], desc[UR18][R56.64], P2 ;  /* 0x2020000038007fae */ /* 0x0003e20009121852 */
[----:B------:R-:W-:Y:S02]  /*4820*/  CS2R R58, SRZ ;  /* 0x00000000003a7805 */ /* 0x000fe4000001ff00 */
[----:B------:R-:W-:Y:S02]  /*4830*/  CS2R R40, SRZ ;  /* 0x0000000000287805 */ /* 0x000fe4000001ff00 */
[----:B------:R-:W-:Y:S01]  /*4840*/  ISETP.GE.AND P0, PT, R4, 0x20, PT ;  /* 0x000000200400780c */ /* 0x000fe20003f06270 */
[----:B------:R3:W-:Y:S04]  /*4850*/  LDGSTS.E [R0+0x20600], desc[UR18][R54.64], P2 ;  /* 0x2060000036007fae */ /* 0x0007e80009121852 */
[----:B------:R4:W-:Y:S01]  /*4860*/  LDGSTS.E [R0+0x20a00], desc[UR18][R52.64], P2 ;  /* 0x20a0000034007fae */ /* 0x0009e20009121852 */
[----:B-1----:R-:W-:-:S03]  /*4870*/  CS2R R56, SRZ ;  /* 0x0000000000387805 */ /* 0x002fc6000001ff00 */
[----:B------:R1:W-:Y:S04]  /*4880*/  LDGSTS.E [R0+0x20e00], desc[UR18][R50.64], P2 ;  /* 0x20e0000032007fae */ /* 0x0003e80009121852 */
[----:B------:R5:W-:Y:S01]  /*4890*/  LDGSTS.E [R0+0x21200], desc[UR18][R48.64], P2 ;  /* 0x2120000030007fae */ /* 0x000be20009121852 */
[----:B---3--:R-:W-:-:S03]  /*48a0*/  CS2R R54, SRZ ;  /* 0x0000000000367805 */ /* 0x008fc6000001ff00 */
[----:B------:R3:W-:Y:S01]  /*48b0*/  LDGSTS.E [R0+0x21600], desc[UR18][R46.64], P2 ;  /* 0x216000002e007fae */ /* 0x0007e20009121852 */
[----:B----4-:R-:W-:-:S03]  /*48c0*/  CS2R R52, SRZ ;  /* 0x0000000000347805 */ /* 0x010fc6000001ff00 */
[----:B------:R4:W-:Y:S01]  /*48d0*/  LDGSTS.E [R0+0x21a00], desc[UR18][R44.64], P2 ;  /* 0x21a000002c007fae */ /* 0x0009e20009121852 */
[----:B-1----:R-:W-:-:S03]  /*48e0*/  CS2R R50, SRZ ;  /* 0x0000000000327805 */ /* 0x002fc6000001ff00 */
[----:B------:R1:W-:Y:S01]  /*48f0*/  LDGSTS.E [R0+0x21e00], desc[UR18][R42.64], P2 ;  /* 0x21e000002a007fae */ /* 0x0003e20009121852 */
[----:B-----5:R-:W-:-:S03]  /*4900*/  CS2R R48, SRZ ;  /* 0x0000000000307805 */ /* 0x020fc6000001ff00 */
[----:B------:R-:W0:Y:S01]  /*4910*/  LDGDEPBAR ;  /* 0x00000000000079af */ /* 0x000e220000000000 */
[----:B---3--:R-:W-:Y:S02]  /*4920*/  CS2R R46, SRZ ;  /* 0x00000000002e7805 */ /* 0x008fe4000001ff00 */
[----:B----4-:R-:W-:Y:S02]  /*4930*/  CS2R R44, SRZ ;  /* 0x00000000002c7805 */ /* 0x010fe4000001ff00 */
[----:B-1----:R-:W-:Y:S01]  /*4940*/  CS2R R42, SRZ ;  /* 0x00000000002a7805 */ /* 0x002fe2000001ff00 */
[----:B--2---:R-:W-:Y:S06]  /*4950*/  @!P0 BRA `(.L_x_0) ;  /* 0x0000005800b08947 */ /* 0x004fec0003800000 */
[----:B------:R-:W2:Y:S01]  /*4960*/  LDL.LU.64 R54, [R1+0x110] ;  /* 0x0001100001367983 */ /* 0x000ea20000300a00 */
[----:B------:R-:W-:-:S03]  /*4970*/  IMAD.MOV.U32 R25, RZ, RZ, R4 ;  /* 0x000000ffff197224 */ /* 0x000fc600078e0004 */
[----:B------:R-:W3:Y:S04]  /*4980*/  LDL.LU.64 R52, [R1+0x108] ;  /* 0x0001080001347983 */ /* 0x000ee80000300a00 */
[----:B------:R-:W4:Y:S04]  /*4990*/  LDL.LU.64 R50, [R1+0x100] ;  /* 0x0001000001327983 */ /* 0x000f280000300a00 */
[----:B------:R-:W2:Y:S04]  /*49a0*/  LDL.LU.64 R80, [R1+0x80] ;  /* 0x0000800001507983 */ /* 0x000ea80000300a00 */
[----:B------:R-:W3:Y:S04]  /*49b0*/  LDL.LU.64 R82, [R1+0x88] ;  /* 0x0000880001527983 */ /* 0x000ee80000300a00 */
[----:B------:R-:W4:Y:S04]  /*49c0*/  LDL.LU.64 R84, [R1+0x90] ;  /* 0x0000900001547983 */ /* 0x000f280000300a00 */
        /* <DEDUP_REMOVED lines=13> */
[----:B------:R-:W-:Y:S04]  /*4aa0*/  STL.64 [R1+0x4a0], R10 ;  /* 0x0004a00a01007387 */ /* 0x000fe80000100a00 */
[----:B------:R-:W-:Y:S04]  /*4ab0*/  STL.64 [R1+0x498], R8 ;  /* 0x0004980801007387 */ /* 0x000fe80000100a00 */
[----:B------:R2:W-:Y:S04]  /*4ac0*/  STL.64 [R1+0x490], R6 ;  /* 0x0004900601007387 */ /* 0x0005e80000100a00 */
[----:B------:R3:W-:Y:S04]  /*4ad0*/  STL.64 [R1+0x488], R2 ;  /* 0x0004880201007387 */ /* 0x0007e80000100a00 */
[----:B------:R-:W-:Y:S04]  /*4ae0*/  STL.64 [R1+0x480], R14 ;  /* 0x0004800e01007387 */ /* 0x000fe80000100a00 */
[----:B------:R-:W-:Y:S04]  /*4af0*/  STL.64 [R1+0x478], R16 ;  /* 0x0004781001007387 */ /* 0x000fe80000100a00 */
[----:B------:R-:W-:Y:S04]  /*4b00*/  STL.64 [R1+0x470], R18 ;  /* 0x0004701201007387 */ /* 0x000fe80000100a00 */
[----:B------:R-:W-:Y:S04]  /*4b10*/  STL.64 [R1+0x468], R20 ;  /* 0x0004681401007387 */ /* 0x000fe80000100a00 */
[----:B------:R-:W-:Y:S04]  /*4b20*/  STL.64 [R1+0x460], R22 ;  /* 0x0004601601007387 */ /* 0x000fe80000100a00 */
[----:B------:R-:W-:Y:S04]  /*4b30*/  STL.64 [R1+0x458], R248 ;  /* 0x000458f801007387 */ /* 0x000fe80000100a00 */
[----:B------:R-:W-:Y:S01]  /*4b40*/  STL.64 [R1+0x450], R250 ;  /* 0x000450fa01007387 */ /* 0x000fe20000100a00 */
[----:B--2---:R-:W-:Y:S01]  /*4b50*/  MOV R6, R80 ;  /* 0x0000005000067202 */ /* 0x004fe20000000f00 */
[----:B------:R-:W-:-:S02]  /*4b60*/  IMAD.MOV.U32 R7, RZ, RZ, R81 ;  /* 0x000000ffff077224 */ /* 0x000fc400078e0051 */
[----:B---3--:R-:W-:Y:S02]  /*4b70*/  IMAD.MOV.U32 R2, RZ, RZ, R82 ;  /* 0x000000ffff027224 */ /* 0x008fe400078e0052 */
[----:B------:R-:W-:Y:S01]  /*4b80*/  IMAD.MOV.U32 R3, RZ, RZ, R83 ;  /* 0x000000ffff037224 */ /* 0x000fe200078e0053 */
[----:B------:R1:W-:Y:S01]  /*4b90*/  STL.64 [R1+0x448], R6 ;  /* 0x0004480601007387 */ /* 0x0003e20000100a00 */
[----:B----4-:R-:W-:Y:S02]  /*4ba0*/  IMAD.MOV.U32 R8, RZ, RZ, R84 ;  /* 0x000000ffff087224 */ /* 0x010fe400078e0054 */
[----:B------:R-:W-:Y:S01]  /*4bb0*/  IMAD.MOV.U32 R9, RZ, RZ, R85 ;  /* 0x000000ffff097224 */ /* 0x000fe200078e0055 */
[----:B------:R2:W-:Y:S04]  /*4bc0*/  STL.64 [R1+0x440], R2 ;  /* 0x0004400201007387 */ /* 0x0005e80000100a00 */
[----:B------:R3:W-:Y:S01]  /*4bd0*/  STL.64 [R1+0x438], R8 ;  /* 0x0004380801007387 */ /* 0x0007e20000100a00 */
[----:B-1----:R-:W-:Y:S01]  /*4be0*/  MOV R6, R86 ;  /* 0x0000005600067202 */ /* 0x002fe20000000f00 */
[----:B------:R-:W-:-:S02]  /*4bf0*/  IMAD.MOV.U32 R7, RZ, RZ, R87 ;  /* 0x000000ffff077224 */ /* 0x000fc400078e0057 */
[----:B--2---:R-:W-:Y:S02]  /*4c00*/  IMAD.MOV.U32 R2, RZ, RZ, R26 ;  /* 0x000000ffff027224 */ /* 0x004fe400078e001a */
[----:B------:R-:W-:Y:S01]  /*4c10*/  IMAD.MOV.U32 R3, RZ, RZ, R27 ;  /* 0x000000ffff037224 */ /* 0x000fe200078e001b */
[----:B------:R1:W-:Y:S01]  /*4c20*/  STL.64 [R1+0x430], R6 ;  /* 0x0004300601007387 */ /* 0x0003e20000100a00 */
[----:B---3--:R-:W-:Y:S02]  /*4c30*/  IMAD.MOV.U32 R8, RZ, RZ, R28 ;  /* 0x000000ffff087224 */ /* 0x008fe400078e001c */
        /* <DEDUP_REMOVED lines=29> */
[----:B------:R-:W-:Y:S01]  /*4e10*/  STL.64 [R1+0x3d8], R8 ;  /* 0x0003d80801007387 */ /* 0x000fe20000100a00 */
[----:B-1----:R-:W-:Y:S01]  /*4e20*/  MOV R6, R48 ;  /* 0x0000003000067202 */ /* 0x002fe20000000f00 */
[----:B------:R-:W-:-:S02]  /*4e30*/  IMAD.MOV.U32 R7, RZ, RZ, R49 ;  /* 0x000000ffff077224 */ /* 0x000fc400078e0031 */
[----:B--2---:R-:W-:Y:S02]  /*4e40*/  IMAD.MOV.U32 R2, RZ, RZ, R50 ;  /* 0x000000ffff027224 */ /* 0x004fe400078e0032 */
[----:B------:R-:W-:Y:S01]  /*4e50*/  IMAD.MOV.U32 R3, RZ, RZ, R51 ;  /* 0x000000ffff037224 */ /* 0x000fe200078e0033 */
[----:B------:R-:W-:Y:S04]  /*4e60*/  STL.64 [R1+0x3d0], R6 ;  /* 0x0003d00601007387 */ /* 0x000fe80000100a00 */
[----:B------:R1:W-:Y:S04]  /*4e70*/  STL.64 [R1+0x3c8], R2 ;  /* 0x0003c80201007387 */ /* 0x0003e80000100a00 */
[----:B-1----:R-:W2:Y:S01]  /*4e80*/  LDL.LU.64 R2, [R1+0x118] ;  /* 0x0001180001027983 */ /* 0x002ea20000300a00 */
[----:B------:R-:W-:Y:S01]  /*4e90*/  IMAD.MOV.U32 R8, RZ, RZ, R52 ;  /* 0x000000ffff087224 */ /* 0x000fe200078e0034 */
[----:B------:R-:W-:Y:S01]  /*4ea0*/  MOV R6, R54 ;  /* 0x0000003600067202 */ /* 0x000fe20000000f00 */
[----:B------:R-:W-:-:S02]  /*4eb0*/  IMAD.MOV.U32 R9, RZ, RZ, R53 ;  /* 0x000000ffff097224 */ /* 0x000fc400078e0035 */
[----:B------:R-:W-:-:S03]  /*4ec0*/  IMAD.MOV.U32 R7, RZ, RZ, R55 ;  /* 0x000000ffff077224 */ /* 0x000fc600078e0037 */
[----:B------:R-:W-:Y:S04]  /*4ed0*/  STL.64 [R1+0x3c0], R8 ;  /* 0x0003c00801007387 */ /* 0x000fe80000100a00 */
[----:B------:R1:W-:Y:S04]  /*4ee0*/  STL.64 [R1+0x3b8], R6 ;  /* 0x0003b80601007387 */ /* 0x0003e80000100a00 */
[----:B-1----:R-:W3:Y:S04]  /*4ef0*/  LDL.LU.64 R6, [R1+0x120] ;  /* 0x0001200001067983 */ /* 0x002ee80000300a00 */
[----:B--2---:R1:W-:Y:S04]  /*4f00*/  STL.64 [R1+0x3b0], R2 ;  /* 0x0003b00201007387 */ /* 0x0043e80000100a00 */
[----:B-1----:R-:W2:Y:S04]  /*4f10*/  LDL.LU.64 R2, [R1+0x128] ;  /* 0x0001280001027983 */ /* 0x002ea80000300a00 */
[----:B---3--:R1:W-:Y:S04]  /*4f20*/  STL.64 [R1+0x3a8], R6 ;  /* 0x0003a80601007387 */ /* 0x0083e80000100a00 */
        /* <DEDUP_REMOVED lines=198> */
[----:B-1----:R-:W2:Y:S01]  /*5b90*/  LDL.LU.64 R2, [R1+0x4f0] ;  /* 0x0004f00001027983 */ /* 0x002ea20000300a00 */
[----:B------:R-:W-:-:S02]  /*5ba0*/  IMAD.SHL.U32 R4, R13, 0x20, RZ ;  /* 0x000000200d047824 */ /* 0x000fc400078e00ff */
[----:B------:R-:W-:Y:S01]  /*5bb0*/  IMAD.SHL.U32 R0, R12, 0x20, RZ ;  /* 0x000000200c007824 */ /* 0x000fe200078e00ff */
[----:B---3--:R1:W-:Y:S04]  /*5bc0*/  STL.64 [R1+0x88], R6 ;  /* 0x0000880601007387 */ /* 0x0083e80000100a00 */
[----:B------:R3:W5:Y:S01]  /*5bd0*/  LDL.LU.64 R250, [R1+0x4f8] ;  /* 0x0004f80001fa7983 */ /* 0x0007620000300a00 */
[----:B------:R-:W-:-:S04]  /*5be0*/  SHF.R.S32.HI R24, RZ, 0x1f, R25 ;  /* 0x0000001fff187819 */ /* 0x000fc80000011419 */
[----:B------:R-:W-:Y:S02]  /*5bf0*/  LEA.HI R24, R24, R25, RZ, 0x5 ;  /* 0x0000001918187211 */ /* 0x000fe400078f28ff */
        /* <DEDUP_REMOVED lines=110> */
[----:B------:R-:W-:Y:S01]  /*62e0*/  CS2R R54, SRZ ;  /* 0x0000000000367805 */ /* 0x000fe2000001ff00 */
[----:B------:R-:W-:Y:S01]  /*62f0*/  UMOV UR16, 0xffffffff ;  /* 0xffffffff00107882 */ /* 0x000fe20000000000 */
[----:B------:R-:W-:Y:S01]  /*6300*/  UMOV UR4, URZ ;  /* 0x0000003f00047c82 */ /* 0x000fe20008000000 */
[----:B--2---:R2:W-:Y:S04]  /*6310*/  STL.64 [R1+0x80], R2 ;  /* 0x0000800201007387 */ /* 0x0045e80000100a00 */
[----:B------:R3:W5:Y:S04]  /*6320*/  LDL.LU.64 R248, [R1+0x500] ;  /* 0x0005000001f87983 */ /* 0x0007680000300a00 */
        /* <DEDUP_REMOVED lines=8> */
[----:B-1----:R3:W5:Y:S04]  /*63b0*/  LDL.LU.64 R6, [R1+0x548] ;  /* 0x0005480001067983 */ /* 0x0027680000300a00 */
[----:B--2---:R3:W5:Y:S04]  /*63c0*/  LDL.LU R2, [R1+0x4ac] ;  /* 0x0004ac0001027983 */ /* 0x0047680000300800 */
[----:B------:R-:W-:Y:S04]  /*63d0*/  STL [R1+0x4ac], RZ ;  /* 0x0004acff01007387 */ /* 0x000fe80000100800 */
[----:B------:R-:W-:Y:S04]  /*63e0*/  STL [R1], RZ ;  /* 0x000000ff01007387 */ /* 0x000fe80000100800 */
[----:B------:R-:W-:Y:S04]  /*63f0*/  STL [R1+0x4], RZ ;  /* 0x000004ff01007387 */ /* 0x000fe80000100800 */
        /* <DEDUP_REMOVED lines=21> */
[----:B------:R-:W-:Y:S01]  /*6550*/  STL [R1+0x5c], RZ ;  /* 0x00005cff01007387 */ /* 0x000fe20000100800 */
[----:B------:R-:W-:-:S03]  /*6560*/  SHF.R.S32.HI R3, RZ, 0x5, R24 ;  /* 0x00000005ff037819 */ /* 0x000fc60000011418 */
        /* <DEDUP_REMOVED lines=8> */
[----:B------:R1:W-:Y:S02]  /*65f0*/  STL [R1+0x4c8], R3 ;  /* 0x0004c80301007387 */ /* 0x0003e40000100800 */
[----:B-1----:R-:W-:-:S05]  /*6600*/  VIADD R3, R3, 0xffffffff ;  /* 0xffffffff03037836 */ /* 0x002fca0000000000 */
[----:B------:R3:W-:Y:S01]  /*6610*/  STL [R1+0x4d8], R3 ;  /* 0x0004d80301007387 */ /* 0x0007e20000100800 */
[----:B------:R-:W-:-:S07]  /*6620*/  CS2R R24, SRZ ;  /* 0x0000000000187805 */ /* 0x000fce000001ff00 */
.L_x_1:
[----:B------:R-:W-:Y:S01]  /*6630*/  STL.64 [R1+0x818], R54 ;  /* 0x0008183601007387 */ /* 0x000fe20000100a00 */
[----:B------:R-:W-:Y:S01]  /*6640*/  UIADD3 UR16, UR16, 0x1, URZ ;  /* 0x0000000110107890 */ /* 0x000fe2000fffe03f */
[----:B------:R-:W-:-:S04]  /*6650*/  DEPBAR.LE SB0, 0x0 ;  /* 0x000080000000791a */ /* 0x000fc80000000000 */
        /* <DEDUP_REMOVED lines=14> */
[----:B------:R1:W-:Y:S04]  /*6740*/  STL.64 [R1+0x7a0], R24 ;  /* 0x0007a01801007387 */ /* 0x0003e80000100a00 */
[----:B-1----:R-:W2:Y:S04]  /*6750*/  LDL.LU.64 R24, [R1] ;  /* 0x0000000001187983 */ /* 0x002ea80000300a00 */
[----:B------:R-:W2:Y:S04]  /*6760*/  LDL.LU.64 R26, [R1+0x8] ;  /* 0x00000800011a7983 */ /* 0x000ea80000300a00 */
        /* <DEDUP_REMOVED lines=13> */
[----:B------:R-:W2:Y:S01]  /*6840*/  LDL.LU.64 R54, [R1+0x78] ;  /* 0x0000780001367983 */ /* 0x000ea20000300a00 */
[----:B------:R-:W-:Y:S01]  /*6850*/  UISETP.GT.AND UP0, UPT, UR16, 0x1, UPT ;  /* 0x000000011000788c */ /* 0x000fe2000bf04270 */
[----:B------:R-:W-:Y:S01]  /*6860*/  UMOV UR9, 0x40000040 ;  /* 0x4000004000097882 */ /* 0x000fe20000000000 */
[----:B------:R-:W-:Y:S02]  /*6870*/  BAR.SYNC.DEFER_BLOCKING 0x0 ;  /* 0x0000000000007b1d */ /* 0x000fe40000010000 */
[----:B------:R-:W-:-:S04]  /*6880*/  USEL UR16, UR16, URZ, !UP0 ;  /* 0x0000003f10107287 */ /* 0x000fc8000c000000 */
[----:B------:R-:W-:Y:S02]  /*6890*/  ULEA UR6, UR16, UR7, 0xd ;  /* 0x0000000710067291 */ /* 0x000fe4000f8e683f */
[----:B------:R-:W-:Y:S01]  /*68a0*/  ULEA UR5, UR16, UR7, 0x10 ;  /* 0x0000000710057291 */ /* 0x000fe2000f8e803f */
[----:B-----5:R-:W-:Y:S01]  /*68b0*/  STL.64 [R1+0x780], R248 ;  /* 0x000780f801007387 */ /* 0x020fe20000100a00 */
[----:B------:R-:W-:Y:S02]  /*68c0*/  UIADD3 UR6, UR6, 0x20000, URZ ;  /* 0x0002000006067890 */ /* 0x000fe4000fffe03f */
[----:B------:R-:W-:Y:S01]  /*68d0*/  USHF.R.U32.HI UR5, URZ, 0x4, UR5 ;  /* 0x000000043f057899 */ /* 0x000fe20008011605 */
[----:B------:R-:W-:Y:S01]  /*68e0*/  STL.64 [R1+0x778], R20 ;  /* 0x0007781401007387 */ /* 0x000fe20000100a00 */
[----:B------:R-:W-:Y:S02]  /*68f0*/  USHF.R.U32.HI UR6, URZ, 0x4, UR6 ;  /* 0x000000043f067899 */ /* 0x000fe40008011606 */
[----:B------:R-:W-:Y:S01]  /*6900*/  USGXT.U32 UR8, UR5, 0xe ;  /* 0x0000000e0508789a */ /* 0x000fe20008000000 */
[----:B------:R-:W-:Y:S01]  /*6910*/  STL.64 [R1+0x770], R16 ;  /* 0x0007701001007387 */ /* 0x000fe20000100a00 */
[----:B------:R-:W-:Y:S01]  /*6920*/  USGXT.U32 UR10, UR6, 0xe ;  /* 0x0000000e060a789a */ /* 0x000fe20008000000 */
[----:B------:R-:W-:Y:S01]  /*6930*/  UMOV UR11, 0x40000040 ;  /* 0x40000040000b7882 */ /* 0x000fe20000000000 */
[----:B------:R-:W-:Y:S01]  /*6940*/  UIADD3 UR12, UP0, UR8, 0x2, URZ ;  /* 0x00000002080c7890 */ /* 0x000fe2000ff1e03f */
[----:B------:R-:W-:Y:S01]  /*6950*/  STL.64 [R1+0x768], R12 ;  /* 0x0007680c01007387 */ /* 0x000fe20000100a00 */
[----:B------:R-:W-:Y:S01]  /*6960*/  UIADD3 UR14, UP1, UR10, 0x2, URZ ;  /* 0x000000020a0e7890 */ /* 0x000fe2000ff3e03f */
[----:B------:R-:W-:Y:S01]  /*6970*/  UMOV UR5, URZ ;  /* 0x0000003f00057c82 */ /* 0x000fe20008000000 */
[----:B------:R-:W-:Y:S01]  /*6980*/  UMOV UR6, URZ ;  /* 0x0000003f00067c82 */ /* 0x000fe20008000000 */
[----:B------:R-:W-:Y:S01]  /*6990*/  UIADD3.X UR13, UR5, 0x40000040, URZ, UP0, !UPT ;  /* 0x40000040050d7890 */ /* 0x000fe200087fe43f */
[----:B------:R-:W-:Y:S01]  /*69a0*/  STL.64 [R1+0x760], R8 ;  /* 0x0007600801007387 */ /* 0x000fe20000100a00 */
[----:B------:R-:W-:-:S02]  /*69b0*/  UIADD3.X UR15, UR6, 0x40000040, URZ, UP1, !UPT ;  /* 0x40000040060f7890 */ /* 0x000fc40008ffe43f */
[----:B------:R-:W-:Y:S01]  /*69c0*/  UIADD3.64 UR24, UR12, 0x2, URZ ;  /* 0x000000020c187897 */ /* 0x000fe2000fffe03f */
[----:B------:R-:W-:Y:S01]  /*69d0*/  STL.64 [R1+0x758], R250 ;  /* 0x000758fa01007387 */ /* 0x000fe20000100a00 */
[----:B------:R-:W-:Y:S02]  /*69e0*/  UIADD3.64 UR26, UR14, 0x2, URZ ;  /* 0x000000020e1a7897 */ /* 0x000fe4000fffe03f */
[----:B------:R-:W-:Y:S01]  /*69f0*/  UIADD3.64 UR20, UR12, 0x4, URZ ;  /* 0x000000040c147897 */ /* 0x000fe2000fffe03f */
[----:B------:R-:W-:Y:S01]  /*6a00*/  STL.64 [R1+0x750], R22 ;  /* 0x0007501601007387 */ /* 0x000fe20000100a00 */
[----:B------:R-:W-:Y:S01]  /*6a10*/  UIADD3.64 UR22, UR14, 0x4, URZ ;  /* 0x000000040e167897 */ /* 0x000fe2000fffe03f */
[----:B--2---:R-:W-:Y:S01]  /*6a20*/  WARPGROUP.ARRIVE ;  /* 0x00000000000079c5 */ /* 0x004fe20000000000 */
[----:B------:R-:W-:Y:S01]  /*6a30*/  UIADD3.64 UR28, UR12, 0x200, URZ ;  /* 0x000002000c1c7897 */ /* 0x000fe2000fffe03f */
[----:B------:R-:W-:Y:S04]  /*6a40*/  STL.64 [R1+0x748], R18 ;  /* 0x0007481201007387 */ /* 0x000fe80000100a00 */
[----:B------:R-:W-:Y:S01]  /*6a50*/  HGMMA.64x64x8.F32.TF32 R24, gdesc[UR8], R24, gsb0 ;  /* 0x04e00000081879f0 */ /* 0x000fe20008002818 */
[----:B------:R-:W-:Y:S01]  /*6a60*/  UIADD3.64 UR8, UR12, 0x1fe, URZ ;  /* 0x000001fe0c087897 */ /* 0x000fe2000fffe03f */
[----:B------:R-:W-:Y:S01]  /*6a70*/  STL.64 [R1+0x740], R14 ;  /* 0x0007400e01007387 */ /* 0x000fe20000100a00 */
[----:B------:R-:W-:Y:S01]  /*6a80*/  UMOV UR30, UR14 ;  /* 0x0000000e001e7c82 */ /* 0x000fe20008000000 */
[----:B------:R-:W-:-:S02]  /*6a90*/  UMOV UR31, UR15 ;  /* 0x0000000f001f7c82 */ /* 0x000fc40008000000 */
[----:B------:R-:W-:Y:S04]  /*6aa0*/  STL.64 [R1+0x738], R10 ;  /* 0x0007380a01007387 */ /* 0x000fe80000100a00 */
[----:B------:R-:W-:Y:S04]  /*6ab0*/  STL.64 [R1+0x730], R6 ;  /* 0x0007300601007387 */ /* 0x000fe80000100a00 */
[----:B------:R-:W-:Y:S01]  /*6ac0*/  STL [R1+0x71c], R252 ;  /* 0x00071cfc01007387 */ /* 0x000fe20000100800 */
[----:B------:R-:W-:Y:S02]  /*6ad0*/  WARPGROUP.DEPBAR.LE gsb0, 0x0 ;  /* 0x00008000000079c5 */ /* 0x000fe40000010000 */
[----:B------:R-:W-:-:S06]  /*6ae0*/  WARPGROUP.ARRIVE ;  /* 0x00000000000079c5 */ /* 0x000fcc0000000000 */
[----:B------:R-:W-:Y:S03]  /*6af0*/  HGMMA.64x64x8.F32.TF32 R24, gdesc[UR12], R24, gsb0 ;  /* 0x04e000000c1879f0 */ /* 0x000fe60008002818 */
[----:B------:R-:W-:Y:S02]  /*6b00*/  WARPGROUP.DEPBAR.LE gsb0, 0x0 ;  /* 0x00008000000079c5 */ /* 0x000fe40000010000 */
[----:B------:R-:W-:-:S06]  /*6b10*/  WARPGROUP.ARRIVE ;  /* 0x00000000000079c5 */ /* 0x000fcc0000000000 */
[----:B------:R-:W-:Y:S03]  /*6b20*/  HGMMA.64x64x8.F32.TF32 R24, gdesc[UR24], R24, gsb0 ;  /* 0x04e00000181879f0 */ /* 0x000fe60008002818 */
[----:B------:R-:W-:Y:S02]  /*6b30*/  WARPGROUP.DEPBAR.LE gsb0, 0x0 ;  /* 0x00008000000079c5 */ /* 0x000fe40000010000 */
[----:B------:R-:W-:-:S06]  /*6b40*/  WARPGROUP.ARRIVE ;  /* 0x00000000000079c5 */ /* 0x000fcc0000000000 */
[----:B------:R-:W-:Y:S03]  /*6b50*/  HGMMA.64x64x8.F32.TF32 R24, gdesc[UR20], R24, gsb0 ;  /* 0x04e00000141879f0 */ /* 0x000fe60008002818 */
[----:B------:R-:W-:Y:S02]  /*6b60*/  WARPGROUP.DEPBAR.LE gsb0, 0x0 ;  /* 0x00008000000079c5 */ /* 0x000fe40000010000 */
[----:B------:R-:W-:Y:S01]  /*6b70*/  WARPGROUP.ARRIVE ;  /* 0x00000000000079c5 */ /* 0x000fe20000000000 */
[----:B------:R-:W-:Y:S01]  /*6b80*/  UIADD3.64 UR24, UR12, 0x202, URZ ;  /* 0x000002020c187897 */ /* 0x000fe2000fffe03f */
[----:B------:R-:W-:Y:S04]  /*6b90*/  STL.64 [R1], R24 ;  /* 0x0000001801007387 */ /* 0x000fe80000100a00 */
[----:B------:R-:W-:Y:S01]  /*6ba0*/  HGMMA.64x64x8.F32.TF32 R216, gdesc[UR8], R216, gsb0 ;  /* 0x04e0000008d879f0 */ /* 0x000fe200080028d8 */
[----:B------:R-:W-:Y:S01]  /*6bb0*/  UIADD3.64 UR20, UR12, 0x204, URZ ;  /* 0x000002040c147897 */ /* 0x000fe2000fffe03f */
[----:B------:R-:W-:Y:S01]  /*6bc0*/  STL.64 [R1+0x8], R26 ;  /* 0x0000081a01007387 */ /* 0x000fe20000100a00 */
[----:B------:R-:W-:-:S03]  /*6bd0*/  UIADD3.64 UR8, UR12, 0x3fe, URZ ;  /* 0x000003fe0c087897 */ /* 0x000fc6000fffe03f */
        /* <DEDUP_REMOVED lines=14> */
[----:B-1----:R-:W2:Y:S04]  /*6cc0*/  LDL.LU.64 R54, [R1+0x818] ;  /* 0x0008180001367983 */ /* 0x002ea80000300a00 */
[----:B------:R-:W2:Y:S01]  /*6cd0*/  LDL.LU.64 R52, [R1+0x810] ;  /* 0x0008100001347983 */ /* 0x000ea20000300a00 */
[----:B------:R-:W-:-:S02]  /*6ce0*/  WARPGROUP.DEPBAR.LE gsb0, 0x0 ;  /* 0x00008000000079c5 */ /* 0x000fc40000010000 */
[----:B------:R-:W-:Y:S01]  /*6cf0*/  WARPGROUP.ARRIVE ;  /* 0x00000000000079c5 */ /* 0x000fe20000000000 */
[----:B------:R-:W2:Y:S04]  /*6d00*/  LDL.LU.64 R50, [R1+0x808] ;  /* 0x0008080001327983 */ /* 0x000ea80000300a00 */
[----:B------:R-:W2:Y:S01]  /*6d10*/  LDL.LU.64 R48, [R1+0x800] ;  /* 0x0008000001307983 */ /* 0x000ea20000300a00 */
[----:B------:R-:W-:Y:S03]  /*6d20*/  HGMMA.64x64x8.F32.TF32 R216, gdesc[UR28], R216, gsb0 ;  /* 0x04e000001cd879f0 */ /* 0x000fe600080028d8 */
[----:B------:R-:W2:Y:S01]  /*6d30*/  LDL.LU.64 R46, [R1+0x7f8] ;  /* 0x0007f800012e7983 */ /* 0x000ea20000300a00 */
[----:B------:R-:W-:Y:S01]  /*6d40*/  UIADD3.64 UR28, UR12, 0x400, URZ ;  /* 0x000004000c1c7897 */ /* 0x000fe2000fffe03f */
[----:B------:R-:W-:Y:S01]  /*6d50*/  UMOV UR30, UR14 ;  /* 0x0000000e001e7c82 */ /* 0x000fe20008000000 */
[----:B------:R-:W-:Y:S01]  /*6d60*/  UMOV UR31, UR15 ;  /* 0x0000000f001f7c82 */ /* 0x000fe20008000000 */
        /* <DEDUP_REMOVED lines=11> */
[----:B---3--:R-:W3:Y:S04]  /*6e20*/  LDL R3, [R1+0x4d8] ;  /* 0x0004d80001037983 */ /* 0x008ee80000100800 */
[----:B------:R-:W4:Y:S04]  /*6e30*/  LDL.LU.64 R14, [R1+0x4a0] ;  /* 0x0004a000010e7983 */ /* 0x000f280000300a00 */
[----:B------:R-:W2:Y:S04]  /*6e40*/  LDL.LU.64 R12, [R1+0x498] ;  /* 0x00049800010c7983 */ /* 0x000ea80000300a00 */
[----:B------:R-:W3:Y:S04]  /*6e50*/  LDL.LU.64 R10, [R1+0x490] ;  /* 0x00049000010a7983 */ /* 0x000ee80000300a00 */
[----:B------:R-:W3:Y:S04]  /*6e60*/  LDL.LU.64 R8, [R1+0x488] ;  /* 0x0004880001087983 */ /* 0x000ee80000300a00 */
[----:B------:R-:W3:Y:S01]  /*6e70*/  LDL.LU R252, [R1+0x4ac] ;  /* 0x0004ac0001fc7983 */ /* 0x000ee20000300800 */
[C---:B------:R-:W-:Y:S01]  /*6e80*/  ISETP.GT.AND P0, PT, R2.reuse, RZ, PT ;  /* 0x000000ff0200720c */ /* 0x040fe20003f04270 */
[----:B------:R-:W-:Y:S01]  /*6e90*/  UIADD3 UR4, UR4, 0x1, URZ ;  /* 0x0000000104047890 */ /* 0x000fe2000fffe03f */
[----:B------:R-:W-:Y:S01]  /*6ea0*/  ISETP.GT.AND P1, PT, R2, 0x1, PT ;  /* 0x000000010200780c */ /* 0x000fe20003f24270 */
[----:B------:R-:W-:-:S02]  /*6eb0*/  WARPGROUP.DEPBAR.LE gsb0, 0x0 ;  /* 0x00008000000079c5 */ /* 0x000fc40000010000 */
[----:B------:R-:W-:Y:S01]  /*6ec0*/  WARPGROUP.ARRIVE ;  /* 0x00000000000079c5 */ /* 0x000fe20000000000 */
[----:B------:R-:W-:Y:S01]  /*6ed0*/  SEL R7, RZ, 0x4, !P1 ;  /* 0x00000004ff077807 */ /* 0x000fe20004800000 */
[----:B------:R-:W-:Y:S01]  /*6ee0*/  UISETP.GT.AND UP0, UPT, UR4, 0x1, UPT ;  /* 0x000000010400788c */ /* 0x000fe2000bf04270 */
[C---:B------:R-:W-:Y:S02]  /*6ef0*/  ISETP.GT.AND P1, PT, R2.reuse, 0x3, PT ;  /* 0x000000030200780c */ /* 0x040fe40003f24270 */
[----:B------:R-:W-:Y:S01]  /*6f00*/  ISETP.GT.AND P2, PT, R2, 0x4, PT ;  /* 0x000000040200780c */ /* 0x000fe20003f44270 */
[----:B------:R-:W-:Y:S01]  /*6f10*/  HGMMA.64x64x8.F32.TF32 R216, gdesc[UR24], R216, gsb0 ;  /* 0x04e0000018d879f0 */ /* 0x000fe200080028d8 */
[----:B------:R-:W-:Y:S02]  /*6f20*/  UIADD3.64 UR24, UR12, 0x402, URZ ;  /* 0x000004020c187897 */ /* 0x000fe4000fffe03f */
[----:B------:R-:W-:-:S04]  /*6f30*/  USEL UR4, UR4, URZ, !UP0 ;  /* 0x0000003f04047287 */ /* 0x000fc8000c000000 */
[----:B------:R-:W-:Y:S01]  /*6f40*/  ULEA UR5, UR4, UR7, 0x10 ;  /* 0x0000000704057291 */ /* 0x000fe2000f8e803f */
[----:B------:R-:W-:Y:S02]  /*6f50*/  WARPGROUP.DEPBAR.LE gsb0, 0x0 ;  /* 0x00008000000079c5 */ /* 0x000fe40000010000 */
[----:B------:R-:W-:-:S06]  /*6f60*/  WARPGROUP.ARRIVE ;  /* 0x00000000000079c5 */ /* 0x000fcc0000000000 */
[----:B------:R-:W-:Y:S01]  /*6f70*/  HGMMA.64x64x8.F32.TF32 R216, gdesc[UR20], R216, gsb0 ;  /* 0x04e0000014d879f0 */ /* 0x000fe200080028d8 */
[----:B------:R-:W-:Y:S02]  /*6f80*/  UIADD3.64 UR20, UR12, 0x404, URZ ;  /* 0x000004040c147897 */ /* 0x000fe4000fffe03f */
[----:B------:R-:W-:Y:S02]  /*6f90*/  WARPGROUP.DEPBAR.LE gsb0, 0x0 ;  /* 0x00008000000079c5 */ /* 0x000fe40000010000 */
[----:B------:R-:W-:Y:S01]  /*6fa0*/  WARPGROUP.ARRIVE ;  /* 0x00000000000079c5 */ /* 0x000fe20000000000 */
[----:B------:R-:W-:Y:S04]  /*6fb0*/  STL.64 [R1+0x798], R238 ;  /* 0x000798ee01007387 */ /* 0x000fe80000100a00 */
[----:B------:R-:W-:Y:S01]  /*6fc0*/  STL.64 [R1+0x790], R240 ;  /* 0x000790f001007387 */ /* 0x000fe20000100a00 */
[----:B------:R-:W-:Y:S01]  /*6fd0*/  HGMMA.64x64x8.F32.TF32 R184, gdesc[UR8], R184, gsb0 ;  /* 0x04e0000008b879f0 */ /* 0x000fe200080028b8 */
[----:B------:R-:W-:-:S02]  /*6fe0*/  UIADD3.64 UR8, UR12, 0x5fe, URZ ;  /* 0x000005fe0c087897 */ /* 0x000fc4000fffe03f */
[----:B------:R-:W-:Y:S04]  /*6ff0*/  STL.64 [R1+0x788], R242 ;  /* 0x000788f201007387 */ /* 0x000fe80000100a00 */
[----:B------:R1:W-:Y:S04]  /*7000*/  STL.64 [R1+0x728], R244 ;  /* 0x000728f401007387 */ /* 0x0003e80000100a00 */
[----:B------:R-:W-:Y:S01]  /*7010*/  STL.64 [R1+0x720], R246 ;  /* 0x000720f601007387 */ /* 0x000fe20000100a00 */
[----:B------:R-:W-:Y:S02]  /*7020*/  WARPGROUP.DEPBAR.LE gsb0, 0x0 ;  /* 0x00008000000079c5 */ /* 0x000fe40000010000 */
[----:B------:R-:W-:-:S06]  /*7030*/  WARPGROUP.ARRIVE ;  /* 0x00000000000079c5 */ /* 0x000fcc0000000000 */
[----:B------:R-:W-:Y:S01]  /*7040*/  HGMMA.64x64x8.F32.TF32 R184, gdesc[UR28], R184, gsb0 ;  /* 0x04e000001cb879f0 */ /* 0x000fe200080028b8 */
[----:B------:R-:W-:Y:S01]  /*7050*/  UIADD3.64 UR28, UR12, 0x600, URZ ;  /* 0x000006000c1c7897 */ /* 0x000fe2000fffe03f */
[----:B------:R-:W-:Y:S01]  /*7060*/  UMOV UR30, UR14 ;  /* 0x0000000e001e7c82 */ /* 0x000fe20008000000 */
[----:B------:R-:W-:Y:S01]  /*7070*/  UMOV UR31, UR15 ;  /* 0x0000000f001f7c82 */ /* 0x000fe20008000000 */
[----:B----4-:R-:W-:-:S04]  /*7080*/  IMAD.WIDE R14, R0, 0x4, R14 ;  /* 0x00000004000e7825 */ /* 0x010fc800078e020e */
[C---:B--2---:R-:W-:Y:S01]  /*7090*/  IMAD.WIDE R12, R0.reuse, 0x4, R12 ;  /* 0x00000004000c7825 */ /* 0x044fe200078e020c */
[----:B------:R-:W-:Y:S03]  /*70a0*/  STL.64 [R1+0x4a0], R14 ;  /* 0x0004a00e01007387 */ /* 0x000fe60000100a00 */
[C---:B---3--:R-:W-:Y:S01]  /*70b0*/  IMAD.WIDE R10, R0.reuse, 0x4, R10 ;  /* 0x00000004000a7825 */ /* 0x048fe200078e020a */
[----:B------:R2:W-:Y:S03]  /*70c0*/  STL.64 [R1+0x498], R12 ;  /* 0x0004980c01007387 */ /* 0x0005e60000100a00 */
[----:B------:R-:W-:Y:S01]  /*70d0*/  IMAD.WIDE R8, R0, 0x4, R8 ;  /* 0x0000000400087825 */ /* 0x000fe200078e0208 */
[----:B------:R-:W-:Y:S01]  /*70e0*/  STL.64 [R1+0x490], R10 ;  /* 0x0004900a01007387 */ /* 0x000fe20000100a00 */
[----:B------:R-:W-:-:S03]  /*70f0*/  ISETP.GE.AND P6, PT, R252, R3, PT ;  /* 0x00000003fc00720c */ /* 0x000fc60003fc6270 */
[----:B------:R3:W-:Y:S01]  /*7100*/  STL.64 [R1+0x488], R8 ;  /* 0x0004880801007387 */ /* 0x0007e20000100a00 */
[----:B------:R-:W-:Y:S02]  /*7110*/  SEL R3, RZ, 0x4, !P0 ;  /* 0x00000004ff037807 */ /* 0x000fe40004000000 */
[----:B------:R-:W-:Y:S01]  /*7120*/  ISETP.GT.AND P0, PT, R2, 0x2, PT ;  /* 0x000000020200780c */ /* 0x000fe20003f04270 */
[----:B-1----:R-:W4:Y:S01]  /*7130*/  LDL.LU.64 R244, [R1+0x480] ;  /* 0x0004800001f47983 */ /* 0x002f220000300a00 */
[----:B------:R-:W-:Y:S02]  /*7140*/  SEL R6, R3, RZ, !P6 ;  /* 0x000000ff03067207 */ /* 0x000fe40007000000 */
[----:B------:R-:W-:Y:S01]  /*7150*/  SEL R3, R7, RZ, !P6 ;  /* 0x000000ff07037207 */ /* 0x000fe20007000000 */
[----:B------:R-:W4:Y:S01]  /*7160*/  LDL.LU.64 R242, [R1+0x478] ;  /* 0x0004780001f27983 */ /* 0x000f220000300a00 */
[----:B------:R-:W-:Y:S02]  /*7170*/  SEL R7, RZ, 0x4, !P1 ;  /* 0x00000004ff077807 */ /* 0x000fe40004800000 */
[----:B------:R-:W-:Y:S01]  /*7180*/  ISETP.NE.U32.AND P5, PT, R3, RZ, PT ;  /* 0x000000ff0300720c */ /* 0x000fe20003fa5070 */
[----:B------:R-:W4:Y:S01]  /*7190*/  LDL.LU.64 R240, [R1+0x470] ;  /* 0x0004700001f07983 */ /* 0x000f220000300a00 */
[----:B------:R-:W-:-:S02]  /*71a0*/  SEL R3, RZ, 0x4, !P0 ;  /* 0x00000004ff037807 */ /* 0x000fc40004000000 */
[----:B------:R-:W-:Y:S01]  /*71b0*/  ISETP.NE.U32.AND P3, PT, R6, RZ, PT ;  /* 0x000000ff0600720c */ /* 0x000fe20003f65070 */
[----:B------:R-:W4:Y:S01]  /*71c0*/  LDL.LU.64 R238, [R1+0x468] ;  /* 0x0004680001ee7983 */ /* 0x000f220000300a00 */
[----:B------:R-:W-:Y:S02]  /*71d0*/  SEL R6, R3, RZ, !P6 ;  /* 0x000000ff03067207 */ /* 0x000fe40007000000 */
[----:B------:R-:W-:Y:S02]  /*71e0*/  SEL R3, R7, RZ, !P6 ;  /* 0x000000ff07037207 */ /* 0x000fe40007000000 */
[----:B------:R-:W-:Y:S02]  /*71f0*/  ISETP.NE.U32.AND P0, PT, R6, RZ, PT ;  /* 0x000000ff0600720c */ /* 0x000fe40003f05070 */
[----:B------:R-:W-:Y:S02]  /*7200*/  ISETP.NE.U32.AND P1, PT, R3, RZ, PT ;  /* 0x000000ff0300720c */ /* 0x000fe40003f25070 */
[----:B------:R-:W-:-:S02]  /*7210*/  SEL R3, RZ, 0x4, !P2 ;  /* 0x00000004ff037807 */ /* 0x000fc40005000000 */
[----:B------:R-:W-:Y:S02]  /*7220*/  ISETP.GT.AND P2, PT, R2, 0x5, PT ;  /* 0x000000050200780c */ /* 0x000fe40003f44270 */
[----:B------:R-:W-:Y:S02]  /*7230*/  SEL R3, R3, RZ, !P6 ;  /* 0x000000ff03037207 */ /* 0x000fe40007000000 */
[----:B------:R-:W-:Y:S02]  /*7240*/  SEL R6, RZ, 0x4, !P2 ;  /* 0x00000004ff067807 */ /* 0x000fe40005000000 */
[----:B------:R-:W-:Y:S01]  /*7250*/  ISETP.NE.U32.AND P4, PT, R3, RZ, PT ;  /* 0x000000ff0300720c */ /* 0x000fe20003f85070 */
[----:B------:R-:W-:Y:S01]  /*7260*/  VIADD R3, R5, UR5 ;  /* 0x0000000505037c36 */ /* 0x000fe20008000000 */
[----:B------:R-:W-:Y:S02]  /*7270*/  SEL R6, R6, RZ, !P6 ;  /* 0x000000ff06067207 */ /* 0x000fe40007000000 */
[----:B------:R-:W-:Y:S01]  /*7280*/  ISETP.GT.AND P2, PT, R2, 0x6, PT ;  /* 0x000000060200780c */ /* 0x000fe20003f44270 */
[----:B------:R-:W-:-:S02]  /*7290*/  WARPGROUP.DEPBAR.LE gsb0, 0x0 ;  /* 0x00008000000079c5 */ /* 0x000fc40000010000 */
[----:B------:R-:W-:-:S06]  /*72a0*/  WARPGROUP.ARRIVE ;  /* 0x00000000000079c5 */ /* 0x000fcc0000000000 */
[----:B------:R-:W-:Y:S01]  /*72b0*/  HGMMA.64x64x8.F32.TF32 R184, gdesc[UR24], R184, gsb0 ;  /* 0x04e0000018b879f0 */ /* 0x000fe200080028b8 */
[----:B------:R-:W-:Y:S02]  /*72c0*/  UIADD3.64 UR24, UR12, 0x602, URZ ;  /* 0x000006020c187897 */ /* 0x000fe4000fffe03f */
[----:B------:R-:W-:Y:S02]  /*72d0*/  WARPGROUP.DEPBAR.LE gsb0, 0x0 ;  /* 0x00008000000079c5 */ /* 0x000fe40000010000 */
        /* <DEDUP_REMOVED lines=10> */
[----:B------:R-:W-:Y:S01]  /*7380*/  UIADD3.64 UR28, UR12, 0x800, URZ ;  /* 0x000008000c1c7897 */ /* 0x000fe2000fffe03f */
[----:B------:R-:W-:Y:S01]  /*7390*/  UMOV UR30, UR14 ;  /* 0x0000000e001e7c82 */ /* 0x000fe20008000000 */
[----:B------:R-:W-:Y:S01]  /*73a0*/  UMOV UR31, UR15 ;  /* 0x0000000f001f7c82 */ /* 0x000fe20008000000 */
        /* <DEDUP_REMOVED lines=50> */
[----:B------:R-:W-:Y:S03]  /*76d0*/  HGMMA.64x64x8.F32.TF32 R56, gdesc[UR28], R56, gsb0 ;  /* 0x04e000001c3879f0 */ /* 0x000fe60008002838 */
        /* <DEDUP_REMOVED lines=10> */
[----:B------:R-:W-:Y:S01]  /*7780*/  UIADD3.64 UR8, UR12, 0xe00, URZ ;  /* 0x00000e000c087897 */ /* 0x000fe2000fffe03f */
[----:B------:R-:W-:Y:S01]  /*7790*/  UMOV UR10, UR14 ;  /* 0x0000000e000a7c82 */ /* 0x000fe20008000000 */
[----:B------:R-:W-:Y:S01]  /*77a0*/  UMOV UR11, UR15 ;  /* 0x0000000f000b7c82 */ /* 0x000fe20008000000 */
[----:B------:R-:W-:Y:S01]  /*77b0*/  UIADD3.64 UR12, UR12, 0xe04, URZ ;  /* 0x00000e040c0c7897 */ /* 0x000fe2000fffe03f */
[----:B------:R-:W-:Y:S01]  /*77c0*/  UMOV UR14, UR22 ;  /* 0x00000016000e7c82 */ /* 0x000fe20008000000 */
[----:B------:R-:W-:Y:S01]  /*77d0*/  UMOV UR15, UR23 ;  /* 0x00000017000f7c82 */ /* 0x000fe20008000000 */
        /* <DEDUP_REMOVED lines=10> */
[----:B------:R-:W-:Y:S06]  /*7880*/  BAR.SYNC.DEFER_BLOCKING 0x0 ;  /* 0x0000000000007b1d */ /* 0x000fec0000010000 */
[----:B------:R-:W-:Y:S01]  /*7890*/  @!PT LDS RZ, [RZ] ;  /* 0x00000000fffff984 */ /* 0x000fe20000000800 */
[----:B------:R-:W-:Y:S01]  /*78a0*/  @!PT LDS RZ, [RZ] ;  /* 0x00000000fffff984 */ /* 0x000fe20000000800 */
[----:B------:R-:W-:Y:S01]  /*78b0*/  @!PT LDS RZ, [RZ] ;  /* 0x00000000fffff984 */ /* 0x000fe20000000800 */
[----:B------:R-:W-:Y:S04]  /*78c0*/  LDGSTS.E [R3], desc[UR18][R14.64], P3 ;  /* 0x000000000e037fae */ /* 0x000fe80009921852 */
[----:B------:R1:W-:Y:S04]  /*78d0*/  LDGSTS.E [R3+0x4000], desc[UR18][R12.64], P3 ;  /* 0x040000000c037fae */ /* 0x0003e80009921852 */
[----:B------:R-:W-:Y:S04]  /*78e0*/  LDGSTS.E [R3+0x8000], desc[UR18][R10.64], P3 ;  /* 0x080000000a037fae */ /* 0x000fe80009921852 */
[----:B------:R1:W-:Y:S01]  /*78f0*/  LDGSTS.E [R3+0xc000], desc[UR18][R8.64], P3 ;  /* 0x0c00000008037fae */ /* 0x0003e20009921852 */
[----:B------:R-:W-:-:S02]  /*7900*/  ISETP.NE.U32.AND P3, PT, R6, RZ, PT ;  /* 0x000000ff0600720c */ /* 0x000fc40003f65070 */
[----:B------:R-:W-:Y:S01]  /*7910*/  SEL R6, RZ, 0x4, !P2 ;  /* 0x00000004ff067807 */ /* 0x000fe20005000000 */
[----:B--2---:R-:W1:Y:S01]  /*7920*/  LDL.LU.64 R12, [R1+0x460] ;  /* 0x00046000010c7983 */ /* 0x004e620000300a00 */
[----:B------:R-:W-:Y:S02]  /*7930*/  ISETP.GT.AND P2, PT, R2, 0x7, PT ;  /* 0x000000070200780c */ /* 0x000fe40003f44270 */
[----:B------:R-:W-:Y:S01]  /*7940*/  SEL R6, R6, RZ, !P6 ;  /* 0x000000ff06067207 */ /* 0x000fe20007000000 */
[----:B------:R-:W2:Y:S01]  /*7950*/  LDL.LU.64 R20, [R1+0x458] ;  /* 0x0004580001147983 */ /* 0x000ea20000300a00 */
[----:B------:R-:W-:-:S03]  /*7960*/  SEL R22, RZ, 0x4, !P2 ;  /* 0x00000004ff167807 */ /* 0x000fc60005000000 */
[----:B------:R-:W2:Y:S01]  /*7970*/  LDL.LU.64 R18, [R1+0x450] ;  /* 0x0004500001127983 */ /* 0x000ea20000300a00 */
[----:B------:R-:W-:-:S03]  /*7980*/  ISETP.NE.U32.AND P2, PT, R6, RZ, PT ;  /* 0x000000ff0600720c */ /* 0x000fc60003f45070 */
[----:B------:R-:W2:Y:S04]  /*7990*/  LDL.LU.64 R16, [R1+0x448] ;  /* 0x0004480001107983 */ /* 0x000ea80000300a00 */
[----:B------:R-:W2:Y:S04]  /*79a0*/  LDL.LU.64 R14, [R1+0x440] ;  /* 0x00044000010e7983 */ /* 0x000ea80000300a00 */
[----:B---3--:R-:W3:Y:S04]  /*79b0*/  LDL.LU.64 R8, [R1+0x438] ;  /* 0x0004380001087983 */ /* 0x008ee80000300a00 */
[----:B------:R-:W3:Y:S04]  /*79c0*/  LDL.LU.64 R6, [R1+0x430] ;  /* 0x0004300001067983 */ /* 0x000ee80000300a00 */
[----:B------:R-:W3:Y:S01]  /*79d0*/  LDL.LU.64 R10, [R1+0x428] ;  /* 0x00042800010a7983 */ /* 0x000ee20000300a00 */
[----:B----4-:R-:W-:-:S04]  /*79e0*/  IMAD.WIDE R244, R0, 0x4, R244 ;  /* 0x0000000400f47825 */ /* 0x010fc800078e02f4 */
[C---:B------:R-:W-:Y:S01]  /*79f0*/  IMAD.WIDE R242, R0.reuse, 0x4, R242 ;  /* 0x0000000400f27825 */ /* 0x040fe200078e02f2 */
[----:B------:R-:W-:Y:S03]  /*7a00*/  STL.64 [R1+0x480], R244 ;  /* 0x000480f401007387 */ /* 0x000fe60000100a00 */
[C---:B------:R-:W-:Y:S01]  /*7a10*/  IMAD.WIDE R240, R0.reuse, 0x4, R240 ;  /* 0x0000000400f07825 */ /* 0x040fe200078e02f0 */
[----:B------:R-:W-:Y:S03]  /*7a20*/  STL.64 [R1+0x478], R242 ;  /* 0x000478f201007387 */ /* 0x000fe60000100a00 */
[----:B------:R-:W-:Y:S01]  /*7a30*/  IMAD.WIDE R238, R0, 0x4, R238 ;  /* 0x0000000400ee7825 */ /* 0x000fe200078e02ee */
[----:B------:R-:W-:Y:S04]  /*7a40*/  STL.64 [R1+0x470], R240 ;  /* 0x000470f001007387 */ /* 0x000fe80000100a00 */
[----:B------:R-:W-:Y:S01]  /*7a50*/  STL.64 [R1+0x468], R238 ;  /* 0x000468ee01007387 */ /* 0x000fe20000100a00 */
[----:B------:R-:W-:-:S03]  /*7a60*/  SEL R22, R22, RZ, !P6 ;  /* 0x000000ff16167207 */ /* 0x000fc60007000000 */
[----:B------:R-:W-:Y:S04]  /*7a70*/  LDGSTS.E [R3+0x4], desc[UR18][R244.64], P5 ;  /* 0x00004000f4037fae */ /* 0x000fe8000a921852 */
[----:B------:R-:W-:Y:S04]  /*7a80*/  LDGSTS.E [R3+0x4004], desc[UR18][R242.64], P5 ;  /* 0x04004000f2037fae */ /* 0x000fe8000a921852 */
[----:B------:R-:W-:Y:S04]  /*7a90*/  LDGSTS.E [R3+0x8004], desc[UR18][R240.64], P5 ;  /* 0x08004000f0037fae */ /* 0x000fe8000a921852 */
[----:B------:R-:W-:Y:S01]  /*7aa0*/  LDGSTS.E [R3+0xc004], desc[UR18][R238.64], P5 ;  /* 0x0c004000ee037fae */ /* 0x000fe2000a921852 */
[----:B------:R-:W-:Y:S01]  /*7ab0*/  ISETP.NE.U32.AND P5, PT, R22, RZ, PT ;  /* 0x000000ff1600720c */ /* 0x000fe20003fa5070 */
[----:B-1----:R-:W-:-:S04]  /*7ac0*/  IMAD.WIDE R12, R0, 0x4, R12 ;  /* 0x00000004000c7825 */ /* 0x002fc800078e020c */
[C---:B--2---:R-:W-:Y:S01]  /*7ad0*/  IMAD.WIDE R20, R0.reuse, 0x4, R20 ;  /* 0x0000000400147825 */ /* 0x044fe200078e0214 */
[----:B------:R1:W-:Y:S03]  /*7ae0*/  STL.64 [R1+0x460], R12 ;  /* 0x0004600c01007387 */ /* 0x0003e60000100a00 */
[C---:B------:R-:W-:Y:S01]  /*7af0*/  IMAD.WIDE R18, R0.reuse, 0x4, R18 ;  /* 0x0000000400127825 */ /* 0x040fe200078e0212 */
[----:B------:R2:W-:Y:S03]  /*7b00*/  STL.64 [R1+0x458], R20 ;  /* 0x0004581401007387 */ /* 0x0005e60000100a00 */
[C---:B------:R-:W-:Y:S01]  /*7b10*/  IMAD.WIDE R16, R0.reuse, 0x4, R16 ;  /* 0x0000000400107825 */ /* 0x040fe200078e0210 */
[----:B------:R4:W-:Y:S03]  /*7b20*/  STL.64 [R1+0x450], R18 ;  /* 0x0004501201007387 */ /* 0x0009e60000100a00 */
[C---:B------:R-:W-:Y:S01]  /*7b30*/  IMAD.WIDE R14, R0.reuse, 0x4, R14 ;  /* 0x00000004000e7825 */ /* 0x040fe200078e020e */
[----:B------:R-:W-:Y:S03]  /*7b40*/  STL.64 [R1+0x448], R16 ;  /* 0x0004481001007387 */ /* 0x000fe60000100a00 */
[C---:B---3--:R-:W-:Y:S01]  /*7b50*/  IMAD.WIDE R8, R0.reuse, 0x4, R8 ;  /* 0x0000000400087825 */ /* 0x048fe200078e0208 */
[----:B------:R3:W-:Y:S03]  /*7b60*/  STL.64 [R1+0x440], R14 ;  /* 0x0004400e01007387 */ /* 0x0007e60000100a00 */
[C---:B------:R-:W-:Y:S01]  /*7b70*/  IMAD.WIDE R6, R0.reuse, 0x4, R6 ;  /* 0x0000000400067825 */ /* 0x040fe200078e0206 */
[----:B------:R-:W-:Y:S03]  /*7b80*/  LDGSTS.E [R3+0x8], desc[UR18][R12.64], P0 ;  /* 0x000080000c037fae */ /* 0x000fe60008121852 */
[----:B------:R-:W-:Y:S01]  /*7b90*/  IMAD.WIDE R10, R0, 0x4, R10 ;  /* 0x00000004000a7825 */ /* 0x000fe200078e020a */
[----:B------:R3:W-:Y:S04]  /*7ba0*/  STL.64 [R1+0x438], R8 ;  /* 0x0004380801007387 */ /* 0x0007e80000100a00 */
[----:B------:R-:W-:Y:S04]  /*7bb0*/  LDGSTS.E [R3+0x4008], desc[UR18][R20.64], P0 ;  /* 0x0400800014037fae */ /* 0x000fe80008121852 */
[----:B-1----:R-:W3:Y:S04]  /*7bc0*/  LDL.LU.64 R12, [R1+0x420] ;  /* 0x00042000010c7983 */ /* 0x002ee80000300a00 */
[----:B------:R1:W-:Y:S04]  /*7bd0*/  STL.64 [R1+0x430], R6 ;  /* 0x0004300601007387 */ /* 0x0003e80000100a00 */
[----:B------:R1:W-:Y:S04]  /*7be0*/  STL.64 [R1+0x428], R10 ;  /* 0x0004280a01007387 */ /* 0x0003e80000100a00 */
[----:B------:R-:W3:Y:S04]  /*7bf0*/  LDL.LU.64 R238, [R1+0x418] ;  /* 0x0004180001ee7983 */ /* 0x000ee80000300a00 */
[----:B------:R-:W3:Y:S04]  /*7c00*/  LDL.LU.64 R22, [R1+0x410] ;  /* 0x0004100001167983 */ /* 0x000ee80000300a00 */
[----:B--2---:R-:W2:Y:S04]  /*7c10*/  LDL.LU.64 R20, [R1+0x408] ;  /* 0x0004080001147983 */ /* 0x004ea80000300a00 */
[----:B------:R-:W-:Y:S04]  /*7c20*/  LDGSTS.E [R3+0x8008], desc[UR18][R18.64], P0 ;  /* 0x0800800012037fae */ /* 0x000fe80008121852 */
[----:B------:R-:W-:Y:S04]  /*7c30*/  LDGSTS.E [R3+0xc008], desc[UR18][R16.64], P0 ;  /* 0x0c00800010037fae */ /* 0x000fe80008121852 */
[----:B------:R-:W-:Y:S04]  /*7c40*/  LDGSTS.E [R3+0xc], desc[UR18][R14.64], P1 ;  /* 0x0000c0000e037fae */ /* 0x000fe80008921852 */
[----:B----4-:R-:W4:Y:S04]  /*7c50*/  LDL.LU.64 R18, [R1+0x400] ;  /* 0x0004000001127983 */ /* 0x010f280000300a00 */
[----:B------:R-:W-:Y:S04]  /*7c60*/  LDGSTS.E [R3+0x400c], desc[UR18][R8.64], P1 ;  /* 0x0400c00008037fae */ /* 0x000fe80008921852 */
[----:B---3--:R-:W3:Y:S04]  /*7c70*/  LDL.LU.64 R14, [R1+0x3f8] ;  /* 0x0003f800010e7983 */ /* 0x008ee80000300a00 */
[----:B------:R-:W-:Y:S04]  /*7c80*/  LDGSTS.E [R3+0x800c], desc[UR18][R6.64], P1 ;  /* 0x0800c00006037fae */ /* 0x000fe80008921852 */
[----:B------:R-:W3:Y:S01]  /*7c90*/  LDL.LU.64 R8, [R1+0x3f0] ;  /* 0x0003f00001087983 */ /* 0x000ee20000300a00 */
[----:B------:R-:W-:-:S03]  /*7ca0*/  ISETP.GT.AND P0, PT, R2, 0x8, PT ;  /* 0x000000080200780c */ /* 0x000fc60003f04270 */
[----:B------:R1:W-:Y:S04]  /*7cb0*/  LDGSTS.E [R3+0xc00c], desc[UR18][R10.64], P1 ;  /* 0x0c00c0000a037fae */ /* 0x0003e80008921852 */
[----:B-1----:R-:W3:Y:S01]  /*7cc0*/  LDL.LU.64 R6, [R1+0x3e8] ;  /* 0x0003e80001067983 */ /* 0x002ee20000300a00 */
[----:B------:R-:W-:Y:S02]  /*7cd0*/  SEL R3, RZ, 0x4, !P0 ;  /* 0x00000004ff037807 */ /* 0x000fe40004000000 */
[----:B------:R-:W-:Y:S02]  /*7ce0*/  ISETP.GT.AND P0, PT, R2, 0x9, PT ;  /* 0x000000090200780c */ /* 0x000fe40003f04270 */
[----:B------:R-:W-:-:S04]  /*7cf0*/  SEL R3, R3, RZ, !P6 ;  /* 0x000000ff03037207 */ /* 0x000fc80007000000 */
[----:B------:R-:W-:Y:S02]  /*7d00*/  ISETP.NE.U32.AND P1, PT, R3, RZ, PT ;  /* 0x000000ff0300720c */ /* 0x000fe40003f25070 */
[----:B------:R-:W-:Y:S02]  /*7d10*/  SEL R3, RZ, 0x4, !P0 ;  /* 0x00000004ff037807 */ /* 0x000fe40004000000 */
[----:B------:R-:W-:Y:S02]  /*7d20*/  ISETP.GT.AND P0, PT, R2, 0xa, PT ;  /* 0x0000000a0200780c */ /* 0x000fe40003f04270 */
[----:B------:R-:W-:Y:S02]  /*7d30*/  SEL R3, R3, RZ, !P6 ;  /* 0x000000ff03037207 */ /* 0x000fe40007000000 */
[----:B------:R-:W-:Y:S02]  /*7d40*/  SEL R10, RZ, 0x4, !P0 ;  /* 0x00000004ff0a7807 */ /* 0x000fe40004000000 */
[----:B------:R-:W-:-:S02]  /*7d50*/  ISETP.NE.U32.AND P0, PT, R3, RZ, PT ;  /* 0x000000ff0300720c */ /* 0x000fc40003f05070 */
[----:B------:R-:W-:-:S05]  /*7d60*/  LOP3.LUT R3, R5, 0x10, RZ, 0x3c, !PT ;  /* 0x0000001005037812 */ /* 0x000fca00078e3cff */
[----:B------:R-:W-:Y:S01]  /*7d70*/  VIADD R3, R3, UR5 ;  /* 0x0000000503037c36 */ /* 0x000fe20008000000 */
[----:B------:R-:W-:Y:S01]  /*7d80*/  SEL R10, R10, RZ, !P6 ;  /* 0x000000ff0a0a7207 */ /* 0x000fe20007000000 */
[----:B------:R-:W-:-:S05]  /*7d90*/  IMAD.WIDE R12, R0, 0x4, R12 ;  /* 0x00000004000c7825 */ /* 0x000fca00078e020c */
[----:B------:R1:W-:Y:S04]  /*7da0*/  STL.64 [R1+0x420], R12 ;  /* 0x0004200c01007387 */ /* 0x0003e80000100a00 */
[----:B------:R-:W-:Y:S01]  /*7db0*/  LDGSTS.E [R3], desc[UR18][R12.64], P4 ;  /* 0x000000000c037fae */ /* 0x000fe2000a121852 */
[----:B------:R-:W-:-:S04]  /*7dc0*/  IMAD.WIDE R238, R0, 0x4, R238 ;  /* 0x0000000400ee7825 */ /* 0x000fc800078e02ee */
[C---:B------:R-:W-:Y:S01]  /*7dd0*/  IMAD.WIDE R22, R0.reuse, 0x4, R22 ;  /* 0x0000000400167825 */ /* 0x040fe200078e0216 */
[----:B------:R-:W-:Y:S03]  /*7de0*/  STL.64 [R1+0x418], R238 ;  /* 0x000418ee01007387 */ /* 0x000fe60000100a00 */
[----:B--2---:R-:W-:Y:S01]  /*7df0*/  IMAD.WIDE R20, R0, 0x4, R20 ;  /* 0x0000000400147825 */ /* 0x004fe200078e0214 */
[----:B------:R-:W-:Y:S04]  /*7e00*/  STL.64 [R1+0x410], R22 ;  /* 0x0004101601007387 */ /* 0x000fe80000100a00 */
[----:B------:R-:W2:Y:S04]  /*7e10*/  LDL.LU.64 R16, [R1+0x3e0] ;  /* 0x0003e00001107983 */ /* 0x000ea80000300a00 */
[----:B------:R-:W-:Y:S04]  /*7e20*/  LDGSTS.E [R3+0x4000], desc[UR18][R238.64], P4 ;  /* 0x04000000ee037fae */ /* 0x000fe8000a121852 */
[----:B------:R-:W-:Y:S04]  /*7e30*/  STL.64 [R1+0x408], R20 ;  /* 0x0004081401007387 */ /* 0x000fe80000100a00 */
[----:B------:R-:W-:Y:S04]  /*7e40*/  LDGSTS.E [R3+0x8000], desc[UR18][R22.64], P4 ;  /* 0x0800000016037fae */ /* 0x000fe8000a121852 */
[----:B-1----:R-:W2:Y:S04]  /*7e50*/  LDL.LU.64 R12, [R1+0x3d8] ;  /* 0x0003d800010c7983 */ /* 0x002ea80000300a00 */
[----:B------:R-:W-:Y:S01]  /*7e60*/  LDGSTS.E [R3+0xc000], desc[UR18][R20.64], P4 ;  /* 0x0c00000014037fae */ /* 0x000fe2000a121852 */
[----:B------:R-:W-:-:S03]  /*7e70*/  ISETP.NE.U32.AND P4, PT, R10, RZ, PT ;  /* 0x000000ff0a00720c */ /* 0x000fc60003f85070 */
[----:B------:R-:W2:Y:S01]  /*7e80*/  LDL.LU.64 R240, [R1+0x3d0] ;  /* 0x0003d00001f07983 */ /* 0x000ea20000300a00 */
[----:B----4-:R-:W-:-:S03]  /*7e90*/  IMAD.WIDE R18, R0, 0x4, R18 ;  /* 0x0000000400127825 */ /* 0x010fc600078e0212 */
[----:B------:R-:W4:Y:S01]  /*7ea0*/  LDL.LU.64 R10, [R1+0x3c8] ;  /* 0x0003c800010a7983 */ /* 0x000f220000300a00 */
[----:B---3--:R-:W-:-:S04]  /*7eb0*/  IMAD.WIDE R14, R0, 0x4, R14 ;  /* 0x00000004000e7825 */ /* 0x008fc800078e020e */
[C---:B------:R-:W-:Y:S01]  /*7ec0*/  IMAD.WIDE R8, R0.reuse, 0x4, R8 ;  /* 0x0000000400087825 */ /* 0x040fe200078e0208 */
[----:B------:R-:W-:Y:S03]  /*7ed0*/  STL.64 [R1+0x400], R18 ;  /* 0x0004001201007387 */ /* 0x000fe60000100a00 */
[----:B------:R-:W-:Y:S01]  /*7ee0*/  IMAD.WIDE R6, R0, 0x4, R6 ;  /* 0x0000000400067825 */ /* 0x000fe200078e0206 */
[----:B------:R-:W-:Y:S04]  /*7ef0*/  LDGSTS.E [R3+0x4], desc[UR18][R18.64], P3 ;  /* 0x0000400012037fae */ /* 0x000fe80009921852 */
[----:B------:R-:W-:Y:S04]  /*7f00*/  STL.64 [R1+0x3f8], R14 ;  /* 0x0003f80e01007387 */ /* 0x000fe80000100a00 */
[----:B------:R-:W-:Y:S04]  /*7f10*/  LDGSTS.E [R3+0x4004], desc[UR18][R14.64], P3 ;  /* 0x040040000e037fae */ /* 0x000fe80009921852 */
[----:B------:R1:W-:Y:S04]  /*7f20*/  STL.64 [R1+0x3f0], R8 ;  /* 0x0003f00801007387 */ /* 0x0003e80000100a00 */
[----:B------:R-:W-:Y:S04]  /*7f30*/  LDGSTS.E [R3+0x8004], desc[UR18][R8.64], P3 ;  /* 0x0800400008037fae */ /* 0x000fe80009921852 */
[----:B------:R3:W-:Y:S04]  /*7f40*/  STL.64 [R1+0x3e8], R6 ;  /* 0x0003e80601007387 */ /* 0x0007e80000100a00 */
[----:B------:R3:W-:Y:S04]  /*7f50*/  LDGSTS.E [R3+0xc004], desc[UR18][R6.64], P3 ;  /* 0x0c00400006037fae */ /* 0x0007e80009921852 */
[----:B-1----:R-:W4:Y:S04]  /*7f60*/  LDL.LU.64 R8, [R1+0x3c0] ;  /* 0x0003c00001087983 */ /* 0x002f280000300a00 */
[----:B------:R-:W4:Y:S04]  /*7f70*/  LDL.LU.64 R238, [R1+0x3b8] ;  /* 0x0003b80001ee7983 */ /* 0x000f280000300a00 */
[----:B------:R-:W4:Y:S04]  /*7f80*/  LDL.LU.64 R22, [R1+0x3b0] ;  /* 0x0003b00001167983 */ /* 0x000f280000300a00 */
[----:B------:R-:W4:Y:S01]  /*7f90*/  LDL.LU.64 R14, [R1+0x3a8] ;  /* 0x0003a800010e7983 */ /* 0x000f220000300a00 */
[----:B------:R-:W-:-:S04]  /*7fa0*/  ISETP.GT.AND P3, PT, R2, 0xb, PT ;  /* 0x0000000b0200780c */ /* 0x000fc80003f64270 */
[----:B---3--:R-:W-:Y:S02]  /*7fb0*/  SEL R6, RZ, 0x4, !P3 ;  /* 0x00000004ff067807 */ /* 0x008fe40005800000 */
[----:B------:R-:W-:Y:S02]  /*7fc0*/  ISETP.GT.AND P3, PT, R2, 0xc, PT ;  /* 0x0000000c0200780c */ /* 0x000fe40003f64270 */
[----:B------:R-:W-:Y:S01]  /*7fd0*/  SEL R6, R6, RZ, !P6 ;  /* 0x000000ff06067207 */ /* 0x000fe20007000000 */
[----:B--2---:R-:W-:-:S05]  /*7fe0*/  IMAD.WIDE R16, R0, 0x4, R16 ;  /* 0x0000000400107825 */ /* 0x004fca00078e0210 */
[----:B------:R-:W-:Y:S01]  /*7ff0*/  LDGSTS.E [R3+0x8], desc[UR18][R16.64], P2 ;  /* 0x0000800010037fae */ /* 0x000fe20009121852 */
[----:B------:R-:W-:-:S04]  /*8000*/  IMAD.WIDE R12, R0, 0x4, R12 ;  /* 0x00000004000c7825 */ /* 0x000fc800078e020c */
[C---:B------:R-:W-:Y:S01]  /*8010*/  IMAD.WIDE R240, R0.reuse, 0x4, R240 ;  /* 0x0000000400f07825 */ /* 0x040fe200078e02f0 */
[----:B------:R-:W-:Y:S03]  /*8020*/  LDGSTS.E [R3+0x4008], desc[UR18][R12.64], P2 ;  /* 0x040080000c037fae */ /* 0x000fe60009121852 */
[----:B----4-:R-:W-:Y:S01]  /*8030*/  IMAD.WIDE R10, R0, 0x4, R10 ;  /* 0x00000004000a7825 */ /* 0x010fe200078e020a */
[----:B------:R-:W-:Y:S04]  /*8040*/  LDGSTS.E [R3+0x8008], desc[UR18][R240.64], P2 ;  /* 0x08008000f0037fae */ /* 0x000fe80009121852 */
[----:B------:R-:W-:Y:S01]  /*8050*/  LDGSTS.E [R3+0xc008], desc[UR18][R10.64], P2 ;  /* 0x0c0080000a037fae */ /* 0x000fe20009121852 */
[----:B------:R-:W-:-:S02]  /*8060*/  ISETP.NE.U32.AND P2, PT, R6, RZ, PT ;  /* 0x000000ff0600720c */ /* 0x000fc40003f45070 */
[----:B------:R-:W-:Y:S01]  /*8070*/  SEL R6, RZ, 0x4, !P3 ;  /* 0x00000004ff067807 */ /* 0x000fe20005800000 */
[----:B------:R1:W-:Y:S01]  /*8080*/  STL.64 [R1+0x3e0], R16 ;  /* 0x0003e01001007387 */ /* 0x0003e20000100a00 */
[----:B------:R-:W-:-:S03]  /*8090*/  ISETP.GT.AND P3, PT, R2, 0xd, PT ;  /* 0x0000000d0200780c */ /* 0x000fc60003f64270 */
[----:B------:R2:W-:Y:S01]  /*80a0*/  STL.64 [R1+0x3d8], R12 ;  /* 0x0003d80c01007387 */ /* 0x0005e20000100a00 */
[----:B------:R-:W-:-:S03]  /*80b0*/  SEL R7, R6, RZ, !P6 ;  /* 0x000000ff06077207 */ /* 0x000fc60007000000 */
[----:B------:R-:W-:Y:S01]  /*80c0*/  STL.64 [R1+0x3d0], R240 ;  /* 0x0003d0f001007387 */ /* 0x000fe20000100a00 */
[----:B------:R-:W-:-:S03]  /*80d0*/  SEL R6, RZ, 0x4, !P3 ;  /* 0x00000004ff067807 */ /* 0x000fc60005800000 */
[----:B------:R3:W-:Y:S04]  /*80e0*/  STL.64 [R1+0x3c8], R10 ;  /* 0x0003c80a01007387 */ /* 0x0007e80000100a00 */
[----:B------:R-:W4:Y:S04]  /*80f0*/  LDL.LU.64 R20, [R1+0x3a0] ;  /* 0x0003a00001147983 */ /* 0x000f280000300a00 */
[----:B------:R-:W4:Y:S01]  /*8100*/  LDL.LU.64 R18, [R1+0x398] ;  /* 0x0003980001127983 */ /* 0x000f220000300a00 */
[----:B------:R-:W-:-:S03]  /*8110*/  SEL R6, R6, RZ, !P6 ;  /* 0x000000ff06067207 */ /* 0x000fc60007000000 */
[----:B-1----:R-:W4:Y:S04]  /*8120*/  LDL.LU.64 R16, [R1+0x390] ;  /* 0x0003900001107983 */ /* 0x002f280000300a00 */
[----:B--2---:R-:W2:Y:S01]  /*8130*/  LDL.LU.64 R12, [R1+0x388] ;  /* 0x00038800010c7983 */ /* 0x004ea20000300a00 */
[----:B------:R-:W-:-:S03]  /*8140*/  IMAD.WIDE R8, R0, 0x4, R8 ;  /* 0x0000000400087825 */ /* 0x000fc600078e0208 */
[----:B---3--:R-:W3:Y:S01]  /*8150*/  LDL.LU.64 R10, [R1+0x380] ;  /* 0x00038000010a7983 */ /* 0x008ee20000300a00 */
[----:B------:R-:W-:-:S04]  /*8160*/  IMAD.WIDE R238, R0, 0x4, R238 ;  /* 0x0000000400ee7825 */ /* 0x000fc800078e02ee */
[C---:B------:R-:W-:Y:S01]  /*8170*/  IMAD.WIDE R22, R0.reuse, 0x4, R22 ;  /* 0x0000000400167825 */ /* 0x040fe200078e0216 */
[----:B------:R1:W-:Y:S03]  /*8180*/  STL.64 [R1+0x3c0], R8 ;  /* 0x0003c00801007387 */ /* 0x0003e60000100a00 */
[----:B------:R-:W-:Y:S01]  /*8190*/  IMAD.WIDE R14, R0, 0x4, R14 ;  /* 0x00000004000e7825 */ /* 0x000fe200078e020e */
[----:B------:R-:W-:Y:S04]  /*81a0*/  STL.64 [R1+0x3b8], R238 ;  /* 0x0003b8ee01007387 */ /* 0x000fe80000100a00 */
[----:B------:R-:W-:Y:S01]  /*81b0*/  LDGSTS.E [R3+0xc], desc[UR18][R8.64], P5 ;  /* 0x0000c00008037fae */ /* 0x000fe2000a921852 */
[----:B------:R-:W-:-:S03]  /*81c0*/  ISETP.NE.U32.AND P3, PT, R7, RZ, PT ;  /* 0x000000ff0700720c */ /* 0x000fc60003f65070 */
[----:B------:R-:W-:Y:S04]  /*81d0*/  STL.64 [R1+0x3b0], R22 ;  /* 0x0003b01601007387 */ /* 0x000fe80000100a00 */
[----:B------:R-:W-:Y:S04]  /*81e0*/  LDGSTS.E [R3+0x400c], desc[UR18][R238.64], P5 ;  /* 0x0400c000ee037fae */ /* 0x000fe8000a921852 */
[----:B-1----:R-:W3:Y:S04]  /*81f0*/  LDL.LU.64 R8, [R1+0x378] ;  /* 0x0003780001087983 */ /* 0x002ee80000300a00 */
[----:B------:R-:W-:Y:S04]  /*8200*/  LDGSTS.E [R3+0x800c], desc[UR18][R22.64], P5 ;  /* 0x0800c00016037fae */ /* 0x000fe8000a921852 */
[----:B------:R1:W-:Y:S04]  /*8210*/  STL.64 [R1+0x3a8], R14 ;  /* 0x0003a80e01007387 */ /* 0x0003e80000100a00 */
[----:B------:R1:W-:Y:S01]  /*8220*/  LDGSTS.E [R3+0xc00c], desc[UR18][R14.64], P5 ;  /* 0x0c00c0000e037fae */ /* 0x0003e2000a921852 */
[----:B------:R-:W-:-:S03]  /*8230*/  ISETP.NE.U32.AND P5, PT, R6, RZ, PT ;  /* 0x000000ff0600720c */ /* 0x000fc60003fa5070 */
[----:B-1----:R-:W3:Y:S04]  /*8240*/  LDL.LU.64 R14, [R1+0x370] ;  /* 0x00037000010e7983 */ /* 0x002ee80000300a00 */
[----:B------:R-:W3:Y:S01]  /*8250*/  LDL.LU.64 R6, [R1+0x368] ;  /* 0x0003680001067983 */ /* 0x000ee20000300a00 */
[----:B------:R-:W-:-:S05]  /*8260*/  LOP3.LUT R3, R5, 0x20, RZ, 0x3c, !PT ;  /* 0x0000002005037812 */ /* 0x000fca00078e3cff */
[----:B------:R-:W-:Y:S02]  /*8270*/  VIADD R3, R3, UR5 ;  /* 0x0000000503037c36 */ /* 0x000fe40008000000 */
[----:B----4-:R-:W-:-:S04]  /*8280*/  IMAD.WIDE R20, R0, 0x4, R20 ;  /* 0x0000000400147825 */ /* 0x010fc800078e0214 */
[C---:B------:R-:W-:Y:S01]  /*8290*/  IMAD.WIDE R18, R0.reuse, 0x4, R18 ;  /* 0x0000000400127825 */ /* 0x040fe200078e0212 */
[----:B------:R-:W-:Y:S03]  /*82a0*/  STL.64 [R1+0x3a0], R20 ;  /* 0x0003a01401007387 */ /* 0x000fe60000100a00 */
[C---:B------:R-:W-:Y:S01]  /*82b0*/  IMAD.WIDE R16, R0.reuse, 0x4, R16 ;  /* 0x0000000400107825 */ /* 0x040fe200078e0210 */
[----:B------:R-:W-:Y:S03]  /*82c0*/  LDGSTS.E [R3], desc[UR18][R20.64], P1 ;  /* 0x0000000014037fae */ /* 0x000fe60008921852 */
[C---:B--2---:R-:W-:Y:S01]  /*82d0*/  IMAD.WIDE R12, R0.reuse, 0x4, R12 ;  /* 0x00000004000c7825 */ /* 0x044fe200078e020c */
[----:B------:R-:W-:Y:S03]  /*82e0*/  STL.64 [R1+0x398], R18 ;  /* 0x0003981201007387 */ /* 0x000fe60000100a00 */
[C---:B---3--:R-:W-:Y:S01]  /*82f0*/  IMAD.WIDE R10, R0.reuse, 0x4, R10 ;  /* 0x00000004000a7825 */ /* 0x048fe200078e020a */
[----:B------:R-:W-:Y:S04]  /*8300*/  LDGSTS.E [R3+0x4000], desc[UR18][R18.64], P1 ;  /* 0x0400000012037fae */ /* 0x000fe80008921852 */
[----:B------:R-:W-:Y:S04]  /*8310*/  STL.64 [R1+0x390], R16 ;  /* 0x0003901001007387 */ /* 0x000fe80000100a00 */
[----:B------:R1:W-:Y:S04]  /*8320*/  LDGSTS.E [R3+0x8000], desc[UR18][R16.64], P1 ;  /* 0x0800000010037fae */ /* 0x0003e80008921852 */
[----:B------:R2:W-:Y:S04]  /*8330*/  STL.64 [R1+0x388], R12 ;  /* 0x0003880c01007387 */ /* 0x0005e80000100a00 */
[----:B------:R3:W-:Y:S04]  /*8340*/  LDGSTS.E [R3+0xc000], desc[UR18][R12.64], P1 ;  /* 0x0c0000000c037fae */ /* 0x0007e80008921852 */
[----:B------:R-:W4:Y:S04]  /*8350*/  LDL.LU.64 R240, [R1+0x360] ;  /* 0x0003600001f07983 */ /* 0x000f280000300a00 */
[----:B------:R3:W-:Y:S01]  /*8360*/  LDGSTS.E [R3+0x4], desc[UR18][R10.64], P0 ;  /* 0x000040000a037fae */ /* 0x0007e20008121852 */
[----:B------:R-:W-:-:S03]  /*8370*/  IMAD.WIDE R8, R0, 0x4, R8 ;  /* 0x0000000400087825 */ /* 0x000fc600078e0208 */
[----:B--2---:R-:W3:Y:S04]  /*8380*/  LDL.LU.64 R12, [R1+0x358] ;  /* 0x00035800010c7983 */ /* 0x004ee80000300a00 */
[----:B------:R2:W-:Y:S04]  /*8390*/  STL.64 [R1+0x380], R10 ;  /* 0x0003800a01007387 */ /* 0x0005e80000100a00 */
[----:B------:R1:W-:Y:S01]  /*83a0*/  STL.64 [R1+0x378], R8 ;  /* 0x0003780801007387 */ /* 0x0003e20000100a00 */
[----:B------:R-:W-:-:S04]  /*83b0*/  IMAD.WIDE R14, R0, 0x4, R14 ;  /* 0x00000004000e7825 */ /* 0x000fc800078e020e */
[----:B------:R-:W-:Y:S01]  /*83c0*/  IMAD.WIDE R6, R0, 0x4, R6 ;  /* 0x0000000400067825 */ /* 0x000fe200078e0206 */
[----:B------:R1:W-:Y:S04]  /*83d0*/  STL.64 [R1+0x370], R14 ;  /* 0x0003700e01007387 */ /* 0x0003e80000100a00 */
[----:B------:R1:W-:Y:S04]  /*83e0*/  STL.64 [R1+0x368], R6 ;  /* 0x0003680601007387 */ /* 0x0003e80000100a00 */
[----:B------:R-:W3:Y:S04]  /*83f0*/  LDL.LU.64 R238, [R1+0x350] ;  /* 0x0003500001ee7983 */ /* 0x000ee80000300a00 */
[----:B--2---:R-:W2:Y:S01]  /*8400*/  LDL.LU.64 R10, [R1+0x348] ;  /* 0x00034800010a7983 */ /* 0x004ea20000300a00 */
[----:B------:R-:W-:-:S03]  /*8410*/  ISETP.GT.AND P1, PT, R2, 0xe, PT ;  /* 0x0000000e0200780c */ /* 0x000fc60003f24270 */
[----:B------:R-:W2:Y:S01]  /*8420*/  LDL.LU.64 R20, [R1+0x340] ;  /* 0x0003400001147983 */ /* 0x000ea20000300a00 */
[----:B-1----:R-:W-:-:S03]  /*8430*/  SEL R16, RZ, 0x4, !P1 ;  /* 0x00000004ff107807 */ /* 0x002fc60004800000 */
[----:B------:R-:W2:Y:S01]  /*8440*/  LDL.LU.64 R18, [R1+0x338] ;  /* 0x0003380001127983 */ /* 0x000ea20000300a00 */
[----:B------:R-:W-:-:S03]  /*8450*/  SEL R22, R16, RZ, !P6 ;  /* 0x000000ff10167207 */ /* 0x000fc60007000000 */
[----:B------:R1:W-:Y:S04]  /*8460*/  LDGSTS.E [R3+0x4004], desc[UR18][R8.64], P0 ;  /* 0x0400400008037fae */ /* 0x0003e80008121852 */
[----:B------:R-:W2:Y:S04]  /*8470*/  LDL.LU.64 R16, [R1+0x330] ;  /* 0x0003300001107983 */ /* 0x000ea80000300a00 */
[----:B------:R1:W-:Y:S04]  /*8480*/  LDGSTS.E [R3+0x8004], desc[UR18][R14.64], P0 ;  /* 0x080040000e037fae */ /* 0x0003e80008121852 */
[----:B------:R-:W1:Y:S04]  /*8490*/  LDL.LU.64 R8, [R1+0x328] ;  /* 0x0003280001087983 */ /* 0x000e680000300a00 */
[----:B------:R-:W-:Y:S04]  /*84a0*/  LDGSTS.E [R3+0xc004], desc[UR18][R6.64], P0 ;  /* 0x0c00400006037fae */ /* 0x000fe80008121852 */
[----:B------:R-:W2:Y:S04]  /*84b0*/  LDL.LU.64 R14, [R1+0x320] ;  /* 0x00032000010e7983 */ /* 0x000ea80000300a00 */
[----:B------:R-:W2:Y:S01]  /*84c0*/  LDL.LU.64 R6, [R1+0x318] ;  /* 0x0003180001067983 */ /* 0x000ea20000300a00 */
[----:B----4-:R-:W-:-:S04]  /*84d0*/  IMAD.WIDE R240, R0, 0x4, R240 ;  /* 0x0000000400f07825 */ /* 0x010fc800078e02f0 */
[C---:B---3--:R-:W-:Y:S01]  /*84e0*/  IMAD.WIDE R12, R0.reuse, 0x4, R12 ;  /* 0x00000004000c7825 */ /* 0x048fe200078e020c */
[----:B------:R-:W-:Y:S04]  /*84f0*/  STL.64 [R1+0x360], R240 ;  /* 0x000360f001007387 */ /* 0x000fe80000100a00 */
[----:B------:R3:W-:Y:S04]  /*8500*/  STL.64 [R1+0x358], R12 ;  /* 0x0003580c01007387 */ /* 0x0007e80000100a00 */
[----:B------:R-:W-:Y:S04]  /*8510*/  LDGSTS.E [R3+0x8], desc[UR18][R240.64], P4 ;  /* 0x00008000f0037fae */ /* 0x000fe8000a121852 */
[----:B------:R-:W-:Y:S01]  /*8520*/  LDGSTS.E [R3+0x4008], desc[UR18][R12.64], P4 ;  /* 0x040080000c037fae */ /* 0x000fe2000a121852 */
[----:B------:R-:W-:-:S04]  /*8530*/  IMAD.WIDE R238, R0, 0x4, R238 ;  /* 0x0000000400ee7825 */ /* 0x000fc800078e02ee */
[C---:B--2---:R-:W-:Y:S01]  /*8540*/  IMAD.WIDE R10, R0.reuse, 0x4, R10 ;  /* 0x00000004000a7825 */ /* 0x044fe200078e020a */
[----:B------:R-:W-:Y:S04]  /*8550*/  STL.64 [R1+0x350], R238 ;  /* 0x000350ee01007387 */ /* 0x000fe80000100a00 */
[----:B------:R2:W-:Y:S04]  /*8560*/  STL.64 [R1+0x348], R10 ;  /* 0x0003480a01007387 */ /* 0x0005e80000100a00 */
[----:B------:R-:W-:Y:S04]  /*8570*/  LDGSTS.E [R3+0x8008], desc[UR18][R238.64], P4 ;  /* 0x08008000ee037fae */ /* 0x000fe8000a121852 */
[----:B---3--:R-:W3:Y:S04]  /*8580*/  LDL.LU.64 R12, [R1+0x310] ;  /* 0x00031000010c7983 */ /* 0x008ee80000300a00 */
[----:B------:R-:W-:Y:S04]  /*8590*/  LDGSTS.E [R3+0xc008], desc[UR18][R10.64], P4 ;  /* 0x0c0080000a037fae */ /* 0x000fe8000a121852 */
[----:B--2---:R-:W2:Y:S01]  /*85a0*/  LDL.LU.64 R10, [R1+0x308] ;  /* 0x00030800010a7983 */ /* 0x004ea20000300a00 */
[----:B------:R-:W-:-:S04]  /*85b0*/  IMAD.WIDE R20, R0, 0x4, R20 ;  /* 0x0000000400147825 */ /* 0x000fc800078e0214 */
[C---:B------:R-:W-:Y:S01]  /*85c0*/  IMAD.WIDE R18, R0.reuse, 0x4, R18 ;  /* 0x0000000400127825 */ /* 0x040fe200078e0212 */
[----:B------:R-:W-:Y:S03]  /*85d0*/  LDGSTS.E [R3+0xc], desc[UR18][R20.64], P2 ;  /* 0x0000c00014037fae */ /* 0x000fe60009121852 */
[C---:B------:R-:W-:Y:S01]  /*85e0*/  IMAD.WIDE R16, R0.reuse, 0x4, R16 ;  /* 0x0000000400107825 */ /* 0x040fe200078e0210 */
[----:B------:R-:W-:Y:S03]  /*85f0*/  LDGSTS.E [R3+0x400c], desc[UR18][R18.64], P2 ;  /* 0x0400c00012037fae */ /* 0x000fe60009121852 */
[----:B-1----:R-:W-:Y:S01]  /*8600*/  IMAD.WIDE R8, R0, 0x4, R8 ;  /* 0x0000000400087825 */ /* 0x002fe200078e0208 */
[----:B------:R-:W-:Y:S04]  /*8610*/  LDGSTS.E [R3+0x800c], desc[UR18][R16.64], P2 ;  /* 0x0800c00010037fae */ /* 0x000fe80009121852 */
[----:B------:R1:W-:Y:S01]  /*8620*/  LDGSTS.E [R3+0xc00c], desc[UR18][R8.64], P2 ;  /* 0x0c00c00008037fae */ /* 0x0003e20009121852 */
[----:B------:R-:W-:-:S03]  /*8630*/  ISETP.GT.AND P2, PT, R2, 0x11, PT ;  /* 0x000000110200780c */ /* 0x000fc60003f44270 */
[----:B------:R-:W-:Y:S01]  /*8640*/  STL.64 [R1+0x340], R20 ;  /* 0x0003401401007387 */ /* 0x000fe20000100a00 */
[----:B------:R-:W-:Y:S01]  /*8650*/  ISETP.GT.AND P1, PT, R2, 0xf, PT ;  /* 0x0000000f0200780c */ /* 0x000fe20003f24270 */
[----:B------:R-:W-:Y:S02]  /*8660*/  IMAD.WIDE R14, R0, 0x4, R14 ;  /* 0x00000004000e7825 */ /* 0x000fe400078e020e */
[----:B------:R-:W-:Y:S01]  /*8670*/  STL.64 [R1+0x338], R18 ;  /* 0x0003381201007387 */ /* 0x000fe20000100a00 */
[----:B-1----:R-:W-:-:S03]  /*8680*/  LOP3.LUT R3, R5, 0x30, RZ, 0x3c, !PT ;  /* 0x0000003005037812 */ /* 0x002fc600078e3cff */
[----:B------:R-:W-:Y:S01]  /*8690*/  STL.64 [R1+0x330], R16 ;  /* 0x0003301001007387 */ /* 0x000fe20000100a00 */
[----:B------:R-:W-:Y:S01]  /*86a0*/  IMAD.WIDE R6, R0, 0x4, R6 ;  /* 0x0000000400067825 */ /* 0x000fe200078e0206 */
[----:B------:R-:W-:Y:S02]  /*86b0*/  IADD3 R3, R3, UR5, RZ ;  /* 0x0000000503037c10 */ /* 0x000fe4000fffe0ff */
[----:B------:R1:W-:Y:S01]  /*86c0*/  STL.64 [R1+0x328], R8 ;  /* 0x0003280801007387 */ /* 0x0003e20000100a00 */
[----:B------:R-:W-:Y:S02]  /*86d0*/  ISETP.NE.U32.AND P0, PT, R22, RZ, PT ;  /* 0x000000ff1600720c */ /* 0x000fe40003f05070 */
[----:B------:R-:W-:Y:S01]  /*86e0*/  SEL R22, RZ, 0x4, !P1 ;  /* 0x00000004ff167807 */ /* 0x000fe20004800000 */
[----:B------:R-:W-:Y:S01]  /*86f0*/  STL.64 [R1+0x320], R14 ;  /* 0x0003200e01007387 */ /* 0x000fe20000100a00 */
[----:B------:R-:W-:-:S03]  /*8700*/  ISETP.GT.AND P1, PT, R2, 0x10, PT ;  /* 0x000000100200780c */ /* 0x000fc60003f24270 */
[----:B------:R-:W-:Y:S01]  /*8710*/  LDGSTS.E [R3], desc[UR18][R14.64], P3 ;  /* 0x000000000e037fae */ /* 0x000fe20009921852 */
[----:B-1----:R-:W-:-:S03]  /*8720*/  SEL R8, RZ, 0x4, !P2 ;  /* 0x00000004ff087807 */ /* 0x002fc60005000000 */
[----:B------:R1:W-:Y:S01]  /*8730*/  STL.64 [R1+0x318], R6 ;  /* 0x0003180601007387 */ /* 0x0003e20000100a00 */
[----:B------:R-:W-:Y:S02]  /*8740*/  ISETP.GT.AND P2, PT, R2, 0x12, PT ;  /* 0x000000120200780c */ /* 0x000fe40003f44270 */
[----:B------:R-:W-:Y:S01]  /*8750*/  SEL R8, R8, RZ, !P6 ;  /* 0x000000ff08087207 */ /* 0x000fe20007000000 */
[----:B------:R4:W-:Y:S01]  /*8760*/  LDGSTS.E [R3+0x4000], desc[UR18][R6.64], P3 ;  /* 0x0400000006037fae */ /* 0x0009e20009921852 */
[----:B------:R-:W-:Y:S02]  /*8770*/  SEL R23, R22, RZ, !P6 ;  /* 0x000000ff16177207 */ /* 0x000fe40007000000 */
[----:B------:R-:W-:-:S04]  /*8780*/  SEL R22, RZ, 0x4, !P1 ;  /* 0x00000004ff167807 */ /* 0x000fc80004800000 */
[----:B------:R-:W-:-:S04]  /*8790*/  SEL R22, R22, RZ, !P6 ;  /* 0x000000ff16167207 */ /* 0x000fc80007000000 */
[----:B------:R-:W-:Y:S01]  /*87a0*/  ISETP.NE.U32.AND P4, PT, R22, RZ, PT ;  /* 0x000000ff1600720c */ /* 0x000fe20003f85070 */
[----:B---3--:R-:W-:-:S05]  /*87b0*/  IMAD.WIDE R12, R0, 0x4, R12 ;  /* 0x00000004000c7825 */ /* 0x008fca00078e020c */
[----:B------:R-:W-:Y:S04]  /*87c0*/  STL.64 [R1+0x310], R12 ;  /* 0x0003100c01007387 */ /* 0x000fe80000100a00 */
[----:B------:R-:W-:Y:S01]  /*87d0*/  LDGSTS.E [R3+0x8000], desc[UR18][R12.64], P3 ;  /* 0x080000000c037fae */ /* 0x000fe20009921852 */
[----:B--2---:R-:W-:-:S05]  /*87e0*/  IMAD.WIDE R10, R0, 0x4, R10 ;  /* 0x00000004000a7825 */ /* 0x004fca00078e020a */
[----:B------:R2:W-:Y:S04]  /*87f0*/  STL.64 [R1+0x308], R10 ;  /* 0x0003080a01007387 */ /* 0x0005e80000100a00 */
[----:B------:R3:W-:Y:S01]  /*8800*/  LDGSTS.E [R3+0xc000], desc[UR18][R10.64], P3 ;  /* 0x0c0000000a037fae */ /* 0x0007e20009921852 */
[----:B------:R-:W-:Y:S02]  /*8810*/  ISETP.NE.U32.AND P3, PT, R8, RZ, PT ;  /* 0x000000ff0800720c */ /* 0x000fe40003f65070 */
[----:B------:R-:W-:Y:S01]  /*8820*/  SEL R8, RZ, 0x4, !P2 ;  /* 0x00000004ff087807 */ /* 0x000fe20005000000 */
[----:B------:R-:W4:Y:S04]  /*8830*/  LDL.LU.64 R244, [R1+0x300] ;  /* 0x0003000001f47983 */ /* 0x000f280000300a00 */
[----:B------:R-:W3:Y:S01]  /*8840*/  LDL.LU.64 R242, [R1+0x2f8] ;  /* 0x0002f80001f27983 */ /* 0x000ee20000300a00 */
[----:B------:R-:W-:-:S03]  /*8850*/  ISETP.GT.AND P2, PT, R2, 0x13, PT ;  /* 0x000000130200780c */ /* 0x000fc60003f44270 */
[----:B------:R-:W3:Y:S01]  /*8860*/  LDL.LU.64 R240, [R1+0x2f0] ;  /* 0x0002f00001f07983 */ /* 0x000ee20000300a00 */
[----:B------:R-:W-:-:S03]  /*8870*/  SEL R8, R8, RZ, !P6 ;  /* 0x000000ff08087207 */ /* 0x000fc60007000000 */
[----:B------:R-:W3:Y:S04]  /*8880*/  LDL.LU.64 R238, [R1+0x2e8] ;  /* 0x0002e80001ee7983 */ /* 0x000ee80000300a00 */
[----:B-1----:R-:W3:Y:S04]  /*8890*/  LDL.LU.64 R6, [R1+0x2e0] ;  /* 0x0002e00001067983 */ /* 0x002ee80000300a00 */
[----:B------:R-:W3:Y:S01]  /*88a0*/  LDL.LU.64 R20, [R1+0x2d8] ;  /* 0x0002d80001147983 */ /* 0x000ee20000300a00 */
[----:B------:R-:W-:-:S03]  /*88b0*/  SEL R22, RZ, 0x4, !P2 ;  /* 0x00000004ff167807 */ /* 0x000fc60005000000 */
[----:B------:R-:W3:Y:S01]  /*88c0*/  LDL.LU.64 R14, [R1+0x2d0] ;  /* 0x0002d000010e7983 */ /* 0x000ee20000300a00 */
[----:B------:R-:W-:-:S03]  /*88d0*/  ISETP.NE.U32.AND P2, PT, R8, RZ, PT ;  /* 0x000000ff0800720c */ /* 0x000fc60003f45070 */
[----:B------:R-:W3:Y:S04]  /*88e0*/  LDL.LU.64 R18, [R1+0x2c8] ;  /* 0x0002c80001127983 */ /* 0x000ee80000300a00 */
[----:B------:R-:W3:Y:S04]  /*88f0*/  LDL.LU.64 R16, [R1+0x2c0] ;  /* 0x0002c00001107983 */ /* 0x000ee80000300a00 */
[----:B--2---:R-:W2:Y:S04]  /*8900*/  LDL.LU.64 R10, [R1+0x2b8] ;  /* 0x0002b800010a7983 */ /* 0x004ea80000300a00 */
[----:B------:R-:W2:Y:S04]  /*8910*/  LDL.LU.64 R8, [R1+0x2b0] ;  /* 0x0002b00001087983 */ /* 0x000ea80000300a00 */
[----:B------:R-:W2:Y:S01]  /*8920*/  LDL.LU.64 R12, [R1+0x2a8] ;  /* 0x0002a800010c7983 */ /* 0x000ea20000300a00 */
[----:B------:R-:W-:-:S02]  /*8930*/  SEL R22, R22, RZ, !P6 ;  /* 0x000000ff16167207 */ /* 0x000fc40007000000 */
[----:B------:R-:W-:Y:S01]  /*8940*/  ISETP.NE.U32.AND P1, PT, R23, RZ, PT ;  /* 0x000000ff1700720c */ /* 0x000fe20003f25070 */
[----:B----4-:R-:W-:-:S04]  /*8950*/  IMAD.WIDE R244, R0, 0x4, R244 ;  /* 0x0000000400f47825 */ /* 0x010fc800078e02f4 */
[C---:B---3--:R-:W-:Y:S01]  /*8960*/  IMAD.WIDE R242, R0.reuse, 0x4, R242 ;  /* 0x0000000400f27825 */ /* 0x048fe200078e02f2 */
[----:B------:R-:W-:Y:S03]  /*8970*/  STL.64 [R1+0x300], R244 ;  /* 0x000300f401007387 */ /* 0x000fe60000100a00 */
[C---:B------:R-:W-:Y:S01]  /*8980*/  IMAD.WIDE R240, R0.reuse, 0x4, R240 ;  /* 0x0000000400f07825 */ /* 0x040fe200078e02f0 */
[----:B------:R-:W-:Y:S03]  /*8990*/  STL.64 [R1+0x2f8], R242 ;  /* 0x0002f8f201007387 */ /* 0x000fe60000100a00 */
[C---:B------:R-:W-:Y:S01]  /*89a0*/  IMAD.WIDE R238, R0.reuse, 0x4, R238 ;  /* 0x0000000400ee7825 */ /* 0x040fe200078e02ee */
[----:B------:R-:W-:Y:S03]  /*89b0*/  STL.64 [R1+0x2f0], R240 ;  /* 0x0002f0f001007387 */ /* 0x000fe60000100a00 */
[C---:B------:R-:W-:Y:S01]  /*89c0*/  IMAD.WIDE R6, R0.reuse, 0x4, R6 ;  /* 0x0000000400067825 */ /* 0x040fe200078e0206 */
[----:B------:R-:W-:Y:S03]  /*89d0*/  STL.64 [R1+0x2e8], R238 ;  /* 0x0002e8ee01007387 */ /* 0x000fe60000100a00 */
[C---:B------:R-:W-:Y:S01]  /*89e0*/  IMAD.WIDE R20, R0.reuse, 0x4, R20 ;  /* 0x0000000400147825 */ /* 0x040fe200078e0214 */
[----:B------:R1:W-:Y:S03]  /*89f0*/  STL.64 [R1+0x2e0], R6 ;  /* 0x0002e00601007387 */ /* 0x0003e60000100a00 */
[C---:B------:R-:W-:Y:S01]  /*8a00*/  IMAD.WIDE R14, R0.reuse, 0x4, R14 ;  /* 0x00000004000e7825 */ /* 0x040fe200078e020e */
[----:B------:R-:W-:Y:S03]  /*8a10*/  LDGSTS.E [R3+0x4], desc[UR18][R244.64], P5 ;  /* 0x00004000f4037fae */ /* 0x000fe6000a921852 */
[C---:B------:R-:W-:Y:S01]  /*8a20*/  IMAD.WIDE R18, R0.reuse, 0x4, R18 ;  /* 0x0000000400127825 */ /* 0x040fe200078e0212 */
[----:B------:R-:W-:Y:S03]  /*8a30*/  STL.64 [R1+0x2d8], R20 ;  /* 0x0002d81401007387 */ /* 0x000fe60000100a00 */
[C---:B------:R-:W-:Y:S01]  /*8a40*/  IMAD.WIDE R16, R0.reuse, 0x4, R16 ;  /* 0x0000000400107825 */ /* 0x040fe200078e0210 */
[----:B------:R-:W-:Y:S03]  /*8a50*/  LDGSTS.E [R3+0x4004], desc[UR18][R242.64], P5 ;  /* 0x04004000f2037fae */ /* 0x000fe6000a921852 */
[C---:B--2---:R-:W-:Y:S01]  /*8a60*/  IMAD.WIDE R10, R0.reuse, 0x4, R10 ;  /* 0x00000004000a7825 */ /* 0x044fe200078e020a */
[----:B------:R2:W-:Y:S03]  /*8a70*/  STL.64 [R1+0x2d0], R14 ;  /* 0x0002d00e01007387 */ /* 0x0005e60000100a00 */
[C---:B------:R-:W-:Y:S01]  /*8a80*/  IMAD.WIDE R8, R0.reuse, 0x4, R8 ;  /* 0x0000000400087825 */ /* 0x040fe200078e0208 */
[----:B------:R-:W-:Y:S03]  /*8a90*/  LDGSTS.E [R3+0x8004], desc[UR18][R240.64], P5 ;  /* 0x08004000f0037fae */ /* 0x000fe6000a921852 */
[----:B------:R-:W-:Y:S01]  /*8aa0*/  IMAD.WIDE R12, R0, 0x4, R12 ;  /* 0x00000004000c7825 */ /* 0x000fe200078e020c */
[----:B------:R3:W-:Y:S04]  /*8ab0*/  STL.64 [R1+0x2c8], R18 ;  /* 0x0002c81201007387 */ /* 0x0007e80000100a00 */
[----:B------:R-:W-:Y:S04]  /*8ac0*/  LDGSTS.E [R3+0xc004], desc[UR18][R238.64], P5 ;  /* 0x0c004000ee037fae */ /* 0x000fe8000a921852 */
[----:B------:R-:W-:Y:S04]  /*8ad0*/  STL.64 [R1+0x2c0], R16 ;  /* 0x0002c01001007387 */ /* 0x000fe80000100a00 */
[----:B------:R-:W-:Y:S04]  /*8ae0*/  LDGSTS.E [R3+0x8], desc[UR18][R6.64], P0 ;  /* 0x0000800006037fae */ /* 0x000fe80008121852 */
[----:B------:R4:W-:Y:S01]  /*8af0*/  STL.64 [R1+0x2b8], R10 ;  /* 0x0002b80a01007387 */ /* 0x0009e20000100a00 */
[----:B------:R-:W-:-:S03]  /*8b00*/  ISETP.NE.U32.AND P5, PT, R22, RZ, PT ;  /* 0x000000ff1600720c */ /* 0x000fc60003fa5070 */
[----:B------:R-:W-:Y:S04]  /*8b10*/  LDGSTS.E [R3+0x4008], desc[UR18][R20.64], P0 ;  /* 0x0400800014037fae */ /* 0x000fe80008121852 */
[----:B-1----:R-:W4:Y:S04]  /*8b20*/  LDL.LU.64 R6, [R1+0x2a0] ;  /* 0x0002a00001067983 */ /* 0x002f280000300a00 */
[----:B------:R1:W-:Y:S04]  /*8b30*/  STL.64 [R1+0x2b0], R8 ;  /* 0x0002b00801007387 */ /* 0x0003e80000100a00 */
[----:B------:R1:W-:Y:S04]  /*8b40*/  STL.64 [R1+0x2a8], R12 ;  /* 0x0002a80c01007387 */ /* 0x0003e80000100a00 */
[----:B------:R-:W4:Y:S04]  /*8b50*/  LDL.LU.64 R238, [R1+0x298] ;  /* 0x0002980001ee7983 */ /* 0x000f280000300a00 */
[----:B------:R-:W4:Y:S04]  /*8b60*/  LDL.LU.64 R22, [R1+0x290] ;  /* 0x0002900001167983 */ /* 0x000f280000300a00 */
[----:B------:R-:W-:Y:S04]  /*8b70*/  LDGSTS.E [R3+0x8008], desc[UR18][R14.64], P0 ;  /* 0x080080000e037fae */ /* 0x000fe80008121852 */
[----:B------:R-:W-:Y:S04]  /*8b80*/  LDGSTS.E [R3+0xc008], desc[UR18][R18.64], P0 ;  /* 0x0c00800012037fae */ /* 0x000fe80008121852 */
[----:B------:R-:W-:Y:S04]  /*8b90*/  LDGSTS.E [R3+0xc], desc[UR18][R16.64], P1 ;  /* 0x0000c00010037fae */ /* 0x000fe80008921852 */
[----:B--2---:R-:W2:Y:S04]  /*8ba0*/  LDL.LU.64 R14, [R1+0x288] ;  /* 0x00028800010e7983 */ /* 0x004ea80000300a00 */
[----:B------:R-:W2:Y:S04]  /*8bb0*/  LDL.LU.64 R20, [R1+0x280] ;  /* 0x0002800001147983 */ /* 0x000ea80000300a00 */
[----:B------:R-:W-:Y:S04]  /*8bc0*/  LDGSTS.E [R3+0x400c], desc[UR18][R10.64], P1 ;  /* 0x0400c0000a037fae */ /* 0x000fe80008921852 */
[----:B---3--:R-:W3:Y:S04]  /*8bd0*/  LDL.LU.64 R18, [R1+0x278] ;  /* 0x0002780001127983 */ /* 0x008ee80000300a00 */
[----:B------:R-:W-:Y:S04]  /*8be0*/  LDGSTS.E [R3+0x800c], desc[UR18][R8.64], P1 ;  /* 0x0800c00008037fae */ /* 0x000fe80008921852 */
[----:B----4-:R-:W4:Y:S01]  /*8bf0*/  LDL.LU.64 R10, [R1+0x270] ;  /* 0x00027000010a7983 */ /* 0x010f220000300a00 */
[----:B------:R-:W-:-:S03]  /*8c00*/  ISETP.GT.AND P0, PT, R2, 0x14, PT ;  /* 0x000000140200780c */ /* 0x000fc60003f04270 */
[----:B------:R1:W-:Y:S04]  /*8c10*/  LDGSTS.E [R3+0xc00c], desc[UR18][R12.64], P1 ;  /* 0x0c00c0000c037fae */ /* 0x0003e80008921852 */
[----:B-1----:R-:W4:Y:S01]  /*8c20*/  LDL.LU.64 R8, [R1+0x268] ;  /* 0x0002680001087983 */ /* 0x002f220000300a00 */
        /* <DEDUP_REMOVED lines=17> */
[----:B------:R-:W-:Y:S04]  /*8d40*/  STL.64 [R1+0x298], R238 ;  /* 0x000298ee01007387 */ /* 0x000fe80000100a00 */
[----:B------:R-:W-:Y:S04]  /*8d50*/  STL.64 [R1+0x290], R22 ;  /* 0x0002901601007387 */ /* 0x000fe80000100a00 */
[----:B------:R-:W4:Y:S04]  /*8d60*/  LDL.LU.64 R16, [R1+0x260] ;  /* 0x0002600001107983 */ /* 0x000f280000300a00 */
[----:B------:R-:W-:Y:S01]  /*8d70*/  LDGSTS.E [R3+0x4000], desc[UR18][R238.64], P4 ;  /* 0x04000000ee037fae */ /* 0x000fe2000a121852 */
[----:B--2---:R-:W-:-:S03]  /*8d80*/  IMAD.WIDE R14, R0, 0x4, R14 ;  /* 0x00000004000e7825 */ /* 0x004fc600078e020e */
[----:B------:R-:W-:Y:S04]  /*8d90*/  LDGSTS.E [R3+0x8000], desc[UR18][R22.64], P4 ;  /* 0x0800000016037fae */ /* 0x000fe8000a121852 */
[----:B------:R2:W-:Y:S04]  /*8da0*/  STL.64 [R1+0x288], R14 ;  /* 0x0002880e01007387 */ /* 0x0005e80000100a00 */
[----:B-1----:R-:W2:Y:S04]  /*8db0*/  LDL.LU.64 R6, [R1+0x258] ;  /* 0x0002580001067983 */ /* 0x002ea80000300a00 */
[----:B------:R-:W-:Y:S01]  /*8dc0*/  LDGSTS.E [R3+0xc000], desc[UR18][R14.64], P4 ;  /* 0x0c0000000e037fae */ /* 0x000fe2000a121852 */
[----:B------:R-:W-:Y:S01]  /*8dd0*/  ISETP.NE.U32.AND P4, PT, R12, RZ, PT ;  /* 0x000000ff0c00720c */ /* 0x000fe20003f85070 */
[----:B------:R-:W-:-:S04]  /*8de0*/  IMAD.WIDE R20, R0, 0x4, R20 ;  /* 0x0000000400147825 */ /* 0x000fc800078e0214 */
[C---:B---3--:R-:W-:Y:S01]  /*8df0*/  IMAD.WIDE R18, R0.reuse, 0x4, R18 ;  /* 0x0000000400127825 */ /* 0x048fe200078e0212 */
[----:B------:R-:W-:Y:S03]  /*8e00*/  LDGSTS.E [R3+0x4], desc[UR18][R20.64], P3 ;  /* 0x0000400014037fae */ /* 0x000fe60009921852 */
[C---:B----4-:R-:W-:Y:S01]  /*8e10*/  IMAD.WIDE R10, R0.reuse, 0x4, R10 ;  /* 0x00000004000a7825 */ /* 0x050fe200078e020a */
[----:B------:R-:W-:Y:S04]  /*8e20*/  LDGSTS.E [R3+0x4004], desc[UR18][R18.64], P3 ;  /* 0x0400400012037fae */ /* 0x000fe80009921852 */
[----:B--2---:R-:W2:Y:S04]  /*8e30*/  LDL.LU.64 R14, [R1+0x250] ;  /* 0x00025000010e7983 */ /* 0x004ea80000300a00 */
[----:B------:R-:W3:Y:S01]  /*8e40*/  LDL.LU.64 R12, [R1+0x248] ;  /* 0x00024800010c7983 */ /* 0x000ee20000300a00 */
[----:B------:R-:W-:-:S03]  /*8e50*/  IMAD.WIDE R8, R0, 0x4, R8 ;  /* 0x0000000400087825 */ /* 0x000fc600078e0208 */
[----:B------:R-:W-:Y:S04]  /*8e60*/  STL.64 [R1+0x280], R20 ;  /* 0x0002801401007387 */ /* 0x000fe80000100a00 */
[----:B------:R-:W-:Y:S04]  /*8e70*/  STL.64 [R1+0x278], R18 ;  /* 0x0002781201007387 */ /* 0x000fe80000100a00 */
[----:B------:R1:W-:Y:S04]  /*8e80*/  STL.64 [R1+0x270], R10 ;  /* 0x0002700a01007387 */ /* 0x0003e80000100a00 */
[----:B------:R4:W-:Y:S04]  /*8e90*/  STL.64 [R1+0x268], R8 ;  /* 0x0002680801007387 */ /* 0x0009e80000100a00 */
[----:B------:R-:W3:Y:S04]  /*8ea0*/  LDL.LU.64 R240, [R1+0x240] ;  /* 0x0002400001f07983 */ /* 0x000ee80000300a00 */
[----:B------:R-:W3:Y:S04]  /*8eb0*/  LDL.LU.64 R238, [R1+0x238] ;  /* 0x0002380001ee7983 */ /* 0x000ee80000300a00 */
[----:B------:R-:W-:Y:S04]  /*8ec0*/  LDGSTS.E [R3+0x8004], desc[UR18][R10.64], P3 ;  /* 0x080040000a037fae */ /* 0x000fe80009921852 */
[----:B------:R-:W3:Y:S04]  /*8ed0*/  LDL.LU.64 R22, [R1+0x230] ;  /* 0x0002300001167983 */ /* 0x000ee80000300a00 */
[----:B------:R4:W-:Y:S04]  /*8ee0*/  LDGSTS.E [R3+0xc004], desc[UR18][R8.64], P3 ;  /* 0x0c00400008037fae */ /* 0x0009e80009921852 */
[----:B-1----:R-:W3:Y:S01]  /*8ef0*/  LDL.LU.64 R10, [R1+0x228] ;  /* 0x00022800010a7983 */ /* 0x002ee20000300a00 */
[----:B------:R-:W-:-:S04]  /*8f00*/  ISETP.GT.AND P3, PT, R2, 0x17, PT ;  /* 0x000000170200780c */ /* 0x000fc80003f64270 */
[----:B----4-:R-:W-:Y:S02]  /*8f10*/  SEL R8, RZ, 0x4, !P3 ;  /* 0x00000004ff087807 */ /* 0x010fe40005800000 */
[----:B------:R-:W-:Y:S02]  /*8f20*/  ISETP.GT.AND P3, PT, R2, 0x18, PT ;  /* 0x000000180200780c */ /* 0x000fe40003f64270 */
[----:B------:R-:W-:Y:S01]  /*8f30*/  SEL R8, R8, RZ, !P6 ;  /* 0x000000ff08087207 */ /* 0x000fe20007000000 */
[----:B------:R-:W-:-:S05]  /*8f40*/  IMAD.WIDE R16, R0, 0x4, R16 ;  /* 0x0000000400107825 */ /* 0x000fca00078e0210 */
[----:B------:R-:W-:Y:S01]  /*8f50*/  LDGSTS.E [R3+0x8], desc[UR18][R16.64], P2 ;  /* 0x0000800010037fae */ /* 0x000fe20009121852 */
[----:B------:R-:W-:-:S03]  /*8f60*/  IMAD.WIDE R6, R0, 0x4, R6 ;  /* 0x0000000400067825 */ /* 0x000fc600078e0206 */
[----:B------:R1:W-:Y:S04]  /*8f70*/  STL.64 [R1+0x260], R16 ;  /* 0x0002601001007387 */ /* 0x0003e80000100a00 */
[----:B------:R-:W-:Y:S04]  /*8f80*/  LDGSTS.E [R3+0x4008], desc[UR18][R6.64], P2 ;  /* 0x0400800006037fae */ /* 0x000fe80009121852 */
[----:B------:R4:W-:Y:S01]  /*8f90*/  STL.64 [R1+0x258], R6 ;  /* 0x0002580601007387 */ /* 0x0009e20000100a00 */
[----:B--2---:R-:W-:-:S04]  /*8fa0*/  IMAD.WIDE R14, R0, 0x4, R14 ;  /* 0x00000004000e7825 */ /* 0x004fc800078e020e */
[----:B---3--:R-:W-:Y:S01]  /*8fb0*/  IMAD.WIDE R12, R0, 0x4, R12 ;  /* 0x00000004000c7825 */ /* 0x008fe200078e020c */
[----:B------:R-:W-:Y:S04]  /*8fc0*/  LDGSTS.E [R3+0x8008], desc[UR18][R14.64], P2 ;  /* 0x080080000e037fae */ /* 0x000fe80009121852 */
[----:B------:R-:W-:Y:S01]  /*8fd0*/  LDGSTS.E [R3+0xc008], desc[UR18][R12.64], P2 ;  /* 0x0c0080000c037fae */ /* 0x000fe20009121852 */
[----:B------:R-:W-:Y:S02]  /*8fe0*/  ISETP.NE.U32.AND P2, PT, R8, RZ, PT ;  /* 0x000000ff0800720c */ /* 0x000fe40003f45070 */
[----:B------:R-:W-:Y:S01]  /*8ff0*/  SEL R8, RZ, 0x4, !P3 ;  /* 0x00000004ff087807 */ /* 0x000fe20005800000 */
[----:B------:R2:W-:Y:S01]  /*9000*/  STL.64 [R1+0x250], R14 ;  /* 0x0002500e01007387 */ /* 0x0005e20000100a00 */
[----:B------:R-:W-:-:S02]  /*9010*/  ISETP.GT.AND P3, PT, R2, 0x19, PT ;  /* 0x000000190200780c */ /* 0x000fc40003f64270 */
[----:B------:R-:W-:Y:S01]  /*9020*/  SEL R9, R8, RZ, !P6 ;  /* 0x000000ff08097207 */ /* 0x000fe20007000000 */
[----:B------:R3:W-:Y:S01]  /*9030*/  STL.64 [R1+0x248], R12 ;  /* 0x0002480c01007387 */ /* 0x0007e20000100a00 */
[----:B------:R-:W-:-:S03]  /*9040*/  SEL R8, RZ, 0x4, !P3 ;  /* 0x00000004ff087807 */ /* 0x000fc60005800000 */
[----:B------:R-:W3:Y:S01]  /*9050*/  LDL.LU.64 R20, [R1+0x220] ;  /* 0x0002200001147983 */ /* 0x000ee20000300a00 */
[----:B------:R-:W-:-:S03]  /*9060*/  IMAD.WIDE R240, R0, 0x4, R240 ;  /* 0x0000000400f07825 */ /* 0x000fc600078e02f0 */
[----:B------:R-:W3:Y:S01]  /*9070*/  LDL.LU.64 R18, [R1+0x218] ;  /* 0x0002180001127983 */ /* 0x000ee20000300a00 */
[----:B------:R-:W-:-:S03]  /*9080*/  IMAD.WIDE R238, R0, 0x4, R238 ;  /* 0x0000000400ee7825 */ /* 0x000fc600078e02ee */
[----:B-1----:R-:W3:Y:S01]  /*9090*/  LDL.LU.64 R16, [R1+0x210] ;  /* 0x0002100001107983 */ /* 0x002ee20000300a00 */
[----:B------:R-:W-:-:S03]  /*90a0*/  SEL R8, R8, RZ, !P6 ;  /* 0x000000ff08087207 */ /* 0x000fc60007000000 */
[----:B----4-:R-:W4:Y:S01]  /*90b0*/  LDL.LU.64 R6, [R1+0x208] ;  /* 0x0002080001067983 */ /* 0x010f220000300a00 */
[----:B------:R-:W-:-:S03]  /*90c0*/  IMAD.WIDE R22, R0, 0x4, R22 ;  /* 0x0000000400167825 */ /* 0x000fc600078e0216 */
[----:B--2---:R-:W2:Y:S04]  /*90d0*/  LDL.LU.64 R14, [R1+0x200] ;  /* 0x00020000010e7983 */ /* 0x004ea80000300a00 */
[----:B---3--:R-:W3:Y:S01]  /*90e0*/  LDL.LU.64 R12, [R1+0x1f8] ;  /* 0x0001f800010c7983 */ /* 0x008ee20000300a00 */
[----:B------:R-:W-:-:S03]  /*90f0*/  IMAD.WIDE R10, R0, 0x4, R10 ;  /* 0x00000004000a7825 */ /* 0x000fc600078e020a */
[----:B------:R-:W-:Y:S04]  /*9100*/  STL.64 [R1+0x240], R240 ;  /* 0x000240f001007387 */ /* 0x000fe80000100a00 */
[----:B------:R-:W-:Y:S01]  /*9110*/  LDGSTS.E [R3+0xc], desc[UR18][R240.64], P5 ;  /* 0x0000c000f0037fae */ /* 0x000fe2000a921852 */
[----:B------:R-:W-:-:S03]  /*9120*/  ISETP.NE.U32.AND P3, PT, R9, RZ, PT ;  /* 0x000000ff0900720c */ /* 0x000fc60003f65070 */
[----:B------:R-:W-:Y:S04]  /*9130*/  STL.64 [R1+0x238], R238 ;  /* 0x000238ee01007387 */ /* 0x000fe80000100a00 */
[----:B------:R-:W-:Y:S04]  /*9140*/  LDGSTS.E [R3+0x400c], desc[UR18][R238.64], P5 ;  /* 0x0400c000ee037fae */ /* 0x000fe8000a921852 */
[----:B------:R-:W-:Y:S04]  /*9150*/  STL.64 [R1+0x230], R22 ;  /* 0x0002301601007387 */ /* 0x000fe80000100a00 */
        /* <DEDUP_REMOVED lines=8> */
[----:B------:R-:W-:-:S04]  /*91e0*/  IMAD.WIDE R20, R0, 0x4, R20 ;  /* 0x0000000400147825 */ /* 0x000fc800078e0214 */
[C---:B------:R-:W-:Y:S01]  /*91f0*/  IMAD.WIDE R18, R0.reuse, 0x4, R18 ;  /* 0x0000000400127825 */ /* 0x040fe200078e0212 */
[----:B------:R-:W-:Y:S03]  /*9200*/  STL.64 [R1+0x220], R20 ;  /* 0x0002201401007387 */ /* 0x000fe60000100a00 */
[C---:B------:R-:W-:Y:S01]  /*9210*/  IMAD.WIDE R16, R0.reuse, 0x4, R16 ;  /* 0x0000000400107825 */ /* 0x040fe200078e0210 */
[----:B------:R-:W-:Y:S03]  /*9220*/  LDGSTS.E [R3], desc[UR18][R20.64], P1 ;  /* 0x0000000014037fae */ /* 0x000fe60008921852 */
[C---:B----4-:R-:W-:Y:S01]  /*9230*/  IMAD.WIDE R6, R0.reuse, 0x4, R6 ;  /* 0x0000000400067825 */ /* 0x050fe200078e0206 */
[----:B------:R-:W-:Y:S03]  /*9240*/  STL.64 [R1+0x218], R18 ;  /* 0x0002181201007387 */ /* 0x000fe60000100a00 */
[C---:B--2---:R-:W-:Y:S01]  /*9250*/  IMAD.WIDE R14, R0.reuse, 0x4, R14 ;  /* 0x00000004000e7825 */ /* 0x044fe200078e020e */
[----:B------:R-:W-:Y:S03]  /*9260*/  LDGSTS.E [R3+0x4000], desc[UR18][R18.64], P1 ;  /* 0x0400000012037fae */ /* 0x000fe60008921852 */
[----:B---3--:R-:W-:Y:S01]  /*9270*/  IMAD.WIDE R12, R0, 0x4, R12 ;  /* 0x00000004000c7825 */ /* 0x008fe200078e020c */
[----:B------:R-:W-:Y:S04]  /*9280*/  STL.64 [R1+0x210], R16 ;  /* 0x0002101001007387 */ /* 0x000fe80000100a00 */
[----:B------:R-:W-:Y:S04]  /*9290*/  LDGSTS.E [R3+0x8000], desc[UR18][R16.64], P1 ;  /* 0x0800000010037fae */ /* 0x000fe80008921852 */
[----:B------:R1:W-:Y:S04]  /*92a0*/  STL.64 [R1+0x208], R6 ;  /* 0x0002080601007387 */ /* 0x0003e80000100a00 */
[----:B------:R1:W-:Y:S01]  /*92b0*/  LDGSTS.E [R3+0xc000], desc[UR18][R6.64], P1 ;  /* 0x0c00000006037fae */ /* 0x0003e20008921852 */
[----:B------:R-:W-:-:S03]  /*92c0*/  ISETP.GT.AND P1, PT, R2, 0x1a, PT ;  /* 0x0000001a0200780c */ /* 0x000fc60003f24270 */
[----:B------:R2:W-:Y:S04]  /*92d0*/  STL.64 [R1+0x200], R14 ;  /* 0x0002000e01007387 */ /* 0x0005e80000100a00 */
[----:B------:R3:W-:Y:S01]  /*92e0*/  STL.64 [R1+0x1f8], R12 ;  /* 0x0001f80c01007387 */ /* 0x0007e20000100a00 */
[----:B-1----:R-:W-:-:S03]  /*92f0*/  SEL R6, RZ, 0x4, !P1 ;  /* 0x00000004ff067807 */ /* 0x002fc60004800000 */
[----:B------:R1:W-:Y:S01]  /*9300*/  LDGSTS.E [R3+0x4], desc[UR18][R14.64], P0 ;  /* 0x000040000e037fae */ /* 0x0003e20008121852 */
[----:B------:R-:W-:-:S03]  /*9310*/  SEL R6, R6, RZ, !P6 ;  /* 0x000000ff06067207 */ /* 0x000fc60007000000 */
[----:B------:R4:W-:Y:S01]  /*9320*/  LDGSTS.E [R3+0x4004], desc[UR18][R12.64], P0 ;  /* 0x040040000c037fae */ /* 0x0009e20008121852 */
[----:B------:R-:W-:-:S04]  /*9330*/  IMAD.WIDE R10, R0, 0x4, R10 ;  /* 0x00000004000a7825 */ /* 0x000fc800078e020a */
[----:B------:R-:W-:Y:S01]  /*9340*/  IMAD.WIDE R8, R0, 0x4, R8 ;  /* 0x0000000400087825 */ /* 0x000fe200078e0208 */
[----:B------:R1:W-:Y:S04]  /*9350*/  STL.64 [R1+0x1f0], R10 ;  /* 0x0001f00a01007387 */ /* 0x0003e80000100a00 */
[----:B------:R4:W-:Y:S04]  /*9360*/  STL.64 [R1+0x1e8], R8 ;  /* 0x0001e80801007387 */ /* 0x0009e80000100a00 */
[----:B------:R-:W4:Y:S04]  /*9370*/  LDL.LU.64 R244, [R1+0x1e0] ;  /* 0x0001e00001f47983 */ /* 0x000f280000300a00 */
[----:B------:R-:W4:Y:S04]  /*9380*/  LDL.LU.64 R242, [R1+0x1d8] ;  /* 0x0001d80001f27983 */ /* 0x000f280000300a00 */
[----:B------:R-:W4:Y:S04]  /*9390*/  LDL.LU.64 R240, [R1+0x1d0] ;  /* 0x0001d00001f07983 */ /* 0x000f280000300a00 */
[----:B------:R-:W4:Y:S04]  /*93a0*/  LDL.LU.64 R238, [R1+0x1c8] ;  /* 0x0001c80001ee7983 */ /* 0x000f280000300a00 */
[----:B------:R-:W4:Y:S04]  /*93b0*/  LDL.LU.64 R20, [R1+0x1c0] ;  /* 0x0001c00001147983 */ /* 0x000f280000300a00 */
[----:B------:R-:W4:Y:S04]  /*93c0*/  LDL.LU.64 R18, [R1+0x1b8] ;  /* 0x0001b80001127983 */ /* 0x000f280000300a00 */
[----:B------:R-:W4:Y:S04]  /*93d0*/  LDL.LU.64 R16, [R1+0x1b0] ;  /* 0x0001b00001107983 */ /* 0x000f280000300a00 */
[----:B--2---:R-:W2:Y:S04]  /*93e0*/  LDL.LU.64 R14, [R1+0x1a8] ;  /* 0x0001a800010e7983 */ /* 0x004ea80000300a00 */
[----:B------:R2:W-:Y:S04]  /*93f0*/  LDGSTS.E [R3+0x8004], desc[UR18][R10.64], P0 ;  /* 0x080040000a037fae */ /* 0x0005e80008121852 */
[----:B---3--:R-:W3:Y:S04]  /*9400*/  LDL.LU.64 R12, [R1+0x1a0] ;  /* 0x0001a000010c7983 */ /* 0x008ee80000300a00 */
[----:B------:R3:W-:Y:S01]  /*9410*/  LDGSTS.E [R3+0xc004], desc[UR18][R8.64], P0 ;  /* 0x0c00400008037fae */ /* 0x0007e20008121852 */
[----:B------:R-:W-:-:S03]  /*9420*/  ISETP.NE.U32.AND P0, PT, R6, RZ, PT ;  /* 0x000000ff0600720c */ /* 0x000fc60003f05070 */
[----:B-1----:R-:W3:Y:S04]  /*9430*/  LDL.LU.64 R10, [R1+0x198] ;  /* 0x00019800010a7983 */ /* 0x002ee80000300a00 */
[----:B----4-:R-:W4:Y:S04]  /*9440*/  LDL.LU.64 R8, [R1+0x190] ;  /* 0x0001900001087983 */ /* 0x010f280000300a00 */
[----:B------:R-:W4:Y:S01]  /*9450*/  LDL.LU.64 R6, [R1+0x188] ;  /* 0x0001880001067983 */ /* 0x000f220000300a00 */
[----:B------:R-:W-:-:S04]  /*9460*/  ISETP.GT.AND P1, PT, R2, 0x1b, PT ;  /* 0x0000001b0200780c */ /* 0x000fc80003f24270 */
[----:B------:R-:W-:Y:S02]  /*9470*/  SEL R22, RZ, 0x4, !P1 ;  /* 0x00000004ff167807 */ /* 0x000fe40004800000 */
[----:B------:R-:W-:Y:S02]  /*9480*/  ISETP.GT.AND P1, PT, R2, 0x1c, PT ;  /* 0x0000001c0200780c */ /* 0x000fe40003f24270 */
[----:B------:R-:W-:Y:S02]  /*9490*/  SEL R23, R22, RZ, !P6 ;  /* 0x000000ff16177207 */ /* 0x000fe40007000000 */
[----:B------:R-:W-:-:S04]  /*94a0*/  SEL R22, RZ, 0x4, !P1 ;  /* 0x00000004ff167807 */ /* 0x000fc80004800000 */
[----:B------:R-:W-:Y:S01]  /*94b0*/  SEL R22, R22, RZ, !P6 ;  /* 0x000000ff16167207 */ /* 0x000fe20007000000 */
[----:B------:R-:W-:-:S04]  /*94c0*/  IMAD.WIDE R244, R0, 0x4, R244 ;  /* 0x0000000400f47825 */ /* 0x000fc800078e02f4 */
[C---:B------:R-:W-:Y:S01]  /*94d0*/  IMAD.WIDE R242, R0.reuse, 0x4, R242 ;  /* 0x0000000400f27825 */ /* 0x040fe200078e02f2 */
[----:B------:R-:W-:Y:S03]  /*94e0*/  STL.64 [R1+0x1e0], R244 ;  /* 0x0001e0f401007387 */ /* 0x000fe60000100a00 */
[C---:B------:R-:W-:Y:S01]  /*94f0*/  IMAD.WIDE R240, R0.reuse, 0x4, R240 ;  /* 0x0000000400f07825 */ /* 0x040fe200078e02f0 */
[----:B------:R-:W-:Y:S03]  /*9500*/  STL.64 [R1+0x1d8], R242 ;  /* 0x0001d8f201007387 */ /* 0x000fe60000100a00 */
[C---:B------:R-:W-:Y:S01]  /*9510*/  IMAD.WIDE R238, R0.reuse, 0x4, R238 ;  /* 0x0000000400ee7825 */ /* 0x040fe200078e02ee */
[----:B------:R-:W-:Y:S03]  /*9520*/  LDGSTS.E [R3+0x8], desc[UR18][R244.64], P4 ;  /* 0x00008000f4037fae */ /* 0x000fe6000a121852 */
[C---:B------:R-:W-:Y:S01]  /*9530*/  IMAD.WIDE R20, R0.reuse, 0x4, R20 ;  /* 0x0000000400147825 */ /* 0x040fe200078e0214 */
[----:B------:R-:W-:Y:S03]  /*9540*/  STL.64 [R1+0x1d0], R240 ;  /* 0x0001d0f001007387 */ /* 0x000fe60000100a00 */
[C---:B------:R-:W-:Y:S01]  /*9550*/  IMAD.WIDE R18, R0.reuse, 0x4, R18 ;  /* 0x0000000400127825 */ /* 0x040fe200078e0212 */
[----:B------:R-:W-:Y:S03]  /*9560*/  LDGSTS.E [R3+0x4008], desc[UR18][R242.64], P4 ;  /* 0x04008000f2037fae */ /* 0x000fe6000a121852 */
[C---:B------:R-:W-:Y:S01]  /*9570*/  IMAD.WIDE R16, R0.reuse, 0x4, R16 ;  /* 0x0000000400107825 */ /* 0x040fe200078e0210 */
[----:B------:R-:W-:Y:S03]  /*9580*/  STL.64 [R1+0x1c8], R238 ;  /* 0x0001c8ee01007387 */ /* 0x000fe60000100a00 */
[C---:B--2---:R-:W-:Y:S01]  /*9590*/  IMAD.WIDE R14, R0.reuse, 0x4, R14 ;  /* 0x00000004000e7825 */ /* 0x044fe200078e020e */
[----:B------:R-:W-:Y:S04]  /*95a0*/  LDGSTS.E [R3+0x8008], desc[UR18][R240.64], P4 ;  /* 0x08008000f0037fae */ /* 0x000fe8000a121852 */
[----:B------:R-:W-:Y:S01]  /*95b0*/  LDGSTS.E [R3+0xc008], desc[UR18][R238.64], P4 ;  /* 0x0c008000ee037fae */ /* 0x000fe2000a121852 */
[----:B---3--:R-:W-:-:S03]  /*95c0*/  IMAD.WIDE R12, R0, 0x4, R12 ;  /* 0x00000004000c7825 */ /* 0x008fc600078e020c */
[----:B------:R-:W-:Y:S04]  /*95d0*/  STL.64 [R1+0x1c0], R20 ;  /* 0x0001c01401007387 */ /* 0x000fe80000100a00 */
[----:B------:R-:W-:Y:S01]  /*95e0*/  LDGSTS.E [R3+0xc], desc[UR18][R20.64], P2 ;  /* 0x0000c00014037fae */ /* 0x000fe20009121852 */
[----:B------:R-:W-:-:S03]  /*95f0*/  IMAD.WIDE R10, R0, 0x4, R10 ;  /* 0x00000004000a7825 */ /* 0x000fc600078e020a */
[----:B------:R-:W-:Y:S04]  /*9600*/  STL.64 [R1+0x1b8], R18 ;  /* 0x0001b81201007387 */ /* 0x000fe80000100a00 */
[----:B------:R-:W-:Y:S01]  /*9610*/  LDGSTS.E [R3+0x400c], desc[UR18][R18.64], P2 ;  /* 0x0400c00012037fae */ /* 0x000fe20009121852 */
[----:B----4-:R-:W-:-:S03]  /*9620*/  IMAD.WIDE R8, R0, 0x4, R8 ;  /* 0x0000000400087825 */ /* 0x010fc600078e0208 */
[----:B------:R-:W-:Y:S01]  /*9630*/  STL.64 [R1+0x1b0], R16 ;  /* 0x0001b01001007387 */ /* 0x000fe20000100a00 */
[----:B------:R-:W-:-:S03]  /*9640*/  IMAD.WIDE R6, R0, 0x4, R6 ;  /* 0x0000000400067825 */ /* 0x000fc600078e0206 */
[----:B------:R-:W-:Y:S04]  /*9650*/  LDGSTS.E [R3+0x800c], desc[UR18][R16.64], P2 ;  /* 0x0800c00010037fae */ /* 0x000fe80009121852 */
[----:B------:R1:W-:Y:S04]  /*9660*/  STL.64 [R1+0x1a8], R14 ;  /* 0x0001a80e01007387 */ /* 0x0003e80000100a00 */
[----:B------:R1:W-:Y:S01]  /*9670*/  LDGSTS.E [R3+0xc00c], desc[UR18][R14.64], P2 ;  /* 0x0c00c0000e037fae */ /* 0x0003e20009121852 */
[----:B------:R-:W-:-:S03]  /*9680*/  ISETP.GT.AND P2, PT, R2, 0x1d, PT ;  /* 0x0000001d0200780c */ /* 0x000fc60003f44270 */
[----:B------:R2:W-:Y:S04]  /*9690*/  STL.64 [R1+0x1a0], R12 ;  /* 0x0001a00c01007387 */ /* 0x0005e80000100a00 */
[----:B------:R3:W-:Y:S01]  /*96a0*/  STL.64 [R1+0x198], R10 ;  /* 0x0001980a01007387 */ /* 0x0007e20000100a00 */
[----:B-1----:R-:W-:-:S03]  /*96b0*/  LOP3.LUT R15, R5, 0x60, RZ, 0x3c, !PT ;  /* 0x00000060050f7812 */ /* 0x002fc600078e3cff */
[----:B------:R1:W-:Y:S01]  /*96c0*/  STL.64 [R1+0x190], R8 ;  /* 0x0001900801007387 */ /* 0x0003e20000100a00 */
[----:B------:R-:W-:-:S03]  /*96d0*/  SEL R14, RZ, 0x4, !P2 ;  /* 0x00000004ff0e7807 */ /* 0x000fc60005000000 */
[----:B------:R4:W-:Y:S01]  /*96e0*/  STL.64 [R1+0x188], R6 ;  /* 0x0001880601007387 */ /* 0x0009e20000100a00 */
[----:B------:R-:W-:-:S03]  /*96f0*/  VIADD R3, R15, UR5 ;  /* 0x000000050f037c36 */ /* 0x000fc60008000000 */
[----:B------:R-:W4:Y:S04]  /*9700*/  LDL.LU.64 R244, [R1+0x180] ;  /* 0x0001800001f47983 */ /* 0x000f280000300a00 */
[----:B------:R-:W4:Y:S01]  /*9710*/  LDL.LU.64 R242, [R1+0x178] ;  /* 0x0001780001f27983 */ /* 0x000f220000300a00 */
[----:B------:R-:W-:-:S03]  /*9720*/  ISETP.NE.U32.AND P4, PT, R22, RZ, PT ;  /* 0x000000ff1600720c */ /* 0x000fc60003f85070 */
[----:B------:R-:W4:Y:S01]  /*9730*/  LDL.LU.64 R240, [R1+0x170] ;  /* 0x0001700001f07983 */ /* 0x000f220000300a00 */
[----:B------:R-:W-:-:S03]  /*9740*/  SEL R22, R14, RZ, !P6 ;  /* 0x000000ff0e167207 */ /* 0x000fc60007000000 */
[----:B------:R-:W4:Y:S04]  /*9750*/  LDL.LU.64 R238, [R1+0x168] ;  /* 0x0001680001ee7983 */ /* 0x000f280000300a00 */
[----:B------:R-:W4:Y:S04]  /*9760*/  LDL.LU.64 R20, [R1+0x160] ;  /* 0x0001600001147983 */ /* 0x000f280000300a00 */
[----:B------:R-:W4:Y:S04]  /*9770*/  LDL.LU.64 R18, [R1+0x158] ;  /* 0x0001580001127983 */ /* 0x000f280000300a00 */
[----:B------:R-:W4:Y:S04]  /*9780*/  LDL.LU.64 R16, [R1+0x150] ;  /* 0x0001500001107983 */ /* 0x000f280000300a00 */
[----:B------:R4:W-:Y:S04]  /*9790*/  LDGSTS.E [R3], desc[UR18][R12.64], P3 ;  /* 0x000000000c037fae */ /* 0x0009e80009921852 */
[----:B------:R-:W4:Y:S04]  /*97a0*/  LDL.LU.64 R14, [R1+0x148] ;  /* 0x00014800010e7983 */ /* 0x000f280000300a00 */
[----:B------:R4:W-:Y:S04]  /*97b0*/  LDGSTS.E [R3+0x4000], desc[UR18][R10.64], P3 ;  /* 0x040000000a037fae */ /* 0x0009e80009921852 */
[----:B--2---:R-:W2:Y:S04]  /*97c0*/  LDL.LU.64 R12, [R1+0x140] ;  /* 0x00014000010c7983 */ /* 0x004ea80000300a00 */
[----:B------:R2:W-:Y:S04]  /*97d0*/  LDGSTS.E [R3+0x8000], desc[UR18][R8.64], P3 ;  /* 0x0800000008037fae */ /* 0x0005e80009921852 */
[----:B---3--:R-:W3:Y:S04]  /*97e0*/  LDL.LU.64 R10, [R1+0x138] ;  /* 0x00013800010a7983 */ /* 0x008ee80000300a00 */
[----:B------:R3:W-:Y:S04]  /*97f0*/  LDGSTS.E [R3+0xc000], desc[UR18][R6.64], P3 ;  /* 0x0c00000006037fae */ /* 0x0007e80009921852 */
[----:B-1----:R-:W3:Y:S04]  /*9800*/  LDL.LU.64 R8, [R1+0x130] ;  /* 0x0001300001087983 */ /* 0x002ee80000300a00 */
[----:B----4-:R-:W4:Y:S01]  /*9810*/  LDL.LU.64 R6, [R1+0x128] ;  /* 0x0001280001067983 */ /* 0x010f220000300a00 */
[----:B------:R-:W-:-:S02]  /*9820*/  ISETP.NE.U32.AND P3, PT, R22, RZ, PT ;  /* 0x000000ff1600720c */ /* 0x000fc40003f65070 */
[----:B------:R-:W1:Y:S01]  /*9830*/  S2R R22, SR_TID.X ;  /* 0x0000000000167919 */ /* 0x000e620000002100 */
[----:B------:R-:W-:Y:S02]  /*9840*/  P2R R246, PR, RZ, 0x20 ;  /* 0x00000020fff67803 */ /* 0x000fe40000000000 */
[----:B------:R-:W-:Y:S02]  /*9850*/  ISETP.NE.U32.AND P1, PT, R23, RZ, PT ;  /* 0x000000ff1700720c */ /* 0x000fe40003f25070 */
[----:B------:R-:W-:Y:S02]  /*9860*/  ISETP.GT.AND P2, PT, R2, 0x1e, PT ;  /* 0x0000001e0200780c */ /* 0x000fe40003f44270 */
[----:B-1----:R-:W-:-:S04]  /*9870*/  LOP3.LUT R22, R22, 0x1f, RZ, 0xc0, !PT ;  /* 0x0000001f16167812 */ /* 0x002fc800078ec0ff */
[----:B------:R-:W-:-:S04]  /*9880*/  ISETP.GE.AND P5, PT, R22, R2, PT ;  /* 0x000000021600720c */ /* 0x000fc80003fa6270 */
[----:B------:R-:W-:Y:S02]  /*9890*/  SEL R22, RZ, 0x4, P5 ;  /* 0x00000004ff167807 */ /* 0x000fe40002800000 */
[----:B------:R-:W-:Y:S02]  /*98a0*/  ISETP.NE.AND P5, PT, R246, RZ, PT ;  /* 0x000000fff600720c */ /* 0x000fe40003fa5270 */
[----:B------:R-:W-:Y:S02]  /*98b0*/  SEL R23, RZ, 0x4, !P2 ;  /* 0x00000004ff177807 */ /* 0x000fe40005000000 */
[----:B------:R-:W-:Y:S02]  /*98c0*/  ISETP.GT.AND P2, PT, R2, 0x1f, PT ;  /* 0x0000001f0200780c */ /* 0x000fe40003f44270 */
[----:B------:R-:W-:Y:S02]  /*98d0*/  SEL R247, R23, RZ, !P6 ;  /* 0x000000ff17f77207 */ /* 0x000fe40007000000 */
[----:B------:R-:W-:-:S02]  /*98e0*/  SEL R23, RZ, 0x4, !P2 ;  /* 0x00000004ff177807 */ /* 0x000fc40005000000 */
[----:B------:R-:W-:Y:S02]  /*98f0*/  SEL R22, R22, RZ, !P6 ;  /* 0x000000ff16167207 */ /* 0x000fe40007000000 */
[----:B------:R-:W-:Y:S02]  /*9900*/  SEL R23, R23, RZ, !P6 ;  /* 0x000000ff17177207 */ /* 0x000fe40007000000 */
[----:B------:R-:W-:Y:S02]  /*9910*/  ISETP.NE.U32.AND P6, PT, R22, RZ, PT ;  /* 0x000000ff1600720c */ /* 0x000fe40003fc5070 */
[----:B------:R-:W-:Y:S01]  /*9920*/  ISETP.NE.U32.AND P2, PT, R247, RZ, PT ;  /* 0x000000fff700720c */ /* 0x000fe20003f45070 */
[----:B------:R-:W-:-:S04]  /*9930*/  IMAD.WIDE R244, R0, 0x4, R244 ;  /* 0x0000000400f47825 */ /* 0x000fc800078e02f4 */
        /* <DEDUP_REMOVED lines=9> */
[----:B------:R-:W-:Y:S03]  /*99d0*/  STL.64 [R1+0x160], R20 ;  /* 0x0001601401007387 */ /* 0x000fe60000100a00 */
[C---:B------:R-:W-:Y:S01]  /*99e0*/  IMAD.WIDE R16, R0.reuse, 0x4, R16 ;  /* 0x0000000400107825 */ /* 0x040fe200078e0210 */
[----:B------:R-:W-:Y:S04]  /*99f0*/  LDGSTS.E [R3+0x4], desc[UR18][R244.64], P5 ;  /* 0x00004000f4037fae */ /* 0x000fe8000a921852 */
[----:B------:R-:W-:Y:S01]  /*9a00*/  STL.64 [R1+0x158], R18 ;  /* 0x0001581201007387 */ /* 0x000fe20000100a00 */
[----:B------:R-:W-:-:S03]  /*9a10*/  IMAD.WIDE R14, R0, 0x4, R14 ;  /* 0x00000004000e7825 */ /* 0x000fc600078e020e */
[----:B------:R-:W-:Y:S04]  /*9a20*/  LDGSTS.E [R3+0x4004], desc[UR18][R242.64], P5 ;  /* 0x04004000f2037fae */ /* 0x000fe8000a921852 */
[----:B------:R-:W-:Y:S01]  /*9a30*/  STL.64 [R1+0x150], R16 ;  /* 0x0001501001007387 */ /* 0x000fe20000100a00 */
[----:B--2---:R-:W-:-:S03]  /*9a40*/  IMAD.WIDE R12, R0, 0x4, R12 ;  /* 0x00000004000c7825 */ /* 0x004fc600078e020c */
[----:B------:R-:W-:Y:S04]  /*9a50*/  LDGSTS.E [R3+0x8004], desc[UR18][R240.64], P5 ;  /* 0x08004000f0037fae */ /* 0x000fe8000a921852 */
[----:B------:R2:W-:Y:S01]  /*9a60*/  STL.64 [R1+0x148], R14 ;  /* 0x0001480e01007387 */ /* 0x0005e20000100a00 */
[----:B---3--:R-:W-:-:S03]  /*9a70*/  IMAD.WIDE R10, R0, 0x4, R10 ;  /* 0x00000004000a7825 */ /* 0x008fc600078e020a */
[----:B------:R-:W-:Y:S04]  /*9a80*/  LDGSTS.E [R3+0xc004], desc[UR18][R238.64], P5 ;  /* 0x0c004000ee037fae */ /* 0x000fe8000a921852 */
[----:B------:R-:W-:Y:S01]  /*9a90*/  STL.64 [R1+0x140], R12 ;  /* 0x0001400c01007387 */ /* 0x000fe20000100a00 */
[----:B------:R-:W-:-:S03]  /*9aa0*/  IMAD.WIDE R8, R0, 0x4, R8 ;  /* 0x0000000400087825 */ /* 0x000fc600078e0208 */
[----:B------:R-:W-:Y:S04]  /*9ab0*/  LDGSTS.E [R3+0x8], desc[UR18][R20.64], P0 ;  /* 0x0000800014037fae */ /* 0x000fe80008121852 */
[----:B------:R3:W-:Y:S01]  /*9ac0*/  STL.64 [R1+0x138], R10 ;  /* 0x0001380a01007387 */ /* 0x0007e20000100a00 */
[----:B----4-:R-:W-:-:S03]  /*9ad0*/  IMAD.WIDE R6, R0, 0x4, R6 ;  /* 0x0000000400067825 */ /* 0x010fc600078e0206 */
[----:B------:R-:W-:Y:S04]  /*9ae0*/  LDGSTS.E [R3+0x4008], desc[UR18][R18.64], P0 ;  /* 0x0400800012037fae */ /* 0x000fe80008121852 */
[----:B------:R-:W-:Y:S04]  /*9af0*/  STL.64 [R1+0x130], R8 ;  /* 0x0001300801007387 */ /* 0x000fe80000100a00 */
[----:B------:R-:W-:Y:S04]  /*9b00*/  LDGSTS.E [R3+0x8008], desc[UR18][R16.64], P0 ;  /* 0x0800800010037fae */ /* 0x000fe80008121852 */
[----:B------:R4:W-:Y:S04]  /*9b10*/  STL.64 [R1+0x128], R6 ;  /* 0x0001280601007387 */ /* 0x0009e80000100a00 */
[----:B------:R-:W-:Y:S04]  /*9b20*/  LDGSTS.E [R3+0xc008], desc[UR18][R14.64], P0 ;  /* 0x0c0080000e037fae */ /* 0x000fe80008121852 */
[----:B-1----:R-:W4:Y:S04]  /*9b30*/  LDL.LU.64 R238, [R1+0x120] ;  /* 0x0001200001ee7983 */ /* 0x002f280000300a00 */
[----:B------:R-:W-:Y:S04]  /*9b40*/  LDGSTS.E [R3+0xc], desc[UR18][R12.64], P1 ;  /* 0x0000c0000c037fae */ /* 0x000fe80008921852 */
[----:B------:R-:W4:Y:S04]  /*9b50*/  LDL.LU.64 R240, [R1+0x118] ;  /* 0x0001180001f07983 */ /* 0x000f280000300a00 */
[----:B------:R-:W-:Y:S04]  /*9b60*/  LDGSTS.E [R3+0x400c], desc[UR18][R10.64], P1 ;  /* 0x0400c0000a037fae */ /* 0x000fe80008921852 */
[----:B------:R-:W4:Y:S04]  /*9b70*/  LDL.LU.64 R242, [R1+0x110] ;  /* 0x0001100001f27983 */ /* 0x000f280000300a00 */
[----:B------:R-:W-:Y:S04]  /*9b80*/  LDGSTS.E [R3+0x800c], desc[UR18][R8.64], P1 ;  /* 0x0800c00008037fae */ /* 0x000fe80008921852 */
[----:B--2---:R-:W2:Y:S04]  /*9b90*/  LDL.LU.64 R14, [R1+0x108] ;  /* 0x00010800010e7983 */ /* 0x004ea80000300a00 */
[----:B------:R1:W-:Y:S04]  /*9ba0*/  LDGSTS.E [R3+0xc00c], desc[UR18][R6.64], P1 ;  /* 0x0c00c00006037fae */ /* 0x0003e80008921852 */
[----:B---3--:R-:W3:Y:S01]  /*9bb0*/  LDL.LU.64 R10, [R1+0x100] ;  /* 0x00010000010a7983 */ /* 0x008ee20000300a00 */
[----:B------:R-:W-:-:S03]  /*9bc0*/  ISETP.NE.U32.AND P5, PT, R23, RZ, PT ;  /* 0x000000ff1700720c */ /* 0x000fc60003fa5070 */
[----:B----4-:R-:W4:Y:S04]  /*9bd0*/  LDL.LU.64 R6, [R1+0xf8] ;  /* 0x0000f80001067983 */ /* 0x010f280000300a00 */
        /* <DEDUP_REMOVED lines=9> */
[----:B------:R-:W4:Y:S01]  /*9c70*/  LDL.LU.64 R244, [R1+0xa8] ;  /* 0x0000a80001f47983 */ /* 0x000f220000300a00 */
[----:B-1----:R-:W-:-:S05]  /*9c80*/  LOP3.LUT R3, R5, 0x70, RZ, 0x3c, !PT ;  /* 0x0000007005037812 */ /* 0x002fca00078e3cff */
[----:B------:R-:W-:Y:S02]  /*9c90*/  VIADD R3, R3, UR5 ;  /* 0x0000000503037c36 */ /* 0x000fe40008000000 */
[----:B------:R-:W-:-:S04]  /*9ca0*/  IMAD.WIDE R238, R0, 0x4, R238 ;  /* 0x0000000400ee7825 */ /* 0x000fc800078e02ee */
[C---:B------:R-:W-:Y:S01]  /*9cb0*/  IMAD.WIDE R240, R0.reuse, 0x4, R240 ;  /* 0x0000000400f07825 */ /* 0x040fe200078e02f0 */
[----:B------:R1:W-:Y:S03]  /*9cc0*/  STL.64 [R1+0x120], R238 ;  /* 0x000120ee01007387 */ /* 0x0003e60000100a00 */
[C---:B------:R-:W-:Y:S01]  /*9cd0*/  IMAD.WIDE R242, R0.reuse, 0x4, R242 ;  /* 0x0000000400f27825 */ /* 0x040fe200078e02f2 */
[----:B------:R1:W-:Y:S03]  /*9ce0*/  STL.64 [R1+0x118], R240 ;  /* 0x000118f001007387 */ /* 0x0003e60000100a00 */
[C---:B--2---:R-:W-:Y:S01]  /*9cf0*/  IMAD.WIDE R14, R0.reuse, 0x4, R14 ;  /* 0x00000004000e7825 */ /* 0x044fe200078e020e */
[----:B------:R2:W-:Y:S03]  /*9d00*/  STL.64 [R1+0x110], R242 ;  /* 0x000110f201007387 */ /* 0x0005e60000100a00 */
[C---:B---3--:R-:W-:Y:S01]  /*9d10*/  IMAD.WIDE R10, R0.reuse, 0x4, R10 ;  /* 0x00000004000a7825 */ /* 0x048fe200078e020a */
[----:B------:R3:W-:Y:S03]  /*9d20*/  STL.64 [R1+0x108], R14 ;  /* 0x0001080e01007387 */ /* 0x0007e60000100a00 */
[C---:B----4-:R-:W-:Y:S01]  /*9d30*/  IMAD.WIDE R6, R0.reuse, 0x4, R6 ;  /* 0x0000000400067825 */ /* 0x050fe200078e0206 */
[----:B------:R4:W-:Y:S03]  /*9d40*/  STL.64 [R1+0x100], R10 ;  /* 0x0001000a01007387 */ /* 0x0009e60000100a00 */
[C---:B------:R-:W-:Y:S01]  /*9d50*/  IMAD.WIDE R248, R0.reuse, 0x4, R248 ;  /* 0x0000000400f87825 */ /* 0x040fe200078e02f8 */
        /* <DEDUP_REMOVED lines=16> */
[----:B------:R-:W-:Y:S03]  /*9e60*/  LDGSTS.E [R3], desc[UR18][R238.64], P4 ;  /* 0x00000000ee037fae */ /* 0x000fe6000a121852 */
[----:B------:R-:W-:Y:S01]  /*9e70*/  IMAD.WIDE R244, R0, 0x4, R244 ;  /* 0x0000000400f47825 */ /* 0x000fe200078e02f4 */
[----:B------:R-:W-:Y:S04]  /*9e80*/  LDGSTS.E [R3+0x4000], desc[UR18][R240.64], P4 ;  /* 0x04000000f0037fae */ /* 0x000fe8000a121852 */
[----:B------:R-:W-:Y:S04]  /*9e90*/  LDGSTS.E [R3+0x8000], desc[UR18][R242.64], P4 ;  /* 0x08000000f2037fae */ /* 0x000fe8000a121852 */
[----:B-1----:R-:W5:Y:S04]  /*9ea0*/  LDL.LU.64 R238, [R1+0x798] ;  /* 0x0007980001ee7983 */ /* 0x002f680000300a00 */
[----:B------:R1:W-:Y:S04]  /*9eb0*/  STL.64 [R1+0xb8], R18 ;  /* 0x0000b81201007387 */ /* 0x0003e80000100a00 */
[----:B------:R-:W5:Y:S04]  /*9ec0*/  LDL.LU.64 R240, [R1+0x790] ;  /* 0x0007900001f07983 */ /* 0x000f680000300a00 */
[----:B------:R-:W-:Y:S04]  /*9ed0*/  STL.64 [R1+0xb0], R246 ;  /* 0x0000b0f601007387 */ /* 0x000fe80000100a00 */
[----:B--2---:R-:W5:Y:S04]  /*9ee0*/  LDL.LU.64 R242, [R1+0x788] ;  /* 0x0007880001f27983 */ /* 0x004f680000300a00 */
[----:B------:R2:W-:Y:S04]  /*9ef0*/  LDGSTS.E [R3+0xc000], desc[UR18][R14.64], P4 ;  /* 0x0c0000000e037fae */ /* 0x0005e8000a121852 */
[----:B------:R2:W-:Y:S04]  /*9f00*/  STL.64 [R1+0xa8], R244 ;  /* 0x0000a8f401007387 */ /* 0x0005e80000100a00 */
[----:B------:R2:W-:Y:S04]  /*9f10*/  LDGSTS.E [R3+0x4], desc[UR18][R10.64], P3 ;  /* 0x000040000a037fae */ /* 0x0005e80009921852 */
[----:B---3--:R-:W3:Y:S04]  /*9f20*/  LDL.LU.64 R14, [R1+0xa0] ;  /* 0x0000a000010e7983 */ /* 0x008ee80000300a00 */
[----:B------:R3:W-:Y:S04]  /*9f30*/  LDGSTS.E [R3+0x4004], desc[UR18][R6.64], P3 ;  /* 0x0400400006037fae */ /* 0x0007e80009921852 */
[----:B----4-:R-:W4:Y:S04]  /*9f40*/  LDL.LU.64 R10, [R1+0x90] ;  /* 0x00009000010a7983 */ /* 0x010f280000300a00 */
[----:B------:R4:W-:Y:S04]  /*9f50*/  LDGSTS.E [R3+0x8004], desc[UR18][R248.64], P3 ;  /* 0x08004000f8037fae */ /* 0x0009e80009921852 */
[----:B------:R-:W4:Y:S04]  /*9f60*/  LDL.LU.64 R6, [R1+0x80] ;  /* 0x0000800001067983 */ /* 0x000f280000300a00 */
        /* <DEDUP_REMOVED lines=8> */
[----:B------:R-:W-:Y:S04]  /*9ff0*/  LDGSTS.E [R3+0xc008], desc[UR18][R250.64], P2 ;  /* 0x0c008000fa037fae */ /* 0x000fe80009121852 */
[----:B------:R-:W4:Y:S04]  /*a000*/  LDL.LU.64 R8, [R1+0x760] ;  /* 0x0007600001087983 */ /* 0x000f280000300a00 */
[----:B------:R-:W-:Y:S04]  /*a010*/  LDGSTS.E [R3+0xc], desc[UR18][R22.64], P5 ;  /* 0x0000c00016037fae */ /* 0x000fe8000a921852 */
[----:B------:R-:W4:Y:S04]  /*a020*/  LDL.LU.64 R250, [R1+0x758] ;  /* 0x0007580001fa7983 */ /* 0x000f280000300a00 */
[----:B------:R-:W-:Y:S04]  /*a030*/  LDGSTS.E [R3+0x400c], desc[UR18][R18.64], P5 ;  /* 0x0400c00012037fae */ /* 0x000fe8000a921852 */
[----:B------:R-:W4:Y:S04]  /*a040*/  LDL.LU.64 R22, [R1+0x750] ;  /* 0x0007500001167983 */ /* 0x000f280000300a00 */
[----:B------:R-:W-:Y:S04]  /*a050*/  LDGSTS.E [R3+0x800c], desc[UR18][R246.64], P5 ;  /* 0x0800c000f6037fae */ /* 0x000fe8000a921852 */
[----:B-1----:R-:W4:Y:S04]  /*a060*/  LDL.LU.64 R18, [R1+0x748] ;  /* 0x0007480001127983 */ /* 0x002f280000300a00 */
[----:B------:R1:W-:Y:S01]  /*a070*/  LDGSTS.E [R3+0xc00c], desc[UR18][R244.64], P5 ;  /* 0x0c00c000f4037fae */ /* 0x0003e2000a921852 */
[----:B------:R-:W-:-:S03]  /*a080*/  ULEA UR5, UR4, UR7, 0xd ;  /* 0x0000000704057291 */ /* 0x000fc6000f8e683f */
[----:B------:R-:W0:Y:S04]  /*a090*/  LDGDEPBAR ;  /* 0x00000000000079af */ /* 0x000e280000000000 */
[----:B------:R-:W1:Y:S04]  /*a0a0*/  LDL R3, [R1+0x4c4] ;  /* 0x0004c40001037983 */ /* 0x000e680000100800 */
[----:B--2---:R-:W2:Y:S04]  /*a0b0*/  LDL.LU.64 R244, [R1+0x98] ;  /* 0x0000980001f47983 */ /* 0x004ea80000300a00 */
[----:B------:R-:W2:Y:S01]  /*a0c0*/  LDL.LU.64 R246, [R1+0x88] ;  /* 0x0000880001f67983 */ /* 0x000ea20000300a00 */
[----:B---3--:R-:W-:-:S04]  /*a0d0*/  IMAD.WIDE R14, R4, 0x4, R14 ;  /* 0x00000004040e7825 */ /* 0x008fc800078e020e */
[C---:B----4-:R-:W-:Y:S01]  /*a0e0*/  IMAD.WIDE R10, R4.reuse, 0x4, R10 ;  /* 0x00000004040a7825 */ /* 0x050fe200078e020a */
[----:B------:R3:W-:Y:S03]  /*a0f0*/  STL.64 [R1+0xa0], R14 ;  /* 0x0000a00e01007387 */ /* 0x0007e60000100a00 */
[C---:B------:R-:W-:Y:S01]  /*a100*/  IMAD.WIDE R6, R4.reuse, 0x4, R6 ;  /* 0x0000000404067825 */ /* 0x040fe200078e0206 */
[----:B------:R4:W-:Y:S03]  /*a110*/  STL.64 [R1+0x90], R10 ;  /* 0x0000900a01007387 */ /* 0x0009e60000100a00 */
[C---:B------:R-:W-:Y:S01]  /*a120*/  IMAD.WIDE R248, R4.reuse, 0x4, R248 ;  /* 0x0000000404f87825 */ /* 0x040fe200078e02f8 */
[----:B------:R4:W-:Y:S03]  /*a130*/  STL.64 [R1+0x80], R6 ;  /* 0x0000800601007387 */ /* 0x0009e60000100a00 */
[----:B------:R-:W-:-:S04]  /*a140*/  IMAD.WIDE R20, R4, 0x4, R20 ;  /* 0x0000000404147825 */ /* 0x000fc800078e0214 */
[----:B------:R-:W-:-:S04]  /*a150*/  IMAD.WIDE R16, R4, 0x4, R16 ;  /* 0x0000000404107825 */ /* 0x000fc800078e0210 */
[----:B------:R-:W-:-:S04]  /*a160*/  IMAD.WIDE R12, R4, 0x4, R12 ;  /* 0x00000004040c7825 */ /* 0x000fc800078e020c */
[----:B------:R-:W-:Y:S01]  /*a170*/  IMAD.WIDE R8, R4, 0x4, R8 ;  /* 0x0000000404087825 */ /* 0x000fe200078e0208 */
[----:B-1----:R-:W-:-:S05]  /*a180*/  IADD3 R3, R3, UR5, RZ ;  /* 0x0000000503037c10 */ /* 0x002fca000fffe0ff */
[----:B------:R1:W-:Y:S04]  /*a190*/  LDGSTS.E [R3+0x20000], desc[UR18][R14.64], P6 ;  /* 0x200000000e037fae */ /* 0x0003e8000b121852 */
[----:B------:R1:W-:Y:S04]  /*a1a0*/  LDGSTS.E [R3+0x20400], desc[UR18][R10.64], P6 ;  /* 0x204000000a037fae */ /* 0x0003e8000b121852 */
[----:B------:R1:W-:Y:S04]  /*a1b0*/  LDGSTS.E [R3+0x20800], desc[UR18][R6.64], P6 ;  /* 0x2080000006037fae */ /* 0x0003e8000b121852 */
[----:B------:R-:W-:Y:S04]  /*a1c0*/  LDGSTS.E [R3+0x20c00], desc[UR18][R248.64], P6 ;  /* 0x20c00000f8037fae */ /* 0x000fe8000b121852 */
[----:B------:R-:W-:Y:S04]  /*a1d0*/  LDGSTS.E [R3+0x21000], desc[UR18][R20.64], P6 ;  /* 0x2100000014037fae */ /* 0x000fe8000b121852 */
[----:B---3--:R-:W1:Y:S04]  /*a1e0*/  LDL.LU.64 R14, [R1+0x740] ;  /* 0x00074000010e7983 */ /* 0x008e680000300a00 */
[----:B------:R-:W-:Y:S04]  /*a1f0*/  LDGSTS.E [R3+0x21400], desc[UR18][R16.64], P6 ;  /* 0x2140000010037fae */ /* 0x000fe8000b121852 */
[----:B----4-:R-:W3:Y:S04]  /*a200*/  LDL.LU.64 R10, [R1+0x738] ;  /* 0x00073800010a7983 */ /* 0x010ee80000300a00 */
[----:B------:R-:W-:Y:S04]  /*a210*/  LDGSTS.E [R3+0x21800], desc[UR18][R12.64], P6 ;  /* 0x218000000c037fae */ /* 0x000fe8000b121852 */
[----:B------:R-:W4:Y:S04]  /*a220*/  LDL.LU.64 R6, [R1+0x730] ;  /* 0x0007300001067983 */ /* 0x000f280000300a00 */
[----:B------:R4:W-:Y:S04]  /*a230*/  LDGSTS.E [R3+0x21c00], desc[UR18][R8.64], P6 ;  /* 0x21c0000008037fae */ /* 0x0009e8000b121852 */
[----:B------:R-:W4:Y:S01]  /*a240*/  LDL R3, [R1+0x710] ;  /* 0x0007100001037983 */ /* 0x000f220000100800 */
[----:B--2---:R-:W-:-:S04]  /*a250*/  IMAD.WIDE R244, R4, 0x4, R244 ;  /* 0x0000000404f47825 */ /* 0x004fc800078e02f4 */
[----:B------:R-:W-:-:S04]  /*a260*/  IMAD.WIDE R246, R4, 0x4, R246 ;  /* 0x0000000404f67825 */ /* 0x000fc800078e02f6 */
[----:B------:R-:W-:-:S04]  /*a270*/  IMAD.WIDE R250, R4, 0x4, R250 ;  /* 0x0000000404fa7825 */ /* 0x000fc800078e02fa */
[----:B------:R-:W-:-:S04]  /*a280*/  IMAD.WIDE R22, R4, 0x4, R22 ;  /* 0x0000000404167825 */ /* 0x000fc800078e0216 */
[C---:B------:R-:W-:Y:S01]  /*a290*/  IMAD.WIDE R18, R4.reuse, 0x4, R18 ;  /* 0x0000000404127825 */ /* 0x040fe200078e0212 */
[----:B------:R2:W-:Y:S04]  /*a2a0*/  STL.64 [R1+0x98], R244 ;  /* 0x000098f401007387 */ /* 0x0005e80000100a00 */
[----:B------:R2:W-:Y:S01]  /*a2b0*/  STL.64 [R1+0x88], R246 ;  /* 0x000088f601007387 */ /* 0x0005e20000100a00 */
[----:B-1----:R-:W-:-:S04]  /*a2c0*/  IMAD.WIDE R14, R4, 0x4, R14 ;  /* 0x00000004040e7825 */ /* 0x002fc800078e020e */
[----:B---3--:R-:W-:-:S04]  /*a2d0*/  IMAD.WIDE R10, R4, 0x4, R10 ;  /* 0x00000004040a7825 */ /* 0x008fc800078e020a */
[----:B----4-:R-:W-:-:S04]  /*a2e0*/  IMAD.WIDE R6, R4, 0x4, R6 ;  /* 0x0000000404067825 */ /* 0x010fc800078e0206 */
[----:B------:R-:W-:-:S05]  /*a2f0*/  VIADD R3, R3, UR5 ;  /* 0x0000000503037c36 */ /* 0x000fca0008000000 */
[----:B------:R1:W-:Y:S04]  /*a300*/  LDGSTS.E [R3+0x20200], desc[UR18][R244.64], P6 ;  /* 0x20200000f4037fae */ /* 0x0003e8000b121852 */
[----:B------:R1:W-:Y:S04]  /*a310*/  LDGSTS.E [R3+0x20600], desc[UR18][R246.64], P6 ;  /* 0x20600000f6037fae */ /* 0x0003e8000b121852 */
[----:B------:R1:W-:Y:S04]  /*a320*/  LDGSTS.E [R3+0x20a00], desc[UR18][R250.64], P6 ;  /* 0x20a00000fa037fae */ /* 0x0003e8000b121852 */
[----:B------:R1:W-:Y:S04]  /*a330*/  LDGSTS.E [R3+0x20e00], desc[UR18][R22.64], P6 ;  /* 0x20e0000016037fae */ /* 0x0003e8000b121852 */
[----:B------:R1:W-:Y:S04]  /*a340*/  LDGSTS.E [R3+0x21200], desc[UR18][R18.64], P6 ;  /* 0x2120000012037fae */ /* 0x0003e8000b121852 */
[----:B------:R1:W-:Y:S04]  /*a350*/  LDGSTS.E [R3+0x21600], desc[UR18][R14.64], P6 ;  /* 0x216000000e037fae */ /* 0x0003e8000b121852 */
[----:B--2---:R1:W5:Y:S04]  /*a360*/  LDL.LU.64 R244, [R1+0x728] ;  /* 0x0007280001f47983 */ /* 0x0043680000300a00 */
[----:B------:R1:W-:Y:S04]  /*a370*/  LDGSTS.E [R3+0x21a00], desc[UR18][R10.64], P6 ;  /* 0x21a000000a037fae */ /* 0x0003e8000b121852 */
[----:B------:R1:W5:Y:S04]  /*a380*/  LDL.LU.64 R246, [R1+0x720] ;  /* 0x0007200001f67983 */ /* 0x0003680000300a00 */
[----:B------:R1:W-:Y:S01]  /*a390*/  LDGSTS.E [R3+0x21e00], desc[UR18][R6.64], P6 ;  /* 0x21e0000006037fae */ /* 0x0003e2000b121852 */
[----:B------:R-:W-:-:S03]  /*a3a0*/  VIADD R252, R252, 0x1 ;  /* 0x00000001fcfc7836 */ /* 0x000fc60000000000 */
[----:B------:R-:W0:Y:S04]  /*a3b0*/  LDGDEPBAR ;  /* 0x00000000000079af */ /* 0x000e280000000000 */
[----:B------:R-:W2:Y:S04]  /*a3c0*/  LDL R3, [R1+0x4c8] ;  /* 0x0004c80001037983 */ /* 0x000ea80000100800 */
[----:B------:R3:W-:Y:S01]  /*a3d0*/  STL [R1+0x4ac], R252 ;  /* 0x0004acfc01007387 */ /* 0x0007e20000100800 */
[----:B--2---:R-:W-:-:S03]  /*a3e0*/  ISETP.NE.U32.AND P0, PT, R3, R252, PT ;  /* 0x000000fc0300720c */ /* 0x004fc60003f05070 */
[----:B---3--:R1:W5:Y:S01]  /*a3f0*/  LDL.LU R252, [R1+0x71c] ;  /* 0x00071c0001fc7983 */ /* 0x0083620000300800 */
[----:B------:R-:W-:-:S09]  /*a400*/  VIADD R2, R2, 0xffffffe0 ;  /* 0xffffffe002027836 */ /* 0x000fd20000000000 */
[----:B-1----:R-:W-:Y:S05]  /*a410*/  @P0 BRA `(.L_x_1) ;  /* 0xffffffc000840947 */ /* 0x002fea000383ffff */
.L_x_0:
[----:B------:R-:W1:Y:S01]  /*a420*/  S2R R3, SR_TID.X ;  /* 0x0000000000037919 */ /* 0x000e620000002100 */
[----:B------:R-:W-:Y:S01]  /*a430*/  ULDC UR4, c[0x0][0x22c] ;  /* 0x00008b0000047ab9 */ /* 0x000fe20000000800 */
[----:B------:R-:W-:-:S04]  /*a440*/  DEPBAR.LE SB0, 0x0 ;  /* 0x000080000000791a */ /* 0x000fc80000000000 */
[----:B------:R-:W2:Y:S01]  /*a450*/  S2R R4, SR_TID.X ;  /* 0x0000000000047919 */ /* 0x000ea20000002100 */
[----:B------:R-:W3:Y:S01]  /*a460*/  LDL.LU R9, [R1+0x4d4] ;  /* 0x0004d40001097983 */ /* 0x000ee20000300800 */
[----:B------:R-:W-:Y:S01]  /*a470*/  IMAD.MOV.U32 R8, RZ, RZ, R184 ;  /* 0x000000ffff087224 */ /* 0x000fe200078e00b8 */
[----:B------:R-:W-:Y:S01]  /*a480*/  ULDC UR5, c[0x0][0x22c] ;  /* 0x00008b0000057ab9 */ /* 0x000fe20000000800 */
[----:B------:R-:W-:Y:S01]  /*a490*/  IMAD.MOV.U32 R10, RZ, RZ, R152 ;  /* 0x000000ffff0a7224 */ /* 0x000fe200078e0098 */
[----:B------:R-:W4:Y:S01]  /*a4a0*/  LDL.LU R6, [R1+0x4d0] ;  /* 0x0004d00001067983 */ /* 0x000f220000300800 */
[----:B------:R-:W-:Y:S01]  /*a4b0*/  IMAD.MOV.U32 R11, RZ, RZ, R154 ;  /* 0x000000ffff0b7224 */ /* 0x000fe200078e009a */
[----:B------:R-:W-:Y:S01]  /*a4c0*/  MOV R17, R127 ;  /* 0x0000007f00117202 */ /* 0x000fe20000000f00 */
[----:B------:R-:W-:Y:S01]  /*a4d0*/  IMAD.MOV.U32 R16, RZ, RZ, R125 ;  /* 0x000000ffff107224 */ /* 0x000fe200078e007d */
[----:B------:R-:W4:Y:S01]  /*a4e0*/  LDL R7, [R1+0x4a8] ;  /* 0x0004a80001077983 */ /* 0x000f220000100800 */
[----:B------:R-:W-:-:S02]  /*a4f0*/  IMAD.MOV.U32 R18, RZ, RZ, R93 ;  /* 0x000000ffff127224 */ /* 0x000fc400078e005d */
[----:B------:R-:W-:Y:S01]  /*a500*/  IMAD.MOV.U32 R19, RZ, RZ, R95 ;  /* 0x000000ffff137224 */ /* 0x000fe200078e005f */
[----:B------:R-:W-:Y:S01]  /*a510*/  MOV R21, R194 ;  /* 0x000000c200157202 */ /* 0x000fe20000000f00 */
[----:B------:R-:W-:Y:S01]  /*a520*/  IMAD.MOV.U32 R20, RZ, RZ, R192 ;  /* 0x000000ffff147224 */ /* 0x000fe200078e00c0 */
[----:B------:R-:W-:Y:S01]  /*a530*/  ULDC.64 UR8, c[0x0][0x220] ;  /* 0x0000880000087ab9 */ /* 0x000fe20000000a00 */
[----:B------:R-:W-:Y:S01]  /*a540*/  IMAD.MOV.U32 R22, RZ, RZ, R160 ;  /* 0x000000ffff167224 */ /* 0x000fe200078e00a0 */
[----:B------:R-:W-:Y:S01]  /*a550*/  ULDC.64 UR30, c[0x0][0x228] ;  /* 0x00008a00001e7ab9 */ /* 0x000fe20000000a00 */
[----:B------:R-:W-:Y:S01]  /*a560*/  IMAD.MOV.U32 R23, RZ, RZ, R162 ;  /* 0x000000ffff177224 */ /* 0x000fe200078e00a2 */
[----:B------:R-:W-:Y:S01]  /*a570*/  ULDC UR28, c[0x0][0x248] ;  /* 0x00009200001c7ab9 */ /* 0x000fe20000000800 */
[----:B------:R-:W-:Y:S01]  /*a580*/  ULDC.64 UR14, c[0x0][0x228] ;  /* 0x00008a00000e7ab9 */ /* 0x000fe20000000a00 */
[----:B------:R-:W-:Y:S01]  /*a590*/  ULDC.64 UR12, c[0x0][0x228] ;  /* 0x00008a00000c7ab9 */ /* 0x000fe20000000a00 */
[----:B------:R-:W-:Y:S01]  /*a5a0*/  ULDC.64 UR10, c[0x0][0x228] ;  /* 0x00008a00000a7ab9 */ /* 0x000fe20000000a00 */
[C---:B-1----:R-:W-:Y:S01]  /*a5b0*/  IMAD.SHL.U32 R2, R3.reuse, 0x10, RZ ;  /* 0x0000001003027824 */ /* 0x042fe200078e00ff */
[----:B------:R-:W-:Y:S01]  /*a5c0*/  SHF.L.U32 R0, R3, 0x6, RZ ;  /* 0x0000000603007819 */ /* 0x000fe200000006ff */
[----:B------:R-:W-:Y:S01]  /*a5d0*/  ULDC.64 UR26, c[0x0][0x228] ;  /* 0x00008a00001a7ab9 */ /* 0x000fe20000000a00 */
[----:B------:R-:W-:Y:S01]  /*a5e0*/  ULDC.64 UR22, c[0x0][0x228] ;  /* 0x00008a0000167ab9 */ /* 0x000fe20000000a00 */
[----:B------:R-:W-:Y:S01]  /*a5f0*/  ULDC.64 UR20, c[0x0][0x228] ;  /* 0x00008a0000147ab9 */ /* 0x000fe20000000a00 */
[----:B------:R-:W-:Y:S01]  /*a600*/  LOP3.LUT R2, R2, 0xf0, RZ, 0xc0, !PT ;  /* 0x000000f002027812 */ /* 0x000fe200078ec0ff */
[----:B------:R-:W-:Y:S01]  /*a610*/  ULDC.64 UR16, c[0x0][0x228] ;  /* 0x00008a0000107ab9 */ /* 0x000fe20000000a00 */
[----:B------:R-:W-:Y:S01]  /*a620*/  LOP3.LUT R0, R0, 0x400, RZ, 0xc0, !PT ;  /* 0x0000040000007812 */ /* 0x000fe200078ec0ff */
[----:B------:R-:W-:Y:S01]  /*a630*/  ULDC.64 UR24, c[0x0][0x228] ;  /* 0x00008a0000187ab9 */ /* 0x000fe20000000a00 */
[----:B--2---:R-:W-:-:S02]  /*a640*/  LOP3.LUT R3, R4, 0x60, RZ, 0xc0, !PT ;  /* 0x0000006004037812 */ /* 0x004fc400078ec0ff */
[----:B------:R-:W-:Y:S01]  /*a650*/  IADD3 R0, R0, UR7, R2 ;  /* 0x0000000700007c10 */ /* 0x000fe2000fffe002 */
[----:B-----5:R-:W-:-:S04]  /*a660*/  VIADD R2, R252, 0x1 ;  /* 0x00000001fc027836 */ /* 0x020fc80000000000 */
[----:B------:R-:W-:Y:S01]  /*a670*/  IMAD R0, R3, 0x8, R0 ;  /* 0x0000000803007824 */ /* 0x000fe200078e0200 */
[----:B------:R-:W-:Y:S01]  /*a680*/  BAR.SYNC.DEFER_BLOCKING 0x0 ;  /* 0x0000000000007b1d */ /* 0x000fe20000010000 */
[----:B------:R-:W-:Y:S01]  /*a690*/  ISETP.GE.AND P2, PT, R2, UR4, PT ;  /* 0x0000000402007c0c */ /* 0x000fe2000bf46270 */
[----:B------:R-:W-:Y:S01]  /*a6a0*/  VIADD R3, R252, 0x2 ;  /* 0x00000002fc037836 */ /* 0x000fe20000000000 */
[----:B------:R-:W-:-:S04]  /*a6b0*/  LOP3.LUT R2, R4, 0x7f, RZ, 0xc0, !PT ;  /* 0x0000007f04027812 */ /* 0x000fc800078ec0ff */
[----:B------:R-:W-:Y:S01]  /*a6c0*/  ISETP.GE.AND P4, PT, R3, UR5, PT ;  /* 0x0000000503007c0c */ /* 0x000fe2000bf86270 */
[----:B------:R-:W2:Y:S01]  /*a6d0*/  LDL.LU R4, [R1] ;  /* 0x0000000001047983 */ /* 0x000ea20000300800 */
[----:B---3--:R-:W-:-:S03]  /*a6e0*/  ISETP.GE.AND P0, PT, R252, R9, PT ;  /* 0x00000009fc00720c */ /* 0x008fc60003f06270 */
[----:B------:R-:W2:Y:S01]  /*a6f0*/  LDL.LU R5, [R1+0x8] ;  /* 0x0000080001057983 */ /* 0x000ea20000300800 */
[----:B----4-:R-:W-:Y:S01]  /*a700*/  ISETP.GE.AND P1, PT, R7, R6, PT ;  /* 0x000000060700720c */ /* 0x010fe20003f26270 */
[----:B------:R-:W-:Y:S01]  /*a710*/  IMAD.MOV.U32 R6, RZ, RZ, R216 ;  /* 0x000000ffff067224 */ /* 0x000fe200078e00d8 */
[----:B------:R-:W-:Y:S01]  /*a720*/  MOV R7, R218 ;  /* 0x000000da00077202 */ /* 0x000fe20000000f00 */
[----:B------:R-:W-:Y:S01]  /*a730*/  IMAD.MOV.U32 R125, RZ, RZ, R131 ;  /* 0x000000ffff7d7224 */ /* 0x000fe200078e0083 */
[----:B------:R-:W-:Y:S01]  /*a740*/  LEA R216, R2, UR7, 0x4 ;  /* 0x0000000702d87c11 */ /* 0x000fe2000f8e20ff */
[----:B------:R-:W-:Y:S01]  /*a750*/  IMAD.MOV.U32 R9, RZ, RZ, R186 ;  /* 0x000000ffff097224 */ /* 0x000fe200078e00ba */
[----:B------:R-:W-:Y:S01]  /*a760*/  MOV R127, R99 ;  /* 0x00000063007f7202 */ /* 0x000fe20000000f00 */
[----:B------:R-:W-:Y:S01]  /*a770*/  IMAD.MOV.U32 R194, RZ, RZ, R236 ;  /* 0x000000ffffc27224 */ /* 0x000fe200078e00ec */
[----:B------:R-:W-:Y:S01]  /*a780*/  ULDC.64 UR4, c[0x0][0x228] ;  /* 0x00008a0000047ab9 */ /* 0x000fe20000000a00 */
[----:B------:R-:W-:Y:S04]  /*a790*/  STL [R1+0x110], R216 ;  /* 0x000110d801007387 */ /* 0x000fe80000100800 */
[----:B--2---:R1:W-:Y:S01]  /*a7a0*/  STSM.16.M88.4 [R0], R4 ;  /* 0x0000000400007844 */ /* 0x0043e20000000200 */
[----:B------:R-:W-:Y:S01]  /*a7b0*/  MOV R131, R231 ;  /* 0x000000e700837202 */ /* 0x000fe20000000f00 */
[----:B------:R-:W-:Y:S01]  /*a7c0*/  ULDC.64 UR6, c[0x0][0x228] ;  /* 0x00008a0000067ab9 */ /* 0x000fe20000000a00 */
[----:B------:R-:W-:Y:S06]  /*a7d0*/  BAR.SYNC.DEFER_BLOCKING 0x0 ;  /* 0x0000000000007b1d */ /* 0x000fec0000010000 */
[----:B------:R-:W2:Y:S02]  /*a7e0*/  LDS.128 R12, [R216] ;  /* 0x00000000d80c7984 */ /* 0x000ea40000000c00 */
[----:B------:R-:W-:Y:S06]  /*a7f0*/  BAR.SYNC.DEFER_BLOCKING 0x0 ;  /* 0x0000000000007b1d */ /* 0x000fec0000010000 */
[----:B------:R-:W-:Y:S02]  /*a800*/  STSM.16.M88.4 [R0], R8 ;  /* 0x0000000800007844 */ /* 0x000fe40000000200 */
[----:B------:R-:W-:Y:S06]  /*a810*/  BAR.SYNC.DEFER_BLOCKING 0x0 ;  /* 0x0000000000007b1d */ /* 0x000fec0000010000 */
[----:B------:R-:W3:Y:S01]  /*a820*/  LDS.128 R8, [R216] ;  /* 0x00000000d8087984 */ /* 0x000ee20000000c00 */
[----:B-1----:R-:W-:Y:S01]  /*a830*/  MOV R4, R120 ;  /* 0x0000007800047202 */ /* 0x002fe20000000f00 */
[----:B------:R-:W-:-:S02]  /*a840*/  IMAD.MOV.U32 R5, RZ, RZ, R122 ;  /* 0x000000ffff057224 */ /* 0x000fc400078e007a */
[----:B------:R-:W-:Y:S02]  /*a850*/  IMAD.MOV.U32 R6, RZ, RZ, R88 ;  /* 0x000000ffff067224 */ /* 0x000fe400078e0058 */
[----:B------:R-:W-:Y:S01]  /*a860*/  IMAD.MOV.U32 R7, RZ, RZ, R90 ;  /* 0x000000ffff077224 */ /* 0x000fe200078e005a */
[----:B------:R-:W-:Y:S06]  /*a870*/  BAR.SYNC.DEFER_BLOCKING 0x0 ;  /* 0x0000000000007b1d */ /* 0x000fec0000010000 */
[----:B--2---:R-:W-:Y:S04]  /*a880*/  STL.64 [R1+0x100], R12 ;  /* 0x0001000c01007387 */ /* 0x004fe80000100a00 */
[----:B------:R-:W-:Y:S04]  /*a890*/  STL.64 [R1+0x108], R14 ;  /* 0x0001080e01007387 */ /* 0x000fe80000100a00 */
[----:B------:R1:W-:Y:S01]  /*a8a0*/  STSM.16.M88.4 [R0], R4 ;  /* 0x0000000400007844 */ /* 0x0003e20000000200 */
[----:B------:R-:W-:Y:S06]  /*a8b0*/  BAR.SYNC.DEFER_BLOCKING 0x0 ;  /* 0x0000000000007b1d */ /* 0x000fec0000010000 */
[----:B---3--:R2:W-:Y:S04]  /*a8c0*/  STL.64 [R1+0xf0], R8 ;  /* 0x0000f00801007387 */ /* 0x0085e80000100a00 */
[----:B------:R3:W-:Y:S04]  /*a8d0*/  STL.64 [R1+0xf8], R10 ;  /* 0x0000f80a01007387 */ /* 0x0007e80000100a00 */
[----:B-1----:R-:W4:Y:S04]  /*a8e0*/  LDL.LU R4, [R1+0x4] ;  /* 0x0000040001047983 */ /* 0x002f280000300800 */
[----:B------:R-:W4:Y:S04]  /*a8f0*/  LDL.LU R5, [R1+0xc] ;  /* 0x00000c0001057983 */ /* 0x000f280000300800 */
[----:B------:R-:W1:Y:S01]  /*a900*/  LDS.128 R12, [R216] ;  /* 0x00000000d80c7984 */ /* 0x000e620000000c00 */
[----:B--2---:R-:W-:Y:S01]  /*a910*/  IMAD.MOV.U32 R8, RZ, RZ, R56 ;  /* 0x000000ffff087224 */ /* 0x004fe200078e0038 */
[----:B------:R-:W-:Y:S01]  /*a920*/  MOV R9, R58 ;  /* 0x0000003a00097202 */ /* 0x000fe20000000f00 */
[----:B---3--:R-:W-:-:S02]  /*a930*/  IMAD.MOV.U32 R10, RZ, RZ, R24 ;  /* 0x000000ffff0a7224 */ /* 0x008fc400078e0018 */
[----:B------:R-:W-:Y:S01]  /*a940*/  IMAD.MOV.U32 R11, RZ, RZ, R26 ;  /* 0x000000ffff0b7224 */ /* 0x000fe200078e001a */
[----:B------:R-:W-:Y:S06]  /*a950*/  BAR.SYNC.DEFER_BLOCKING 0x0 ;  /* 0x0000000000007b1d */ /* 0x000fec0000010000 */
[----:B------:R-:W-:Y:S02]  /*a960*/  STSM.16.M88.4 [R0], R8 ;  /* 0x0000000800007844 */ /* 0x000fe40000000200 */
[----:B------:R-:W-:Y:S01]  /*a970*/  BAR.SYNC.DEFER_BLOCKING 0x0 ;  /* 0x0000000000007b1d */ /* 0x000fe20000010000 */
[----:B------:R-:W-:-:S02]  /*a980*/  IMAD.MOV.U32 R6, RZ, RZ, R217 ;  /* 0x000000ffff067224 */ /* 0x000fc400078e00d9 */
[----:B------:R-:W-:-:S03]  /*a990*/  IMAD.MOV.U32 R7, RZ, RZ, R219 ;  /* 0x000000ffff077224 */ /* 0x000fc600078e00db */
[----:B------:R-:W2:Y:S02]  /*a9a0*/  LDS.128 R8, [R216] ;  /* 0x00000000d8087984 */ /* 0x000ea40000000c00 */
[----:B------:R-:W-:Y:S06]  /*a9b0*/  BAR.SYNC.DEFER_BLOCKING 0x0 ;  /* 0x0000000000007b1d */ /* 0x000fec0000010000 */
[----:B-1----:R-:W-:Y:S04]  /*a9c0*/  STL.64 [R1+0xe0], R12 ;  /* 0x0000e00c01007387 */ /* 0x002fe80000100a00 */
[----:B------:R-:W-:Y:S04]  /*a9d0*/  STL.64 [R1+0xe8], R14 ;  /* 0x0000e80e01007387 */ /* 0x000fe80000100a00 */
[----:B--2---:R1:W-:Y:S04]  /*a9e0*/  STL.64 [R1+0xd0], R8 ;  /* 0x0000d00801007387 */ /* 0x0043e80000100a00 */
[----:B------:R2:W-:Y:S01]  /*a9f0*/  STL.64 [R1+0xd8], R10 ;  /* 0x0000d80a01007387 */ /* 0x0005e20000100a00 */
[----:B-1----:R-:W-:Y:S01]  /*aa00*/  MOV R8, R185 ;  /* 0x000000b900087202 */ /* 0x002fe20000000f00 */
[----:B------:R-:W-:-:S02]  /*aa10*/  IMAD.MOV.U32 R9, RZ, RZ, R187 ;  /* 0x000000ffff097224 */ /* 0x000fc400078e00bb */
[----:B--2---:R-:W-:Y:S02]  /*aa20*/  IMAD.MOV.U32 R10, RZ, RZ, R153 ;  /* 0x000000ffff0a7224 */ /* 0x004fe400078e0099 */
[----:B------:R-:W-:Y:S01]  /*aa30*/  IMAD.MOV.U32 R11, RZ, RZ, R155 ;  /* 0x000000ffff0b7224 */ /* 0x000fe200078e009b */
[----:B----4-:R1:W-:Y:S01]  /*aa40*/  STSM.16.M88.4 [R0], R4 ;  /* 0x0000000400007844 */ /* 0x0103e20000000200 */
[----:B------:R-:W-:Y:S06]  /*aa50*/  BAR.SYNC.DEFER_BLOCKING 0x0 ;  /* 0x0000000000007b1d */ /* 0x000fec0000010000 */
[----:B------:R-:W2:Y:S02]  /*aa60*/  LDS.128 R12, [R216] ;  /* 0x00000000d80c7984 */ /* 0x000ea40000000c00 */
[----:B------:R-:W-:Y:S06]  /*aa70*/  BAR.SYNC.DEFER_BLOCKING 0x0 ;  /* 0x0000000000007b1d */ /* 0x000fec0000010000 */
[----:B------:R-:W-:Y:S02]  /*aa80*/  STSM.16.M88.4 [R0], R8 ;  /* 0x0000000800007844 */ /* 0x000fe40000000200 */
[----:B------:R-:W-:Y:S06]  /*aa90*/  BAR.SYNC.DEFER_BLOCKING 0x0 ;  /* 0x0000000000007b1d */ /* 0x000fec0000010000 */
[----:B------:R-:W3:Y:S01]  /*aaa0*/  LDS.128 R8, [R216] ;  /* 0x00000000d8087984 */ /* 0x000ee20000000c00 */
[----:B-1----:R-:W-:Y:S01]  /*aab0*/  IMAD.MOV.U32 R4, RZ, RZ, R121 ;  /* 0x000000ffff047224 */ /* 0x002fe200078e0079 */
[----:B------:R-:W-:Y:S01]  /*aac0*/  MOV R5, R123 ;  /* 0x0000007b00057202 */ /* 0x000fe20000000f00 */
[----:B------:R-:W-:-:S02]  /*aad0*/  IMAD.MOV.U32 R6, RZ, RZ, R89 ;  /* 0x000000ffff067224 */ /* 0x000fc400078e0059 */
        /* <DEDUP_REMOVED lines=12> */
[----:B---3--:R-:W-:Y:S01]  /*aba0*/  MOV R10, R25 ;  /* 0x00000019000a7202 */ /* 0x008fe20000000f00 */
[----:B------:R-:W-:Y:S01]  /*abb0*/  IMAD.MOV.U32 R9, RZ, RZ, R59 ;  /* 0x000000ffff097224 */ /* 0x000fe200078e003b */
[----:B------:R-:W-:Y:S01]  /*abc0*/  BAR.SYNC.DEFER_BLOCKING 0x0 ;  /* 0x0000000000007b1d */ /* 0x000fe20000010000 */
[----:B------:R-:W-:-:S05]  /*abd0*/  IMAD.MOV.U32 R11, RZ, RZ, R27 ;  /* 0x000000ffff0b7224 */ /* 0x000fca00078e001b */
[----:B------:R2:W-:Y:S04]  /*abe0*/  STSM.16.M88.4 [R0], R8 ;  /* 0x0000000800007844 */ /* 0x0005e80000000200 */
[----:B-1----:R-:W-:Y:S01]  /*abf0*/  STL [R1+0xa4], R13 ;  /* 0x0000a40d01007387 */ /* 0x002fe20000100800 */
[----:B------:R-:W-:-:S03]  /*ac00*/  IMAD.MOV.U32 R2, RZ, RZ, R12 ;  /* 0x000000ffff027224 */ /* 0x000fc600078e000c */
[----:B------:R-:W-:Y:S01]  /*ac10*/  STL.64 [R1+0xa8], R14 ;  /* 0x0000a80e01007387 */ /* 0x000fe20000100a00 */
[----:B------:R-:W-:Y:S01]  /*ac20*/  BAR.SYNC.DEFER_BLOCKING 0x0 ;  /* 0x0000000000007b1d */ /* 0x000fe20000010000 */
[----:B------:R-:W-:Y:S02]  /*ac30*/  IMAD.MOV.U32 R6, RZ, RZ, R220 ;  /* 0x000000ffff067224 */ /* 0x000fe400078e00dc */
[----:B------:R-:W-:-:S03]  /*ac40*/  IMAD.MOV.U32 R7, RZ, RZ, R222 ;  /* 0x000000ffff077224 */ /* 0x000fc600078e00de */
[----:B------:R-:W1:Y:S02]  /*ac50*/  LDS.128 R12, [R216] ;  /* 0x00000000d80c7984 */ /* 0x000e640000000c00 */
[----:B------:R-:W-:Y:S01]  /*ac60*/  BAR.SYNC.DEFER_BLOCKING 0x0 ;  /* 0x0000000000007b1d */ /* 0x000fe20000010000 */
[----:B--2---:R-:W-:Y:S02]  /*ac70*/  IMAD.MOV.U32 R8, RZ, RZ, R188 ;  /* 0x000000ffff087224 */ /* 0x004fe400078e00bc */
[----:B------:R-:W-:Y:S02]  /*ac80*/  IMAD.MOV.U32 R9, RZ, RZ, R190 ;  /* 0x000000ffff097224 */ /* 0x000fe400078e00be */
[----:B------:R-:W-:Y:S02]  /*ac90*/  IMAD.MOV.U32 R10, RZ, RZ, R156 ;  /* 0x000000ffff0a7224 */ /* 0x000fe400078e009c */
[----:B------:R-:W-:Y:S01]  /*aca0*/  IMAD.MOV.U32 R11, RZ, RZ, R158 ;  /* 0x000000ffff0b7224 */ /* 0x000fe200078e009e */
[----:B-1----:R-:W-:Y:S01]  /*acb0*/  STL [R1+0x94], R13 ;  /* 0x0000940d01007387 */ /* 0x002fe20000100800 */
[----:B------:R-:W-:-:S03]  /*acc0*/  MOV R3, R12 ;  /* 0x0000000c00037202 */ /* 0x000fc60000000f00 */
[----:B------:R-:W-:Y:S04]  /*acd0*/  STL.64 [R1+0x98], R14 ;  /* 0x0000980e01007387 */ /* 0x000fe80000100a00 */
[----:B----4-:R1:W-:Y:S01]  /*ace0*/  STSM.16.M88.4 [R0], R4 ;  /* 0x0000000400007844 */ /* 0x0103e20000000200 */
        /* <DEDUP_REMOVED lines=14> */
[----:B------:R-:W-:Y:S01]  /*add0*/  IMAD.MOV.U32 R24, RZ, RZ, R61 ;  /* 0x000000ffff187224 */ /* 0x000fe200078e003d */
[----:B------:R-:W-:Y:S06]  /*ade0*/  BAR.SYNC.DEFER_BLOCKING 0x0 ;  /* 0x0000000000007b1d */ /* 0x000fec0000010000 */
[----:B---3--:R2:W-:Y:S04]  /*adf0*/  STL.64 [R1], R8 ;  /* 0x0000000801007387 */ /* 0x0085e80000100a00 */
[----:B------:R3:W-:Y:S04]  /*ae00*/  STL.64 [R1+0x8], R10 ;  /* 0x0000080a01007387 */ /* 0x0007e80000100a00 */
[----:B-1----:R-:W4:Y:S04]  /*ae10*/  LDL.LU R4, [R1+0x14] ;  /* 0x0000140001047983 */ /* 0x002f280000300800 */
[----:B------:R-:W4:Y:S01]  /*ae20*/  LDL.LU R5, [R1+0x1c] ;  /* 0x00001c0001057983 */ /* 0x000f220000300800 */
[----:B--2---:R-:W-:-:S03]  /*ae30*/  IMAD.MOV.U32 R8, RZ, RZ, R60 ;  /* 0x000000ffff087224 */ /* 0x004fc600078e003c */
[----:B------:R-:W2:Y:S04]  /*ae40*/  LDL.LU R60, [R1+0x20] ;  /* 0x00002000013c7983 */ /* 0x000ea80000300800 */
[----:B------:R-:W2:Y:S04]  /*ae50*/  LDL.LU R61, [R1+0x28] ;  /* 0x00002800013d7983 */ /* 0x000ea80000300800 */
[----:B------:R-:W1:Y:S01]  /*ae60*/  LDS.128 R248, [R216] ;  /* 0x00000000d8f87984 */ /* 0x000e620000000c00 */
        /* <DEDUP_REMOVED lines=8> */
[----:B------:R-:W3:Y:S02]  /*aef0*/  LDS.128 R8, [R216] ;  /* 0x00000000d8087984 */ /* 0x000ee40000000c00 */
[----:B------:R-:W-:Y:S01]  /*af00*/  BAR.SYNC.DEFER_BLOCKING 0x0 ;  /* 0x0000000000007b1d */ /* 0x000fe20000010000 */
[----:B------:R-:W-:Y:S01]  /*af10*/  MOV R12, R189 ;  /* 0x000000bd000c7202 */ /* 0x000fe20000000f00 */
[----:B------:R-:W-:Y:S02]  /*af20*/  IMAD.MOV.U32 R13, RZ, RZ, R191 ;  /* 0x000000ffff0d7224 */ /* 0x000fe400078e00bf */
[----:B------:R-:W-:Y:S02]  /*af30*/  IMAD.MOV.U32 R14, RZ, RZ, R157 ;  /* 0x000000ffff0e7224 */ /* 0x000fe400078e009d */
[----:B------:R-:W-:Y:S01]  /*af40*/  IMAD.MOV.U32 R15, RZ, RZ, R159 ;  /* 0x000000ffff0f7224 */ /* 0x000fe200078e009f */
[----:B------:R-:W-:Y:S01]  /*af50*/  MOV R26, R29 ;  /* 0x0000001d001a7202 */ /* 0x000fe20000000f00 */
[----:B------:R-:W-:-:S02]  /*af60*/  IMAD.MOV.U32 R27, RZ, RZ, R31 ;  /* 0x000000ffff1b7224 */ /* 0x000fc400078e001f */
[----:B------:R-:W-:Y:S02]  /*af70*/  IMAD.MOV.U32 R25, RZ, RZ, R63 ;  /* 0x000000ffff197224 */ /* 0x000fe400078e003f */
[----:B------:R-:W-:Y:S02]  /*af80*/  IMAD.MOV.U32 R62, RZ, RZ, R224 ;  /* 0x000000ffff3e7224 */ /* 0x000fe400078e00e0 */
[----:B------:R-:W-:Y:S01]  /*af90*/  IMAD.MOV.U32 R63, RZ, RZ, R226 ;  /* 0x000000ffff3f7224 */ /* 0x000fe200078e00e2 */
[----:B----4-:R-:W-:Y:S01]  /*afa0*/  STSM.16.M88.4 [R0], R4 ;  /* 0x0000000400007844 */ /* 0x010fe20000000200 */
[----:B------:R-:W-:Y:S06]  /*afb0*/  BAR.SYNC.DEFER_BLOCKING 0x0 ;  /* 0x0000000000007b1d */ /* 0x000fec0000010000 */
[----:B------:R-:W4:Y:S02]  /*afc0*/  LDS.128 R4, [R216] ;  /* 0x00000000d8047984 */ /* 0x000f240000000c00 */
[----:B------:R-:W-:Y:S06]  /*afd0*/  BAR.SYNC.DEFER_BLOCKING 0x0 ;  /* 0x0000000000007b1d */ /* 0x000fec0000010000 */
[----:B------:R-:W-:Y:S02]  /*afe0*/  STSM.16.M88.4 [R0], R12 ;  /* 0x0000000c00007844 */ /* 0x000fe40000000200 */
        /* <DEDUP_REMOVED lines=11> */
[----:B--2---:R2:W-:Y:S02]  /*b0a0*/  STSM.16.M88.4 [R0], R60 ;  /* 0x0000003c00007844 */ /* 0x0045e40000000200 */
[----:B------:R-:W-:Y:S06]  /*b0b0*/  BAR.SYNC.DEFER_BLOCKING 0x0 ;  /* 0x0000000000007b1d */ /* 0x000fec0000010000 */
[----:B--2---:R-:W2:Y:S04]  /*b0c0*/  LDL.LU R60, [R1+0x24] ;  /* 0x00002400013c7983 */ /* 0x004ea80000300800 */
[----:B------:R-:W2:Y:S04]  /*b0d0*/  LDL.LU R61, [R1+0x2c] ;  /* 0x00002c00013d7983 */ /* 0x000ea80000300800 */
[----:B------:R-:W4:Y:S01]  /*b0e0*/  LDS.128 R24, [R216] ;  /* 0x00000000d8187984 */ /* 0x000f220000000c00 */
[----:B------:R-:W-:Y:S06]  /*b0f0*/  BAR.SYNC.DEFER_BLOCKING 0x0 ;  /* 0x0000000000007b1d */ /* 0x000fec0000010000 */
[----:B------:R-:W-:Y:S02]  /*b100*/  STSM.16.M88.4 [R0], R20 ;  /* 0x0000001400007844 */ /* 0x000fe40000000200 */
[----:B------:R-:W-:Y:S01]  /*b110*/  BAR.SYNC.DEFER_BLOCKING 0x0 ;  /* 0x0000000000007b1d */ /* 0x000fe20000010000 */
[----:B------:R-:W-:Y:S01]  /*b120*/  IMAD.MOV.U32 R16, RZ, RZ, R128 ;  /* 0x000000ffff107224 */ /* 0x000fe200078e0080 */
[----:B------:R-:W-:Y:S01]  /*b130*/  MOV R18, R96 ;  /* 0x0000006000127202 */ /* 0x000fe20000000f00 */
[----:B------:R-:W-:-:S03]  /*b140*/  IMAD.MOV.U32 R17, RZ, RZ, R130 ;  /* 0x000000ffff117224 */ /* 0x000fc600078e0082 */
[----:B------:R-:W4:Y:S01]  /*b150*/  LDS.128 R20, [R216] ;  /* 0x00000000d8147984 */ /* 0x000f220000000c00 */
[----:B------:R-:W-:Y:S01]  /*b160*/  IMAD.MOV.U32 R19, RZ, RZ, R98 ;  /* 0x000000ffff137224 */ /* 0x000fe200078e0062 */
[----:B------:R-:W-:Y:S01]  /*b170*/  BAR.SYNC.DEFER_BLOCKING 0x0 ;  /* 0x0000000000007b1d */ /* 0x000fe20000010000 */
[----:B------:R-:W-:-:S05]  /*b180*/  IMAD.MOV.U32 R98, RZ, RZ, R33 ;  /* 0x000000ffff627224 */ /* 0x000fca00078e0021 */
[----:B------:R1:W-:Y:S02]  /*b190*/  STSM.16.M88.4 [R0], R16 ;  /* 0x0000001000007844 */ /* 0x0003e40000000200 */
[----:B------:R-:W-:Y:S01]  /*b1a0*/  BAR.SYNC.DEFER_BLOCKING 0x0 ;  /* 0x0000000000007b1d */ /* 0x000fe20000010000 */
[----:B-1----:R-:W-:-:S05]  /*b1b0*/  IMAD.MOV.U32 R18, RZ, RZ, R32 ;  /* 0x000000ffff127224 */ /* 0x002fca00078e0020 */
[----:B------:R-:W3:Y:S04]  /*b1c0*/  LDL.LU R32, [R1+0x30] ;  /* 0x0000300001207983 */ /* 0x000ee80000300800 */
[----:B------:R-:W3:Y:S01]  /*b1d0*/  LDL.LU R33, [R1+0x38] ;  /* 0x0000380001217983 */ /* 0x000ee20000300800 */
[----:B------:R-:W-:Y:S01]  /*b1e0*/  IMAD.MOV.U32 R16, RZ, RZ, R64 ;  /* 0x000000ffff107224 */ /* 0x000fe200078e0040 */
[----:B------:R-:W-:Y:S01]  /*b1f0*/  MOV R19, R34 ;  /* 0x0000002200137202 */ /* 0x000fe20000000f00 */
[----:B------:R-:W-:Y:S01]  /*b200*/  IMAD.MOV.U32 R17, RZ, RZ, R66 ;  /* 0x000000ffff117224 */ /* 0x000fe200078e0042 */
[----:B------:R-:W-:Y:S01]  /*b210*/  MOV R122, R161 ;  /* 0x000000a1007a7202 */ /* 0x000fe20000000f00 */
[----:B------:R-:W-:Y:S01]  /*b220*/  IMAD.MOV.U32 R62, RZ, RZ, R225 ;  /* 0x000000ffff3e7224 */ /* 0x000fe200078e00e1 */
[----:B------:R-:W1:Y:S01]  /*b230*/  LDS.128 R88, [R216] ;  /* 0x00000000d8587984 */ /* 0x000e620000000c00 */
[----:B------:R-:W-:Y:S01]  /*b240*/  BAR.SYNC.DEFER_BLOCKING 0x0 ;  /* 0x0000000000007b1d */ /* 0x000fe20000010000 */
[----:B------:R-:W-:-:S02]  /*b250*/  IMAD.MOV.U32 R63, RZ, RZ, R227 ;  /* 0x000000ffff3f7224 */ /* 0x000fc400078e00e3 */
[----:B------:R-:W-:Y:S02]  /*b260*/  IMAD.MOV.U32 R120, RZ, RZ, R193 ;  /* 0x000000ffff787224 */ /* 0x000fe400078e00c1 */
[----:B------:R-:W-:Y:S02]  /*b270*/  IMAD.MOV.U32 R121, RZ, RZ, R195 ;  /* 0x000000ffff797224 */ /* 0x000fe400078e00c3 */
[----:B------:R-:W-:Y:S01]  /*b280*/  IMAD.MOV.U32 R123, RZ, RZ, R163 ;  /* 0x000000ffff7b7224 */ /* 0x000fe200078e00a3 */
[----:B------:R-:W4:Y:S04]  /*b290*/  LDL.LU R128, [R1+0x34] ;  /* 0x0000340001807983 */ /* 0x000f280000300800 */
[----:B------:R-:W-:Y:S01]  /*b2a0*/  STSM.16.M88.4 [R0], R16 ;  /* 0x0000001000007844 */ /* 0x000fe20000000200 */
[----:B------:R-:W-:Y:S06]  /*b2b0*/  BAR.SYNC.DEFER_BLOCKING 0x0 ;  /* 0x0000000000007b1d */ /* 0x000fec0000010000 */
[----:B------:R-:W1:Y:S02]  /*b2c0*/  LDS.128 R16, [R216] ;  /* 0x00000000d8107984 */ /* 0x000e640000000c00 */
[----:B------:R-:W-:Y:S01]  /*b2d0*/  BAR.SYNC.DEFER_BLOCKING 0x0 ;  /* 0x0000000000007b1d */ /* 0x000fe20000010000 */
[----:B------:R-:W-:-:S02]  /*b2e0*/  IMAD.MOV.U32 R124, RZ, RZ, R129 ;  /* 0x000000ffff7c7224 */ /* 0x000fc400078e0081 */
[----:B------:R-:W-:-:S03]  /*b2f0*/  IMAD.MOV.U32 R126, RZ, RZ, R97 ;  /* 0x000000ffff7e7224 */ /* 0x000fc600078e0061 */
[----:B------:R-:W4:Y:S04]  /*b300*/  LDL.LU R129, [R1+0x3c] ;  /* 0x00003c0001817983 */ /* 0x000f280000300800 */
[----:B--2---:R-:W-:Y:S01]  /*b310*/  STSM.16.M88.4 [R0], R60 ;  /* 0x0000003c00007844 */ /* 0x004fe20000000200 */
[----:B------:R-:W-:Y:S01]  /*b320*/  BAR.SYNC.DEFER_BLOCKING 0x0 ;  /* 0x0000000000007b1d */ /* 0x000fe20000010000 */
[----:B------:R-:W-:Y:S02]  /*b330*/  IMAD.MOV.U32 R96, RZ, RZ, R65 ;  /* 0x000000ffff607224 */ /* 0x000fe400078e0041 */
[----:B------:R-:W-:Y:S02]  /*b340*/  IMAD.MOV.U32 R97, RZ, RZ, R67 ;  /* 0x000000ffff617224 */ /* 0x000fe400078e0043 */
[----:B------:R-:W-:Y:S01]  /*b350*/  IMAD.MOV.U32 R99, RZ, RZ, R35 ;  /* 0x000000ffff637224 */ /* 0x000fe200078e0023 */
[----:B------:R-:W-:Y:S01]  /*b360*/  MOV R34, R228 ;  /* 0x000000e400227202 */ /* 0x000fe20000000f00 */
[----:B------:R-:W-:Y:S01]  /*b370*/  IMAD.MOV.U32 R64, RZ, RZ, R196 ;  /* 0x000000ffff407224 */ /* 0x000fe200078e00c4 */
[----:B------:R-:W2:Y:S04]  /*b380*/  LDL.LU R184, [R1+0x40] ;  /* 0x0000400001b87983 */ /* 0x000ea80000300800 */
[----:B------:R-:W1:Y:S01]  /*b390*/  LDS.128 R92, [R216] ;  /* 0x00000000d85c7984 */ /* 0x000e620000000c00 */
[----:B------:R-:W-:Y:S01]  /*b3a0*/  IMAD.MOV.U32 R35, RZ, RZ, R230 ;  /* 0x000000ffff237224 */ /* 0x000fe200078e00e6 */
[----:B------:R-:W-:Y:S01]  /*b3b0*/  MOV R67, R166 ;  /* 0x000000a600437202 */ /* 0x000fe20000000f00 */
[----:B------:R-:W-:Y:S01]  /*b3c0*/  IMAD.MOV.U32 R65, RZ, RZ, R198 ;  /* 0x000000ffff417224 */ /* 0x000fe200078e00c6 */
[----:B------:R-:W-:Y:S01]  /*b3d0*/  BAR.SYNC.DEFER_BLOCKING 0x0 ;  /* 0x0000000000007b1d */ /* 0x000fe20000010000 */
[----:B------:R-:W-:-:S02]  /*b3e0*/  IMAD.MOV.U32 R66, RZ, RZ, R164 ;  /* 0x000000ffff427224 */ /* 0x000fc400078e00a4 */
[----:B------:R-:W-:Y:S02]  /*b3f0*/  IMAD.MOV.U32 R130, RZ, RZ, R229 ;  /* 0x000000ffff827224 */ /* 0x000fe400078e00e5 */
[----:B------:R-:W-:Y:S02]  /*b400*/  IMAD.MOV.U32 R156, RZ, RZ, R197 ;  /* 0x000000ffff9c7224 */ /* 0x000fe400078e00c5 */
[----:B------:R-:W-:Y:S01]  /*b410*/  IMAD.MOV.U32 R187, RZ, RZ, R234 ;  /* 0x000000ffffbb7224 */ /* 0x000fe200078e00ea */
[----:B------:R-:W2:Y:S01]  /*b420*/  LDL.LU R185, [R1+0x48] ;  /* 0x0000480001b97983 */ /* 0x000ea20000300800 */
[----:B------:R-:W-:Y:S02]  /*b430*/  IMAD.MOV.U32 R157, RZ, RZ, R199 ;  /* 0x000000ffff9d7224 */ /* 0x000fe400078e00c7 */
[----:B------:R-:W-:Y:S01]  /*b440*/  IMAD.MOV.U32 R186, RZ, RZ, R232 ;  /* 0x000000ffffba7224 */ /* 0x000fe200078e00e8 */
[----:B------:R-:W2:Y:S01]  /*b450*/  LDL.LU R234, [R1+0x4a8] ;  /* 0x0004a80001ea7983 */ /* 0x000ea20000300800 */
[----:B------:R-:W-:Y:S01]  /*b460*/  IMAD.MOV.U32 R158, RZ, RZ, R165 ;  /* 0x000000ffff9e7224 */ /* 0x000fe200078e00a5 */
[----:B------:R-:W-:Y:S01]  /*b470*/  MOV R222, R49 ;  /* 0x0000003100de7202 */ /* 0x000fe20000000f00 */
[----:B------:R-:W-:Y:S01]  /*b480*/  IMAD.MOV.U32 R159, RZ, RZ, R167 ;  /* 0x000000ffff9f7224 */ /* 0x000fe200078e00a7 */
[----:B------:R-:W1:Y:S01]  /*b490*/  LDC R228, c[0x0][0x244] ;  /* 0x00009100ffe47b82 */ /* 0x000e620000000800 */
[----:B------:R-:W-:Y:S07]  /*b4a0*/  STSM.16.M88.4 [R0], R120 ;  /* 0x0000007800007844 */ /* 0x000fee0000000200 */
[----:B------:R-:W-:Y:S06]  /*b4b0*/  BAR.SYNC.DEFER_BLOCKING 0x0 ;  /* 0x0000000000007b1d */ /* 0x000fec0000010000 */
[----:B------:R-:W1:Y:S02]  /*b4c0*/  LDS.128 R60, [R216] ;  /* 0x00000000d83c7984 */ /* 0x000e640000000c00 */
[----:B------:R-:W-:Y:S06]  /*b4d0*/  BAR.SYNC.DEFER_BLOCKING 0x0 ;  /* 0x0000000000007b1d */ /* 0x000fec0000010000 */
[----:B------:R-:W-:Y:S02]  /*b4e0*/  STSM.16.M88.4 [R0], R124 ;  /* 0x0000007c00007844 */ /* 0x000fe40000000200 */
[----:B------:R-:W-:Y:S06]  /*b4f0*/  BAR.SYNC.DEFER_BLOCKING 0x0 ;  /* 0x0000000000007b1d */ /* 0x000fec0000010000 */
[----:B------:R-:W1:Y:S02]  /*b500*/  LDS.128 R120, [R216] ;  /* 0x00000000d8787984 */ /* 0x000e640000000c00 */
[----:B------:R-:W-:Y:S06]  /*b510*/  BAR.SYNC.DEFER_BLOCKING 0x0 ;  /* 0x0000000000007b1d */ /* 0x000fec0000010000 */
[----:B------:R-:W-:Y:S02]  /*b520*/  STSM.16.M88.4 [R0], R96 ;  /* 0x0000006000007844 */ /* 0x000fe40000000200 */
[----:B------:R-:W-:Y:S06]  /*b530*/  BAR.SYNC.DEFER_BLOCKING 0x0 ;  /* 0x0000000000007b1d */ /* 0x000fec0000010000 */
[----:B------:R-:W1:Y:S02]  /*b540*/  LDS.128 R124, [R216] ;  /* 0x00000000d87c7984 */ /* 0x000e640000000c00 */
[----:B------:R-:W-:Y:S06]  /*b550*/  BAR.SYNC.DEFER_BLOCKING 0x0 ;  /* 0x0000000000007b1d */ /* 0x000fec0000010000 */
[----:B---3--:R3:W-:Y:S02]  /*b560*/  STSM.16.M88.4 [R0], R32 ;  /* 0x0000002000007844 */ /* 0x0087e40000000200 */
[----:B------:R-:W-:Y:S06]  /*b570*/  BAR.SYNC.DEFER_BLOCKING 0x0 ;  /* 0x0000000000007b1d */ /* 0x000fec0000010000 */
[----:B------:R-:W1:Y:S02]  /*b580*/  LDS.128 R96, [R216] ;  /* 0x00000000d8607984 */ /* 0x000e640000000c00 */
[----:B------:R-:W-:Y:S06]  /*b590*/  BAR.SYNC.DEFER_BLOCKING 0x0 ;  /* 0x0000000000007b1d */ /* 0x000fec0000010000 */
[----:B------:R-:W-:Y:S02]  /*b5a0*/  STSM.16.M88.4 [R0], R64 ;  /* 0x0000004000007844 */ /* 0x000fe40000000200 */
[----:B------:R-:W-:Y:S01]  /*b5b0*/  BAR.SYNC.DEFER_BLOCKING 0x0 ;  /* 0x0000000000007b1d */ /* 0x000fe20000010000 */
[----:B---3--:R-:W-:-:S02]  /*b5c0*/  IMAD.MOV.U32 R32, RZ, RZ, R132 ;  /* 0x000000ffff207224 */ /* 0x008fc400078e0084 */
[----:B------:R-:W-:-:S03]  /*b5d0*/  IMAD.MOV.U32 R33, RZ, RZ, R134 ;  /* 0x000000ffff217224 */ /* 0x000fc600078e0086 */
[----:B------:R-:W3:Y:S01]  /*b5e0*/  LDS.128 R64, [R216] ;  /* 0x00000000d8407984 */ /* 0x000ee20000000c00 */
[----:B------:R-:W-:Y:S02]  /*b5f0*/  IMAD.MOV.U32 R34, RZ, RZ, R100 ;  /* 0x000000ffff227224 */ /* 0x000fe400078e0064 */
[----:B------:R-:W-:Y:S01]  /*b600*/  IMAD.MOV.U32 R35, RZ, RZ, R102 ;  /* 0x000000ffff237224 */ /* 0x000fe200078e0066 */
[----:B------:R-:W-:Y:S06]  /*b610*/  BAR.SYNC.DEFER_BLOCKING 0x0 ;  /* 0x0000000000007b1d */ /* 0x000fec0000010000 */
[----:B------:R4:W-:Y:S02]  /*b620*/  STSM.16.M88.4 [R0], R32 ;  /* 0x0000002000007844 */ /* 0x0009e40000000200 */
[----:B------:R-:W-:Y:S06]  /*b630*/  BAR.SYNC.DEFER_BLOCKING 0x0 ;  /* 0x0000000000007b1d */ /* 0x000fec0000010000 */
[----:B------:R-:W3:Y:S01]  /*b640*/  LDS.128 R152, [R216] ;  /* 0x00000000d8987984 */ /* 0x000ee20000000c00 */
[----:B----4-:R-:W-:Y:S01]  /*b650*/  MOV R32, R68 ;  /* 0x0000004400207202 */ /* 0x010fe20000000f00 */
[----:B------:R-:W-:-:S02]  /*b660*/  IMAD.MOV.U32 R33, RZ, RZ, R70 ;  /* 0x000000ffff217224 */ /* 0x000fc400078e0046 */
[----:B------:R-:W-:Y:S02]  /*b670*/  IMAD.MOV.U32 R34, RZ, RZ, R36 ;  /* 0x000000ffff227224 */ /* 0x000fe400078e0024 */
[----:B------:R-:W-:Y:S01]  /*b680*/  IMAD.MOV.U32 R35, RZ, RZ, R38 ;  /* 0x000000ffff237224 */ /* 0x000fe200078e0026 */
[----:B------:R-:W-:Y:S06]  /*b690*/  BAR.SYNC.DEFER_BLOCKING 0x0 ;  /* 0x0000000000007b1d */ /* 0x000fec0000010000 */
[----:B------:R-:W-:Y:S02]  /*b6a0*/  STSM.16.M88.4 [R0], R32 ;  /* 0x0000002000007844 */ /* 0x000fe40000000200 */
[----:B------:R-:W-:Y:S06]  /*b6b0*/  BAR.SYNC.DEFER_BLOCKING 0x0 ;  /* 0x0000000000007b1d */ /* 0x000fec0000010000 */
[----:B------:R-:W4:Y:S02]  /*b6c0*/  LDS.128 R32, [R216] ;  /* 0x00000000d8207984 */ /* 0x000f240000000c00 */
[----:B------:R-:W-:Y:S01]  /*b6d0*/  BAR.SYNC.DEFER_BLOCKING 0x0 ;  /* 0x0000000000007b1d */ /* 0x000fe20000010000 */
[----:B------:R-:W-:-:S05]  /*b6e0*/  MOV R132, R133 ;  /* 0x0000008500847202 */ /* 0x000fca0000000f00 */
[----:B------:R-:W-:Y:S02]  /*b6f0*/  STSM.16.M88.4 [R0], R128 ;  /* 0x0000008000007844 */ /* 0x000fe40000000200 */
[----:B------:R-:W-:Y:S01]  /*b700*/  BAR.SYNC.DEFER_BLOCKING 0x0 ;  /* 0x0000000000007b1d */ /* 0x000fe20000010000 */
[----:B------:R-:W-:Y:S02]  /*b710*/  IMAD.MOV.U32 R133, RZ, RZ, R135 ;  /* 0x000000ffff857224 */ /* 0x000fe400078e0087 */
[----:B------:R-:W-:Y:S02]  /*b720*/  IMAD.MOV.U32 R134, RZ, RZ, R101 ;  /* 0x000000ffff867224 */ /* 0x000fe400078e0065 */
[----:B------:R-:W-:Y:S02]  /*b730*/  IMAD.MOV.U32 R135, RZ, RZ, R103 ;  /* 0x000000ffff877224 */ /* 0x000fe400078e0067 */
[----:B------:R-:W4:Y:S01]  /*b740*/  LDS.128 R100, [R216] ;  /* 0x00000000d8647984 */ /* 0x000f220000000c00 */
[----:B------:R-:W-:Y:S06]  /*b750*/  BAR.SYNC.DEFER_BLOCKING 0x0 ;  /* 0x0000000000007b1d */ /* 0x000fec0000010000 */
[----:B------:R-:W-:Y:S02]  /*b760*/  STSM.16.M88.4 [R0], R156 ;  /* 0x0000009c00007844 */ /* 0x000fe40000000200 */
[----:B------:R-:W-:Y:S06]  /*b770*/  BAR.SYNC.DEFER_BLOCKING 0x0 ;  /* 0x0000000000007b1d */ /* 0x000fec0000010000 */
[----:B------:R-:W4:Y:S02]  /*b780*/  LDS.128 R128, [R216] ;  /* 0x00000000d8807984 */ /* 0x000f240000000c00 */
        /* <DEDUP_REMOVED lines=8> */
[----:B------:R-:W-:Y:S06]  /*b810*/  BAR.SYNC.DEFER_BLOCKING 0x0 ;  /* 0x0000000000007b1d */ /* 0x000fec0000010000 */
[----:B------:R1:W-:Y:S02]  /*b820*/  STSM.16.M88.4 [R0], R164 ;  /* 0x000000a400007844 */ /* 0x0003e40000000200 */
[----:B------:R-:W-:Y:S06]  /*b830*/  BAR.SYNC.DEFER_BLOCKING 0x0 ;  /* 0x0000000000007b1d */ /* 0x000fec0000010000 */
[----:B-1----:R-:W3:Y:S01]  /*b840*/  LDL.LU R164, [R1+0x44] ;  /* 0x0000440001a47983 */ /* 0x002ee20000300800 */
[----:B------:R-:W-:-:S03]  /*b850*/  IMAD.MOV.U32 R167, RZ, RZ, R235 ;  /* 0x000000ffffa77224 */ /* 0x000fc600078e00eb */
[----:B------:R-:W3:Y:S04]  /*b860*/  LDL.LU R165, [R1+0x4c] ;  /* 0x00004c0001a57983 */ /* 0x000ee80000300800 */
[----:B------:R-:W4:Y:S04]  /*b870*/  LDL.LU R235, [R1+0x110] ;  /* 0x0001100001eb7983 */ /* 0x000f280000300800 */
[----:B------:R-:W1:Y:S01]  /*b880*/  LDS.128 R156, [R216] ;  /* 0x00000000d89c7984 */ /* 0x000e620000000c00 */
[----:B------:R-:W-:Y:S01]  /*b890*/  BAR.SYNC.DEFER_BLOCKING 0x0 ;  /* 0x0000000000007b1d */ /* 0x000fe20000010000 */
[----:B------:R-:W-:Y:S01]  /*b8a0*/  MOV R68, R200 ;  /* 0x000000c800447202 */ /* 0x000fe20000000f00 */
[----:B------:R-:W-:-:S02]  /*b8b0*/  IMAD.MOV.U32 R69, RZ, RZ, R202 ;  /* 0x000000ffff457224 */ /* 0x000fc400078e00ca */
[----:B------:R-:W-:Y:S02]  /*b8c0*/  IMAD.MOV.U32 R70, RZ, RZ, R168 ;  /* 0x000000ffff467224 */ /* 0x000fe400078e00a8 */
[----:B------:R-:W-:Y:S01]  /*b8d0*/  IMAD.MOV.U32 R71, RZ, RZ, R170 ;  /* 0x000000ffff477224 */ /* 0x000fe200078e00aa */
[----:B------:R-:W-:Y:S01]  /*b8e0*/  MOV R37, R138 ;  /* 0x0000008a00257202 */ /* 0x000fe20000000f00 */
[----:B------:R-:W-:Y:S01]  /*b8f0*/  IMAD.MOV.U32 R36, RZ, RZ, R136 ;  /* 0x000000ffff247224 */ /* 0x000fe200078e0088 */
[----:B------:R-:W3:Y:S01]  /*b900*/  LDL.LU R192, [R1+0x50] ;  /* 0x0000500001c07983 */ /* 0x000ee20000300800 */
[----:B------:R-:W-:Y:S02]  /*b910*/  IMAD.MOV.U32 R38, RZ, RZ, R104 ;  /* 0x000000ffff267224 */ /* 0x000fe400078e0068 */
[----:B------:R-:W-:Y:S01]  /*b920*/  IMAD.MOV.U32 R39, RZ, RZ, R106 ;  /* 0x000000ffff277224 */ /* 0x000fe200078e006a */
[----:B------:R-:W3:Y:S04]  /*b930*/  LDL.LU R193, [R1+0x58] ;  /* 0x0000580001c17983 */ /* 0x000ee80000300800 */
[----:B--2---:R-:W-:Y:S01]  /*b940*/  STSM.16.M88.4 [R0], R184 ;  /* 0x000000b800007844 */ /* 0x004fe20000000200 */
[----:B------:R-:W-:Y:S06]  /*b950*/  BAR.SYNC.DEFER_BLOCKING 0x0 ;  /* 0x0000000000007b1d */ /* 0x000fec0000010000 */
[----:B------:R-:W2:Y:S02]  /*b960*/  LDS.128 R132, [R216] ;  /* 0x00000000d8847984 */ /* 0x000ea40000000c00 */
[----:B------:R-:W-:Y:S06]  /*b970*/  BAR.SYNC.DEFER_BLOCKING 0x0 ;  /* 0x0000000000007b1d */ /* 0x000fec0000010000 */
[----:B------:R-:W-:Y:S02]  /*b980*/  STSM.16.M88.4 [R0], R68 ;  /* 0x0000004400007844 */ /* 0x000fe40000000200 */
[----:B------:R-:W-:Y:S06]  /*b990*/  BAR.SYNC.DEFER_BLOCKING 0x0 ;  /* 0x0000000000007b1d */ /* 0x000fec0000010000 */
[----:B------:R-:W2:Y:S02]  /*b9a0*/  LDS.128 R68, [R216] ;  /* 0x00000000d8447984 */ /* 0x000ea40000000c00 */
[----:B------:R-:W-:Y:S06]  /*b9b0*/  BAR.SYNC.DEFER_BLOCKING 0x0 ;  /* 0x0000000000007b1d */ /* 0x000fec0000010000 */
[----:B------:R1:W-:Y:S02]  /*b9c0*/  STSM.16.M88.4 [R0], R36 ;  /* 0x0000002400007844 */ /* 0x0003e40000000200 */
[----:B------:R-:W-:Y:S01]  /*b9d0*/  BAR.SYNC.DEFER_BLOCKING 0x0 ;  /* 0x0000000000007b1d */ /* 0x000fe20000010000 */
[----:B-1----:R-:W-:Y:S01]  /*b9e0*/  IMAD.MOV.U32 R36, RZ, RZ, R72 ;  /* 0x000000ffff247224 */ /* 0x002fe200078e0048 */
[----:B------:R-:W-:Y:S01]  /*b9f0*/  MOV R38, R40 ;  /* 0x0000002800267202 */ /* 0x000fe20000000f00 */
[----:B------:R-:W-:-:S02]  /*ba00*/  IMAD.MOV.U32 R37, RZ, RZ, R74 ;  /* 0x000000ffff257224 */ /* 0x000fc400078e004a */
[----:B------:R-:W-:Y:S02]  /*ba10*/  IMAD.MOV.U32 R39, RZ, RZ, R42 ;  /* 0x000000ffff277224 */ /* 0x000fe400078e002a */
[----:B------:R-:W-:Y:S01]  /*ba20*/  IMAD.MOV.U32 R166, RZ, RZ, R233 ;  /* 0x000000ffffa67224 */ /* 0x000fe200078e00e9 */
[----:B------:R-:W-:Y:S01]  /*ba30*/  MOV R170, R105 ;  /* 0x0000006900aa7202 */ /* 0x000fe20000000f00 */
[----:B----4-:R-:W1:Y:S01]  /*ba40*/  LDS.128 R184, [R235] ;  /* 0x00000000ebb87984 */ /* 0x010e620000000c00 */
[----:B------:R-:W-:Y:S06]  /*ba50*/  BAR.SYNC.DEFER_BLOCKING 0x0 ;  /* 0x0000000000007b1d */ /* 0x000fec0000010000 */
[----:B------:R-:W-:Y:S02]  /*ba60*/  STSM.16.M88.4 [R0], R36 ;  /* 0x0000002400007844 */ /* 0x000fe40000000200 */
[----:B------:R-:W-:Y:S06]  /*ba70*/  BAR.SYNC.DEFER_BLOCKING 0x0 ;  /* 0x0000000000007b1d */ /* 0x000fec0000010000 */
[----:B------:R-:W4:Y:S02]  /*ba80*/  LDS.128 R36, [R235] ;  /* 0x00000000eb247984 */ /* 0x000f240000000c00 */
[----:B------:R-:W-:Y:S06]  /*ba90*/  BAR.SYNC.DEFER_BLOCKING 0x0 ;  /* 0x0000000000007b1d */ /* 0x000fec0000010000 */
[----:B---3--:R3:W-:Y:S02]  /*baa0*/  STSM.16.M88.4 [R0], R164 ;  /* 0x000000a400007844 */ /* 0x0087e40000000200 */
[----:B---3--:R-:W-:-:S02]  /*bab0*/  IMAD.MOV.U32 R167, RZ, RZ, R171 ;  /* 0x000000ffffa77224 */ /* 0x008fc400078e00ab */
[----:B------:R-:W-:Y:S01]  /*bac0*/  IMAD.MOV.U32 R171, RZ, RZ, R107 ;  /* 0x000000ffffab7224 */ /* 0x000fe200078e006b */
[----:B------:R-:W-:Y:S01]  /*bad0*/  BAR.SYNC.DEFER_BLOCKING 0x0 ;  /* 0x0000000000007b1d */ /* 0x000fe20000010000 */
[----:B------:R-:W-:Y:S01]  /*bae0*/  IMAD.MOV.U32 R164, RZ, RZ, R201 ;  /* 0x000000ffffa47224 */ /* 0x000fe200078e00c9 */
[----:B------:R-:W-:Y:S01]  /*baf0*/  MOV R165, R203 ;  /* 0x000000cb00a57202 */ /* 0x000fe20000000f00 */
[----:B------:R-:W-:-:S03]  /*bb00*/  IMAD.MOV.U32 R166, RZ, RZ, R169 ;  /* 0x000000ffffa67224 */ /* 0x000fc600078e00a9 */
[----:B------:R-:W3:Y:S02]  /*bb10*/  LDS.128 R104, [R235] ;  /* 0x00000000eb687984 */ /* 0x000ee40000000c00 */
[----:B------:R-:W-:Y:S06]  /*bb20*/  BAR.SYNC.DEFER_BLOCKING 0x0 ;  /* 0x0000000000007b1d */ /* 0x000fec0000010000 */
[----:B------:R-:W-:Y:S02]  /*bb30*/  STSM.16.M88.4 [R0], R164 ;  /* 0x000000a400007844 */ /* 0x000fe40000000200 */
[----:B------:R-:W-:Y:S01]  /*bb40*/  BAR.SYNC.DEFER_BLOCKING 0x0 ;  /* 0x0000000000007b1d */ /* 0x000fe20000010000 */
[----:B------:R-:W-:-:S02]  /*bb50*/  IMAD.MOV.U32 R168, RZ, RZ, R137 ;  /* 0x000000ffffa87224 */ /* 0x000fc400078e0089 */
[----:B------:R-:W-:-:S03]  /*bb60*/  IMAD.MOV.U32 R169, RZ, RZ, R139 ;  /* 0x000000ffffa97224 */ /* 0x000fc600078e008b */
[----:B------:R-:W3:Y:S02]  /*bb70*/  LDS.128 R136, [R235] ;  /* 0x00000000eb887984 */ /* 0x000ee40000000c00 */
[----:B------:R-:W-:Y:S06]  /*bb80*/  BAR.SYNC.DEFER_BLOCKING 0x0 ;  /* 0x0000000000007b1d */ /* 0x000fec0000010000 */
[----:B------:R-:W-:Y:S02]  /*bb90*/  STSM.16.M88.4 [R0], R168 ;  /* 0x000000a800007844 */ /* 0x000fe40000000200 */
[----:B------:R-:W-:Y:S01]  /*bba0*/  BAR.SYNC.DEFER_BLOCKING 0x0 ;  /* 0x0000000000007b1d */ /* 0x000fe20000010000 */
[----:B------:R-:W-:-:S02]  /*bbb0*/  IMAD.MOV.U32 R72, RZ, RZ, R73 ;  /* 0x000000ffff487224 */ /* 0x000fc400078e0049 */
[----:B------:R-:W-:Y:S01]  /*bbc0*/  IMAD.MOV.U32 R73, RZ, RZ, R75 ;  /* 0x000000ffff497224 */ /* 0x000fe200078e004b */
[----:B------:R-:W-:Y:S02]  /*bbd0*/  MOV R75, R43 ;  /* 0x0000002b004b7202 */ /* 0x000fe40000000f00 */
[----:B------:R-:W3:Y:S01]  /*bbe0*/  LDS.128 R168, [R235] ;  /* 0x00000000eba87984 */ /* 0x000ee20000000c00 */
[----:B------:R-:W-:Y:S01]  /*bbf0*/  IMAD.MOV.U32 R74, RZ, RZ, R41 ;  /* 0x000000ffff4a7224 */ /* 0x000fe200078e0029 */
[----:B------:R-:W-:Y:S06]  /*bc00*/  BAR.SYNC.DEFER_BLOCKING 0x0 ;  /* 0x0000000000007b1d */ /* 0x000fec0000010000 */
[----:B------:R-:W-:Y:S02]  /*bc10*/  STSM.16.M88.4 [R0], R72 ;  /* 0x0000004800007844 */ /* 0x000fe40000000200 */
[----:B------:R-:W-:Y:S01]  /*bc20*/  BAR.SYNC.DEFER_BLOCKING 0x0 ;  /* 0x0000000000007b1d */ /* 0x000fe20000010000 */
[----:B------:R-:W-:-:S05]  /*bc30*/  IMAD.MOV.U32 R195, RZ, RZ, R238 ;  /* 0x000000ffffc37224 */ /* 0x000fca00078e00ee */
[----:B------:R-:W3:Y:S02]  /*bc40*/  LDS.128 R188, [R235] ;  /* 0x00000000ebbc7984 */ /* 0x000ee40000000c00 */
[----:B------:R-:W-:Y:S06]  /*bc50*/  BAR.SYNC.DEFER_BLOCKING 0x0 ;  /* 0x0000000000007b1d */ /* 0x000fec0000010000 */
[----:B------:R2:W-:Y:S02]  /*bc60*/  STSM.16.M88.4 [R0], R192 ;  /* 0x000000c000007844 */ /* 0x0005e40000000200 */
[----:B------:R-:W-:Y:S06]  /*bc70*/  BAR.SYNC.DEFER_BLOCKING 0x0 ;  /* 0x0000000000007b1d */ /* 0x000fec0000010000 */
[----:B--2---:R-:W2:Y:S04]  /*bc80*/  LDL.LU R192, [R1+0x54] ;  /* 0x0000540001c07983 */ /* 0x004ea80000300800 */
[----:B------:R-:W2:Y:S04]  /*bc90*/  LDL.LU R193, [R1+0x5c] ;  /* 0x00005c0001c17983 */ /* 0x000ea80000300800 */
[----:B------:R-:W3:Y:S01]  /*bca0*/  LDS.128 R164, [R235] ;  /* 0x00000000eba47984 */ /* 0x000ee20000000c00 */
[----:B------:R-:W-:Y:S01]  /*bcb0*/  IMAD.MOV.U32 R72, RZ, RZ, R204 ;  /* 0x000000ffff487224 */ /* 0x000fe200078e00cc */
[----:B------:R-:W-:Y:S01]  /*bcc0*/  MOV R74, R172 ;  /* 0x000000ac004a7202 */ /* 0x000fe20000000f00 */
[----:B------:R-:W-:-:S02]  /*bcd0*/  IMAD.MOV.U32 R73, RZ, RZ, R206 ;  /* 0x000000ffff497224 */ /* 0x000fc400078e00ce */
[----:B------:R-:W-:Y:S01]  /*bce0*/  IMAD.MOV.U32 R75, RZ, RZ, R174 ;  /* 0x000000ffff4b7224 */ /* 0x000fe200078e00ae */
[----:B------:R-:W-:Y:S01]  /*bcf0*/  BAR.SYNC.DEFER_BLOCKING 0x0 ;  /* 0x0000000000007b1d */ /* 0x000fe20000010000 */
[----:B------:R-:W-:Y:S01]  /*bd00*/  IMAD.MOV.U32 R40, RZ, RZ, R140 ;  /* 0x000000ffff287224 */ /* 0x000fe200078e008c */
[----:B------:R-:W-:Y:S01]  /*bd10*/  MOV R43, R110 ;  /* 0x0000006e002b7202 */ /* 0x000fe20000000f00 */
[----:B------:R-:W-:Y:S02]  /*bd20*/  IMAD.MOV.U32 R41, RZ, RZ, R142 ;  /* 0x000000ffff297224 */ /* 0x000fe400078e008e */
[----:B------:R-:W-:Y:S01]  /*bd30*/  IMAD.MOV.U32 R42, RZ, RZ, R108 ;  /* 0x000000ffff2a7224 */ /* 0x000fe200078e006c */
[----:B------:R-:W-:Y:S01]  /*bd40*/  MOV R194, R237 ;  /* 0x000000ed00c27202 */ /* 0x000fe20000000f00 */
[----:B------:R-:W-:Y:S01]  /*bd50*/  IMAD.MOV.U32 R195, RZ, RZ, R239 ;  /* 0x000000ffffc37224 */ /* 0x000fe200078e00ef */
[----:B------:R-:W4:Y:S04]  /*bd60*/  LDL.LU R204, [R1+0x60] ;  /* 0x0000600001cc7983 */ /* 0x000f280000300800 */
[----:B------:R-:W-:Y:S01]  /*bd70*/  STSM.16.M88.4 [R0], R72 ;  /* 0x0000004800007844 */ /* 0x000fe20000000200 */
[----:B------:R-:W-:Y:S06]  /*bd80*/  BAR.SYNC.DEFER_BLOCKING 0x0 ;  /* 0x0000000000007b1d */ /* 0x000fec0000010000 */
[----:B------:R-:W3:Y:S02]  /*bd90*/  LDS.128 R72, [R235] ;  /* 0x00000000eb487984 */ /* 0x000ee40000000c00 */
[----:B------:R-:W-:Y:S06]  /*bda0*/  BAR.SYNC.DEFER_BLOCKING 0x0 ;  /* 0x0000000000007b1d */ /* 0x000fec0000010000 */
[----:B------:R1:W-:Y:S02]  /*bdb0*/  STSM.16.M88.4 [R0], R40 ;  /* 0x0000002800007844 */ /* 0x0003e40000000200 */
[----:B------:R-:W-:Y:S06]  /*bdc0*/  BAR.SYNC.DEFER_BLOCKING 0x0 ;  /* 0x0000000000007b1d */ /* 0x000fec0000010000 */
[----:B------:R-:W3:Y:S01]  /*bdd0*/  LDS.128 R196, [R235] ;  /* 0x00000000ebc47984 */ /* 0x000ee20000000c00 */
[----:B-1----:R-:W-:-:S02]  /*bde0*/  IMAD.MOV.U32 R40, RZ, RZ, R76 ;  /* 0x000000ffff287224 */ /* 0x002fc400078e004c */
[----:B------:R-:W-:Y:S02]  /*bdf0*/  IMAD.MOV.U32 R41, RZ, RZ, R78 ;  /* 0x000000ffff297224 */ /* 0x000fe400078e004e */
[----:B------:R-:W-:Y:S02]  /*be00*/  IMAD.MOV.U32 R42, RZ, RZ, R44 ;  /* 0x000000ffff2a7224 */ /* 0x000fe400078e002c */
[----:B------:R-:W-:Y:S01]  /*be10*/  IMAD.MOV.U32 R43, RZ, RZ, R46 ;  /* 0x000000ffff2b7224 */ /* 0x000fe200078e002e */
[----:B------:R-:W-:Y:S06]  /*be20*/  BAR.SYNC.DEFER_BLOCKING 0x0 ;  /* 0x0000000000007b1d */ /* 0x000fec0000010000 */
[----:B------:R-:W-:Y:S02]  /*be30*/  STSM.16.M88.4 [R0], R40 ;  /* 0x0000002800007844 */ /* 0x000fe40000000200 */
[----:B------:R-:W-:Y:S06]  /*be40*/  BAR.SYNC.DEFER_BLOCKING 0x0 ;  /* 0x0000000000007b1d */ /* 0x000fec0000010000 */
[----:B------:R-:W1:Y:S02]  /*be50*/  LDS.128 R40, [R235] ;  /* 0x00000000eb287984 */ /* 0x000e640000000c00 */
[----:B------:R-:W-:Y:S06]  /*be60*/  BAR.SYNC.DEFER_BLOCKING 0x0 ;  /* 0x0000000000007b1d */ /* 0x000fec0000010000 */
[----:B--2---:R2:W-:Y:S02]  /*be70*/  STSM.16.M88.4 [R0], R192 ;  /* 0x000000c000007844 */ /* 0x0045e40000000200 */
[----:B--2---:R-:W-:-:S02]  /*be80*/  IMAD.MOV.U32 R192, RZ, RZ, R205 ;  /* 0x000000ffffc07224 */ /* 0x004fc400078e00cd */
[----:B------:R-:W4:Y:S01]  /*be90*/  LDL.LU R205, [R1+0x68] ;  /* 0x0000680001cd7983 */ /* 0x000f220000300800 */
[----:B------:R-:W-:Y:S02]  /*bea0*/  IMAD.MOV.U32 R194, RZ, RZ, R173 ;  /* 0x000000ffffc27224 */ /* 0x000fe400078e00ad */
[----:B------:R-:W-:Y:S02]  /*beb0*/  IMAD.MOV.U32 R172, RZ, RZ, R141 ;  /* 0x000000ffffac7224 */ /* 0x000fe400078e008d */
[----:B------:R-:W-:Y:S01]  /*bec0*/  IMAD.MOV.U32 R173, RZ, RZ, R143 ;  /* 0x000000ffffad7224 */ /* 0x000fe200078e008f */
[----:B------:R-:W-:Y:S01]  /*bed0*/  BAR.SYNC.DEFER_BLOCKING 0x0 ;  /* 0x0000000000007b1d */ /* 0x000fe20000010000 */
[----:B------:R-:W-:Y:S01]  /*bee0*/  IMAD.MOV.U32 R193, RZ, RZ, R207 ;  /* 0x000000ffffc17224 */ /* 0x000fe200078e00cf */
[----:B------:R-:W-:-:S04]  /*bef0*/  MOV R195, R175 ;  /* 0x000000af00c37202 */ /* 0x000fc80000000f00 */
[----:B------:R-:W2:Y:S02]  /*bf00*/  LDS.128 R140, [R235] ;  /* 0x00000000eb8c7984 */ /* 0x000ea40000000c00 */
[----:B------:R-:W-:Y:S06]  /*bf10*/  BAR.SYNC.DEFER_BLOCKING 0x0 ;  /* 0x0000000000007b1d */ /* 0x000fec0000010000 */
[----:B------:R-:W-:Y:S02]  /*bf20*/  STSM.16.M88.4 [R0], R192 ;  /* 0x000000c000007844 */ /* 0x000fe40000000200 */
[----:B------:R-:W-:Y:S01]  /*bf30*/  BAR.SYNC.DEFER_BLOCKING 0x0 ;  /* 0x0000000000007b1d */ /* 0x000fe20000010000 */
[----:B------:R-:W-:-:S02]  /*bf40*/  IMAD.MOV.U32 R174, RZ, RZ, R109 ;  /* 0x000000ffffae7224 */ /* 0x000fc400078e006d */
[----:B------:R-:W-:-:S03]  /*bf50*/  IMAD.MOV.U32 R175, RZ, RZ, R111 ;  /* 0x000000ffffaf7224 */ /* 0x000fc600078e006f */
[----:B------:R-:W2:Y:S02]  /*bf60*/  LDS.128 R108, [R235] ;  /* 0x00000000eb6c7984 */ /* 0x000ea40000000c00 */
[----:B------:R-:W-:Y:S06]  /*bf70*/  BAR.SYNC.DEFER_BLOCKING 0x0 ;  /* 0x0000000000007b1d */ /* 0x000fec0000010000 */
[----:B------:R-:W-:Y:S02]  /*bf80*/  STSM.16.M88.4 [R0], R172 ;  /* 0x000000ac00007844 */ /* 0x000fe40000000200 */
[----:B------:R-:W-:Y:S01]  /*bf90*/  BAR.SYNC.DEFER_BLOCKING 0x0 ;  /* 0x0000000000007b1d */ /* 0x000fe20000010000 */
[----:B------:R-:W-:Y:S01]  /*bfa0*/  MOV R76, R77 ;  /* 0x0000004d004c7202 */ /* 0x000fe20000000f00 */
[----:B------:R-:W-:-:S02]  /*bfb0*/  IMAD.MOV.U32 R77, RZ, RZ, R79 ;  /* 0x000000ffff4d7224 */ /* 0x000fc400078e004f */
[----:B------:R-:W-:Y:S02]  /*bfc0*/  IMAD.MOV.U32 R78, RZ, RZ, R45 ;  /* 0x000000ffff4e7224 */ /* 0x000fe400078e002d */
[----:B------:R-:W2:Y:S01]  /*bfd0*/  LDS.128 R192, [R235] ;  /* 0x00000000ebc07984 */ /* 0x000ea20000000c00 */
[----:B------:R-:W-:Y:S01]  /*bfe0*/  IMAD.MOV.U32 R79, RZ, RZ, R47 ;  /* 0x000000ffff4f7224 */ /* 0x000fe200078e002f */
[----:B------:R-:W-:Y:S06]  /*bff0*/  BAR.SYNC.DEFER_BLOCKING 0x0 ;  /* 0x0000000000007b1d */ /* 0x000fec0000010000 */
[----:B------:R-:W-:Y:S02]  /*c000*/  STSM.16.M88.4 [R0], R76 ;  /* 0x0000004c00007844 */ /* 0x000fe40000000200 */
[----:B------:R-:W-:Y:S01]  /*c010*/  BAR.SYNC.DEFER_BLOCKING 0x0 ;  /* 0x0000000000007b1d */ /* 0x000fe20000010000 */
[----:B------:R-:W-:Y:S01]  /*c020*/  IMAD.MOV.U32 R206, RZ, RZ, R240 ;  /* 0x000000ffffce7224 */ /* 0x000fe200078e00f0 */
[----:B------:R-:W-:-:S04]  /*c030*/  MOV R207, R242 ;  /* 0x000000f200cf7202 */ /* 0x000fc80000000f00 */
[----:B------:R-:W2:Y:S02]  /*c040*/  LDS.128 R200, [R235] ;  /* 0x00000000ebc87984 */ /* 0x000ea40000000c00 */
[----:B------:R-:W-:Y:S06]  /*c050*/  BAR.SYNC.DEFER_BLOCKING 0x0 ;  /* 0x0000000000007b1d */ /* 0x000fec0000010000 */
[----:B----4-:R4:W-:Y:S02]  /*c060*/  STSM.16.M88.4 [R0], R204 ;  /* 0x000000cc00007844 */ /* 0x0109e40000000200 */
[----:B------:R-:W-:Y:S06]  /*c070*/  BAR.SYNC.DEFER_BLOCKING 0x0 ;  /* 0x0000000000007b1d */ /* 0x000fec0000010000 */
[----:B----4-:R-:W4:Y:S04]  /*c080*/  LDL.LU R204, [R1+0x64] ;  /* 0x0000640001cc7983 */ /* 0x010f280000300800 */
[----:B------:R-:W4:Y:S01]  /*c090*/  LDL.LU R205, [R1+0x6c] ;  /* 0x00006c0001cd7983 */ /* 0x000f220000300800 */
[----:B------:R-:W-:-:S02]  /*c0a0*/  IMAD.MOV.U32 R172, RZ, RZ, R208 ;  /* 0x000000ffffac7224 */ /* 0x000fc400078e00d0 */
[----:B------:R-:W-:Y:S01]  /*c0b0*/  IMAD.MOV.U32 R173, RZ, RZ, R210 ;  /* 0x000000ffffad7224 */ /* 0x000fe200078e00d2 */
[----:B------:R-:W-:Y:S01]  /*c0c0*/  MOV R44, R144 ;  /* 0x00000090002c7202 */ /* 0x000fe20000000f00 */
[----:B------:R-:W-:Y:S01]  /*c0d0*/  IMAD.MOV.U32 R174, RZ, RZ, R176 ;  /* 0x000000ffffae7224 */ /* 0x000fe200078e00b0 */
[----:B------:R-:W3:Y:S04]  /*c0e0*/  LDL.LU R224, [R1+0x70] ;  /* 0x0000700001e07983 */ /* 0x000ee80000300800 */
[----:B------:R-:W2:Y:S01]  /*c0f0*/  LDS.128 R76, [R235] ;  /* 0x00000000eb4c7984 */ /* 0x000ea20000000c00 */
[----:B------:R-:W-:Y:S01]  /*c100*/  IMAD.MOV.U32 R175, RZ, RZ, R178 ;  /* 0x000000ffffaf7224 */ /* 0x000fe200078e00b2 */
[----:B------:R-:W-:Y:S01]  /*c110*/  BAR.SYNC.DEFER_BLOCKING 0x0 ;  /* 0x0000000000007b1d */ /* 0x000fe20000010000 */
[----:B------:R-:W-:-:S02]  /*c120*/  IMAD.MOV.U32 R45, RZ, RZ, R146 ;  /* 0x000000ffff2d7224 */ /* 0x000fc400078e0092 */
[----:B------:R-:W-:Y:S02]  /*c130*/  IMAD.MOV.U32 R46, RZ, RZ, R112 ;  /* 0x000000ffff2e7224 */ /* 0x000fe400078e0070 */
[----:B------:R-:W-:Y:S01]  /*c140*/  IMAD.MOV.U32 R47, RZ, RZ, R114 ;  /* 0x000000ffff2f7224 */ /* 0x000fe200078e0072 */
[----:B------:R-:W3:Y:S04]  /*c150*/  LDL.LU R225, [R1+0x78] ;  /* 0x0000780001e17983 */ /* 0x000ee80000300800 */
[----:B------:R-:W-:Y:S01]  /*c160*/  STSM.16.M88.4 [R0], R172 ;  /* 0x000000ac00007844 */ /* 0x000fe20000000200 */
[----:B------:R-:W-:Y:S06]  /*c170*/  BAR.SYNC.DEFER_BLOCKING 0x0 ;  /* 0x0000000000007b1d */ /* 0x000fec0000010000 */
[----:B------:R-:W2:Y:S02]  /*c180*/  LDS.128 R172, [R235] ;  /* 0x00000000ebac7984 */ /* 0x000ea40000000c00 */
[----:B------:R-:W-:Y:S06]  /*c190*/  BAR.SYNC.DEFER_BLOCKING 0x0 ;  /* 0x0000000000007b1d */ /* 0x000fec0000010000 */
[----:B------:R1:W-:Y:S02]  /*c1a0*/  STSM.16.M88.4 [R0], R44 ;  /* 0x0000002c00007844 */ /* 0x0003e40000000200 */
[----:B------:R-:W-:Y:S06]  /*c1b0*/  BAR.SYNC.DEFER_BLOCKING 0x0 ;  /* 0x0000000000007b1d */ /* 0x000fec0000010000 */
[----:B------:R-:W2:Y:S01]  /*c1c0*/  LDS.128 R216, [R235] ;  /* 0x00000000ebd87984 */ /* 0x000ea20000000c00 */
[----:B-1----:R-:W-:Y:S01]  /*c1d0*/  IMAD.MOV.U32 R44, RZ, RZ, R80 ;  /* 0x000000ffff2c7224 */ /* 0x002fe200078e0050 */
[----:B------:R-:W-:Y:S01]  /*c1e0*/  MOV R45, R82 ;  /* 0x00000052002d7202 */ /* 0x000fe20000000f00 */
[----:B------:R-:W-:-:S02]  /*c1f0*/  IMAD.MOV.U32 R46, RZ, RZ, R48 ;  /* 0x000000ffff2e7224 */ /* 0x000fc400078e0030 */
[----:B------:R-:W-:Y:S01]  /*c200*/  IMAD.MOV.U32 R47, RZ, RZ, R50 ;  /* 0x000000ffff2f7224 */ /* 0x000fe200078e0032 */
[----:B------:R-:W-:Y:S06]  /*c210*/  BAR.SYNC.DEFER_BLOCKING 0x0 ;  /* 0x0000000000007b1d */ /* 0x000fec0000010000 */
[----:B------:R-:W-:Y:S02]  /*c220*/  STSM.16.M88.4 [R0], R44 ;  /* 0x0000002c00007844 */ /* 0x000fe40000000200 */
[----:B------:R-:W-:Y:S01]  /*c230*/  BAR.SYNC.DEFER_BLOCKING 0x0 ;  /* 0x0000000000007b1d */ /* 0x000fe20000010000 */
[----:B------:R-:W-:-:S02]  /*c240*/  IMAD.MOV.U32 R206, RZ, RZ, R241 ;  /* 0x000000ffffce7224 */ /* 0x000fc400078e00f1 */
[----:B------:R-:W-:-:S03]  /*c250*/  IMAD.MOV.U32 R207, RZ, RZ, R243 ;  /* 0x000000ffffcf7224 */ /* 0x000fc600078e00f3 */
[----:B------:R-:W1:Y:S02]  /*c260*/  LDS.128 R44, [R235] ;  /* 0x00000000eb2c7984 */ /* 0x000e640000000c00 */
[----:B------:R-:W-:Y:S01]  /*c270*/  BAR.SYNC.DEFER_BLOCKING 0x0 ;  /* 0x0000000000007b1d */ /* 0x000fe20000010000 */
[----:B------:R-:W-:Y:S02]  /*c280*/  IMAD.MOV.U32 R176, RZ, RZ, R145 ;  /* 0x000000ffffb07224 */ /* 0x000fe400078e0091 */
[----:B------:R-:W-:-:S03]  /*c290*/  IMAD.MOV.U32 R178, RZ, RZ, R113 ;  /* 0x000000ffffb27224 */ /* 0x000fc600078e0071 */
[----:B----4-:R4:W-:Y:S02]  /*c2a0*/  STSM.16.M88.4 [R0], R204 ;  /* 0x000000cc00007844 */ /* 0x0109e40000000200 */
[----:B----4-:R-:W-:Y:S01]  /*c2b0*/  IMAD.MOV.U32 R206, RZ, RZ, R177 ;  /* 0x000000ffffce7224 */ /* 0x010fe200078e00b1 */
[----:B------:R-:W-:Y:S01]  /*c2c0*/  MOV R177, R147 ;  /* 0x0000009300b17202 */ /* 0x000fe20000000f00 */
[----:B------:R-:W-:Y:S01]  /*c2d0*/  BAR.SYNC.DEFER_BLOCKING 0x0 ;  /* 0x0000000000007b1d */ /* 0x000fe20000010000 */
[----:B------:R-:W-:Y:S01]  /*c2e0*/  MOV R204, R209 ;  /* 0x000000d100cc7202 */ /* 0x000fe20000000f00 */
[----:B------:R-:W-:Y:S02]  /*c2f0*/  IMAD.MOV.U32 R205, RZ, RZ, R211 ;  /* 0x000000ffffcd7224 */ /* 0x000fe400078e00d3 */
[----:B------:R-:W-:Y:S02]  /*c300*/  IMAD.MOV.U32 R207, RZ, RZ, R179 ;  /* 0x000000ffffcf7224 */ /* 0x000fe400078e00b3 */
[----:B------:R-:W4:Y:S02]  /*c310*/  LDS.128 R144, [R235] ;  /* 0x00000000eb907984 */ /* 0x000f240000000c00 */
[----:B------:R-:W-:Y:S06]  /*c320*/  BAR.SYNC.DEFER_BLOCKING 0x0 ;  /* 0x0000000000007b1d */ /* 0x000fec0000010000 */
[----:B------:R-:W-:Y:S02]  /*c330*/  STSM.16.M88.4 [R0], R204 ;  /* 0x000000cc00007844 */ /* 0x000fe40000000200 */
[----:B------:R-:W-:Y:S01]  /*c340*/  BAR.SYNC.DEFER_BLOCKING 0x0 ;  /* 0x0000000000007b1d */ /* 0x000fe20000010000 */
[----:B------:R-:W-:-:S05]  /*c350*/  IMAD.MOV.U32 R179, RZ, RZ, R115 ;  /* 0x000000ffffb37224 */ /* 0x000fca00078e0073 */
[----:B------:R-:W4:Y:S02]  /*c360*/  LDS.128 R112, [R235] ;  /* 0x00000000eb707984 */ /* 0x000f240000000c00 */
[----:B------:R-:W-:Y:S06]  /*c370*/  BAR.SYNC.DEFER_BLOCKING 0x0 ;  /* 0x0000000000007b1d */ /* 0x000fec0000010000 */
[----:B------:R-:W-:Y:S02]  /*c380*/  STSM.16.M88.4 [R0], R176 ;  /* 0x000000b000007844 */ /* 0x000fe40000000200 */
[----:B------:R-:W-:Y:S01]  /*c390*/  BAR.SYNC.DEFER_BLOCKING 0x0 ;  /* 0x0000000000007b1d */ /* 0x000fe20000010000 */
[----:B------:R-:W-:-:S02]  /*c3a0*/  IMAD.MOV.U32 R220, RZ, RZ, R81 ;  /* 0x000000ffffdc7224 */ /* 0x000fc400078e0051 */
[----:B------:R-:W-:-:S03]  /*c3b0*/  IMAD.MOV.U32 R221, RZ, RZ, R83 ;  /* 0x000000ffffdd7224 */ /* 0x000fc600078e0053 */
[----:B------:R-:W4:Y:S01]  /*c3c0*/  LDS.128 R208, [R235] ;  /* 0x00000000ebd07984 */ /* 0x000f220000000c00 */
[----:B------:R-:W-:Y:S01]  /*c3d0*/  IMAD.MOV.U32 R223, RZ, RZ, R51 ;  /* 0x000000ffffdf7224 */ /* 0x000fe200078e0033 */
[----:B------:R-:W-:Y:S06]  /*c3e0*/  BAR.SYNC.DEFER_BLOCKING 0x0 ;  /* 0x0000000000007b1d */ /* 0x000fec0000010000 */
[----:B------:R2:W-:Y:S02]  /*c3f0*/  STSM.16.M88.4 [R0], R220 ;  /* 0x000000dc00007844 */ /* 0x0005e40000000200 */
[----:B------:R-:W-:Y:S06]  /*c400*/  BAR.SYNC.DEFER_BLOCKING 0x0 ;  /* 0x0000000000007b1d */ /* 0x000fec0000010000 */
[----:B--2---:R-:W2:Y:S04]  /*c410*/  LDL.LU R220, [R1+0x74] ;  /* 0x0000740001dc7983 */ /* 0x004ea80000300800 */
[----:B------:R-:W2:Y:S01]  /*c420*/  LDL.LU R221, [R1+0x7c] ;  /* 0x00007c0001dd7983 */ /* 0x000ea20000300800 */
[----:B------:R-:W-:-:S02]  /*c430*/  IMAD.MOV.U32 R226, RZ, RZ, R244 ;  /* 0x000000ffffe27224 */ /* 0x000fc400078e00f4 */
[----:B------:R-:W-:Y:S01]  /*c440*/  IMAD.MOV.U32 R227, RZ, RZ, R246 ;  /* 0x000000ffffe37224 */ /* 0x000fe200078e00f6 */
[----:B------:R-:W-:Y:S01]  /*c450*/  MOV R81, R214 ;  /* 0x000000d600517202 */ /* 0x000fe20000000f00 */
[----:B------:R-:W-:Y:S01]  /*c460*/  IMAD.MOV.U32 R80, RZ, RZ, R212 ;  /* 0x000000ffff507224 */ /* 0x000fe200078e00d4 */
[----:B------:R-:W4:Y:S04]  /*c470*/  LDL.LU R240, [R1+0x100] ;  /* 0x0001000001f07983 */ /* 0x000f280000300800 */
[----:B------:R-:W1:Y:S01]  /*c480*/  LDS.128 R204, [R235] ;  /* 0x00000000ebcc7984 */ /* 0x000e620000000c00 */
[----:B------:R-:W-:Y:S01]  /*c490*/  BAR.SYNC.DEFER_BLOCKING 0x0 ;  /* 0x0000000000007b1d */ /* 0x000fe20000010000 */
[----:B------:R-:W-:Y:S02]  /*c4a0*/  IMAD.MOV.U32 R82, RZ, RZ, R180 ;  /* 0x000000ffff527224 */ /* 0x000fe400078e00b4 */
[----:B------:R-:W-:-:S03]  /*c4b0*/  IMAD.MOV.U32 R83, RZ, RZ, R182 ;  /* 0x000000ffff537224 */ /* 0x000fc600078e00b6 */
[----:B------:R-:W4:Y:S04]  /*c4c0*/  LDL.LU R239, [R1+0xf0] ;  /* 0x0000f00001ef7983 */ /* 0x000f280000300800 */
[----:B------:R-:W4:Y:S04]  /*c4d0*/  LDL.LU R237, [R1+0xe0] ;  /* 0x0000e00001ed7983 */ /* 0x000f280000300800 */
[----:B------:R-:W4:Y:S04]  /*c4e0*/  LDL.LU R236, [R1+0xd0] ;  /* 0x0000d00001ec7983 */ /* 0x000f280000300800 */
[----:B------:R-:W4:Y:S04]  /*c4f0*/  LDL.LU R229, [R1+0x108] ;  /* 0x0001080001e57983 */ /* 0x000f280000300800 */
[----:B---3--:R-:W-:Y:S01]  /*c500*/  STSM.16.M88.4 [R0], R224 ;  /* 0x000000e000007844 */ /* 0x008fe20000000200 */
[----:B------:R-:W-:Y:S06]  /*c510*/  BAR.SYNC.DEFER_BLOCKING 0x0 ;  /* 0x0000000000007b1d */ /* 0x000fec0000010000 */
[----:B------:R-:W3:Y:S04]  /*c520*/  LDL.LU R233, [R1+0x4b8] ;  /* 0x0004b80001e97983 */ /* 0x000ee80000300800 */
[----:B------:R-:W4:Y:S01]  /*c530*/  LDL.LU R232, [R1+0x4b4] ;  /* 0x0004b40001e87983 */ /* 0x000f220000300800 */
[----:B------:R-:W-:Y:S01]  /*c540*/  IMAD.MOV.U32 R48, RZ, RZ, R148 ;  /* 0x000000ffff307224 */ /* 0x000fe200078e0094 */
[----:B------:R-:W-:Y:S01]  /*c550*/  MOV R50, R116 ;  /* 0x0000007400327202 */ /* 0x000fe20000000f00 */
[----:B------:R-:W-:Y:S01]  /*c560*/  IMAD.MOV.U32 R49, RZ, RZ, R150 ;  /* 0x000000ffff317224 */ /* 0x000fe200078e0096 */
[----:B------:R-:W4:Y:S04]  /*c570*/  LDL.LU R230, [R1+0x4b0] ;  /* 0x0004b00001e67983 */ /* 0x000f280000300800 */
[----:B------:R-:W1:Y:S01]  /*c580*/  LDS.128 R176, [R235] ;  /* 0x00000000ebb07984 */ /* 0x000e620000000c00 */
[----:B------:R-:W-:Y:S06]  /*c590*/  BAR.SYNC.DEFER_BLOCKING 0x0 ;  /* 0x0000000000007b1d */ /* 0x000fec0000010000 */
[----:B------:R-:W-:Y:S02]  /*c5a0*/  STSM.16.M88.4 [R0], R80 ;  /* 0x0000005000007844 */ /* 0x000fe40000000200 */
[----:B------:R-:W-:Y:S01]  /*c5b0*/  BAR.SYNC.DEFER_BLOCKING 0x0 ;  /* 0x0000000000007b1d */ /* 0x000fe20000010000 */
[----:B------:R-:W-:-:S05]  /*c5c0*/  IMAD.MOV.U32 R51, RZ, RZ, R118 ;  /* 0x000000ffff337224 */ /* 0x000fca00078e0076 */
[----:B------:R-:W1:Y:S02]  /*c5d0*/  LDS.128 R80, [R235] ;  /* 0x00000000eb507984 */ /* 0x000e640000000c00 */
[----:B------:R-:W-:Y:S06]  /*c5e0*/  BAR.SYNC.DEFER_BLOCKING 0x0 ;  /* 0x0000000000007b1d */ /* 0x000fec0000010000 */
[----:B------:R1:W-:Y:S02]  /*c5f0*/  STSM.16.M88.4 [R0], R48 ;  /* 0x0000003000007844 */ /* 0x0003e40000000200 */
[----:B------:R-:W-:Y:S06]  /*c600*/  BAR.SYNC.DEFER_BLOCKING 0x0 ;  /* 0x0000000000007b1d */ /* 0x000fec0000010000 */
[----:B------:R-:W4:Y:S01]  /*c610*/  LDS.128 R224, [R235] ;  /* 0x00000000ebe07984 */ /* 0x000f220000000c00 */
        /* <DEDUP_REMOVED lines=11> */
[----:B------:R-:W-:Y:S01]  /*c6d0*/  IMAD.MOV.U32 R148, RZ, RZ, R149 ;  /* 0x000000ffff947224 */ /* 0x000fe200078e0095 */
[----:B------:R-:W-:Y:S01]  /*c6e0*/  MOV R149, R151 ;  /* 0x0000009700957202 */ /* 0x000fe20000000f00 */
[----:B------:R-:W-:Y:S02]  /*c6f0*/  IMAD.MOV.U32 R150, RZ, RZ, R117 ;  /* 0x000000ffff967224 */ /* 0x000fe400078e0075 */
[----:B------:R-:W-:Y:S01]  /*c700*/  IMAD.MOV.U32 R151, RZ, RZ, R119 ;  /* 0x000000ffff977224 */ /* 0x000fe200078e0077 */
[----:B------:R-:W-:Y:S01]  /*c710*/  MOV R212, R213 ;  /* 0x000000d500d47202 */ /* 0x000fe20000000f00 */
[----:B------:R-:W-:Y:S02]  /*c720*/  IMAD.MOV.U32 R213, RZ, RZ, R215 ;  /* 0x000000ffffd57224 */ /* 0x000fe400078e00d7 */
[----:B------:R-:W-:-:S02]  /*c730*/  IMAD.MOV.U32 R214, RZ, RZ, R181 ;  /* 0x000000ffffd67224 */ /* 0x000fc400078e00b5 */
[----:B------:R-:W-:Y:S01]  /*c740*/  IMAD.MOV.U32 R215, RZ, RZ, R183 ;  /* 0x000000ffffd77224 */ /* 0x000fe200078e00b7 */
[----:B--2---:R-:W-:Y:S01]  /*c750*/  STSM.16.M88.4 [R0], R220 ;  /* 0x000000dc00007844 */ /* 0x004fe20000000200 */
[----:B------:R-:W-:Y:S06]  /*c760*/  BAR.SYNC.DEFER_BLOCKING 0x0 ;  /* 0x0000000000007b1d */ /* 0x000fec0000010000 */
[----:B------:R-:W2:Y:S02]  /*c770*/  LDS.128 R116, [R235] ;  /* 0x00000000eb747984 */ /* 0x000ea40000000c00 */
[----:B------:R-:W-:Y:S06]  /*c780*/  BAR.SYNC.DEFER_BLOCKING 0x0 ;  /* 0x0000000000007b1d */ /* 0x000fec0000010000 */
[----:B------:R-:W-:Y:S02]  /*c790*/  STSM.16.M88.4 [R0], R212 ;  /* 0x000000d400007844 */ /* 0x000fe40000000200 */
[----:B------:R-:W-:Y:S06]  /*c7a0*/  BAR.SYNC.DEFER_BLOCKING 0x0 ;  /* 0x0000000000007b1d */ /* 0x000fec0000010000 */
[----:B------:R-:W2:Y:S02]  /*c7b0*/  LDS.128 R180, [R235] ;  /* 0x00000000ebb47984 */ /* 0x000ea40000000c00 */
[----:B------:R-:W-:Y:S01]  /*c7c0*/  BAR.SYNC.DEFER_BLOCKING 0x0 ;  /* 0x0000000000007b1d */ /* 0x000fe20000010000 */
[----:B------:R-:W-:-:S05]  /*c7d0*/  IMAD.MOV.U32 R84, RZ, RZ, R85 ;  /* 0x000000ffff547224 */ /* 0x000fca00078e0055 */
[----:B------:R1:W-:Y:S01]  /*c7e0*/  STSM.16.M88.4 [R0], R148 ;  /* 0x0000009400007844 */ /* 0x0003e20000000200 */
[----:B------:R-:W-:Y:S01]  /*c7f0*/  IMAD.MOV.U32 R85, RZ, RZ, R87 ;  /* 0x000000ffff557224 */ /* 0x000fe200078e0057 */
[----:B------:R-:W-:Y:S01]  /*c800*/  MOV R86, R53 ;  /* 0x0000003500567202 */ /* 0x000fe20000000f00 */
[----:B------:R-:W-:Y:S01]  /*c810*/  IMAD.MOV.U32 R87, RZ, RZ, R55 ;  /* 0x000000ffff577224 */ /* 0x000fe200078e0037 */
[----:B------:R-:W-:Y:S06]  /*c820*/  BAR.SYNC.DEFER_BLOCKING 0x0 ;  /* 0x0000000000007b1d */ /* 0x000fec0000010000 */
[----:B------:R-:W2:Y:S02]  /*c830*/  LDS.128 R52, [R235] ;  /* 0x00000000eb347984 */ /* 0x000ea40000000c00 */
[----:B------:R-:W-:Y:S01]  /*c840*/  BAR.SYNC.DEFER_BLOCKING 0x0 ;  /* 0x0000000000007b1d */ /* 0x000fe20000010000 */
[----:B------:R-:W-:-:S02]  /*c850*/  IMAD.MOV.U32 R238, RZ, RZ, R3 ;  /* 0x000000ffffee7224 */ /* 0x000fc400078e0003 */
[----:B------:R-:W-:-:S04]  /*c860*/  IMAD R3, R234, R228, RZ ;  /* 0x000000e4ea037224 */ /* 0x000fc800078e02ff */
[----:B-1----:R-:W-:Y:S02]  /*c870*/  IMAD R148, R228, 0x80, R3 ;  /* 0x00000080e4947824 */ /* 0x002fe400078e0203 */
[----:B------:R-:W-:Y:S01]  /*c880*/  IMAD.MOV.U32 R231, RZ, RZ, R2 ;  /* 0x000000ffffe77224 */ /* 0x000fe200078e0002 */
[C---:B------:R-:W-:Y:S02]  /*c890*/  LEA R2, P3, R3.reuse, UR8, 0x2 ;  /* 0x0000000803027c11 */ /* 0x040fe4000f8610ff */
[C---:B------:R-:W-:Y:S01]  /*c8a0*/  ISETP.LT.AND P1, PT, R252.reuse, UR31, !P1 ;  /* 0x0000001ffc007c0c */ /* 0x040fe2000cf21270 */
[----:B------:R1:W-:Y:S01]  /*c8b0*/  STSM.16.M88.4 [R0], R84 ;  /* 0x0000005400007844 */ /* 0x0003e20000000200 */
[----:B------:R-:W-:Y:S01]  /*c8c0*/  LEA.HI.X.SX32 R3, R3, UR9, 0x2, P3 ;  /* 0x0000000903037c11 */ /* 0x000fe200098f16ff */
[----:B------:R-:W-:Y:S01]  /*c8d0*/  BAR.SYNC.DEFER_BLOCKING 0x0 ;  /* 0x0000000000007b1d */ /* 0x000fe20000010000 */
[----:B---3--:R-:W-:Y:S01]  /*c8e0*/  ISETP.LT.AND P3, PT, R233, UR6, !P0 ;  /* 0x00000006e9007c0c */ /* 0x008fe2000c761270 */
[----:B------:R-:W-:-:S02]  /*c8f0*/  IMAD R220, R252, UR28, RZ ;  /* 0x0000001cfcdc7c24 */ /* 0x000fc4000f8e02ff */
[----:B-1----:R-:W-:Y:S01]  /*c900*/  IMAD R0, R228, 0x80, R148 ;  /* 0x00000080e4007824 */ /* 0x002fe200078e0294 */
[----:B------:R-:W-:Y:S01]  /*c910*/  LEA R84, P6, R148, UR8, 0x2 ;  /* 0x0000000894547c11 */ /* 0x000fe2000f8c10ff */
[----:B------:R-:W-:-:S03]  /*c920*/  ULDC UR6, c[0x0][0x228] ;  /* 0x00008a0000067ab9 */ /* 0x000fc60000000800 */
[----:B------:R-:W-:Y:S02]  /*c930*/  LEA R86, P5, R0, UR8, 0x2 ;  /* 0x0000000800567c11 */ /* 0x000fe4000f8a10ff */
[----:B------:R-:W-:Y:S02]  /*c940*/  LEA.HI.X.SX32 R85, R148, UR9, 0x2, P6 ;  /* 0x0000000994557c11 */ /* 0x000fe4000b0f16ff */
[----:B----4-:R-:W-:Y:S01]  /*c950*/  ISETP.LT.AND P6, PT, R232, UR4, !P0 ;  /* 0x00000004e8007c0c */ /* 0x010fe2000c7c1270 */
[----:B------:R-:W-:Y:S01]  /*c960*/  IMAD.WIDE R214, R220, 0x4, R2 ;  /* 0x00000004dcd67825 */ /* 0x000fe200078e0202 */
[----:B------:R-:W-:Y:S01]  /*c970*/  LEA.HI.X.SX32 R87, R0, UR9, 0x2, P5 ;  /* 0x0000000900577c11 */ /* 0x000fe2000a8f16ff */
[----:B------:R-:W-:Y:S02]  /*c980*/  ULDC UR4, c[0x0][0x22c] ;  /* 0x00008b0000047ab9 */ /* 0x000fe40000000800 */
[C---:B------:R-:W-:Y:S01]  /*c990*/  IMAD.WIDE R212, R220.reuse, 0x4, R84 ;  /* 0x00000004dcd47825 */ /* 0x040fe200078e0254 */
[----:B------:R-:W-:Y:S03]  /*c9a0*/  @P1 STG.E desc[UR18][R214.64], R240 ;  /* 0x000000f0d6001986 */ /* 0x000fe6000c101912 */
[----:B------:R-:W-:Y:S01]  /*c9b0*/  IMAD.WIDE R150, R220, 0x4, R86 ;  /* 0x00000004dc967825 */ /* 0x000fe200078e0256 */
[----:B------:R1:W-:Y:S04]  /*c9c0*/  @P3 STG.E desc[UR18][R212.64], R239 ;  /* 0x000000efd4003986 */ /* 0x0003e8000c101912 */
[----:B------:R3:W-:Y:S04]  /*c9d0*/  @P6 STG.E desc[UR18][R150.64], R237 ;  /* 0x000000ed96006986 */ /* 0x0007e8000c101912 */
[----:B-1----:R-:W4:Y:S04]  /*c9e0*/  LDL.LU R239, [R1+0xc0] ;  /* 0x0000c00001ef7983 */ /* 0x002f280000300800 */
[----:B---3--:R-:W3:Y:S01]  /*c9f0*/  LDL.LU R237, [R1+0xb0] ;  /* 0x0000b00001ed7983 */ /* 0x008ee20000300800 */
[----:B------:R-:W-:Y:S01]  /*ca00*/  IMAD R0, R228, 0x80, R0 ;  /* 0x00000080e4007824 */ /* 0x000fe200078e0200 */
[----:B------:R-:W-:-:S02]  /*ca10*/  ISETP.LT.AND P3, PT, R230, UR14, !P0 ;  /* 0x0000000ee6007c0c */ /* 0x000fc4000c761270 */
[----:B------:R-:W2:Y:S02]  /*ca20*/  LDL.LU R241, [R1+0x104] ;  /* 0x0001040001f17983 */ /* 0x000ea40000300800 */
[C---:B------:R-:W-:Y:S02]  /*ca30*/  LEA R148, P5, R0.reuse, UR8, 0x2 ;  /* 0x0000000800947c11 */ /* 0x040fe4000f8a10ff */
[----:B------:R-:W2:Y:S02]  /*ca40*/  LDL.LU R242, [R1+0xf4] ;  /* 0x0000f40001f27983 */ /* 0x000ea40000300800 */
[----:B------:R-:W-:Y:S01]  /*ca50*/  LEA.HI.X.SX32 R149, R0, UR9, 0x2, P5 ;  /* 0x0000000900957c11 */ /* 0x000fe2000a8f16ff */
[----:B------:R-:W-:Y:S01]  /*ca60*/  ULDC.64 UR8, c[0x0][0x228] ;  /* 0x00008a0000087ab9 */ /* 0x000fe20000000a00 */
[----:B------:R-:W2:Y:S01]  /*ca70*/  LDL.LU R240, [R1+0xe4] ;  /* 0x0000e40001f07983 */ /* 0x000ea20000300800 */
[----:B------:R-:W-:-:S05]  /*ca80*/  IMAD.WIDE R150, R220, 0x4, R148 ;  /* 0x00000004dc967825 */ /* 0x000fca00078e0294 */
[----:B------:R1:W-:Y:S04]  /*ca90*/  @P3 STG.E desc[UR18][R150.64], R236 ;  /* 0x000000ec96003986 */ /* 0x0003e8000c101912 */
[----:B-1----:R-:W2:Y:S01]  /*caa0*/  LDL.LU R236, [R1+0xd4] ;  /* 0x0000d40001ec7983 */ /* 0x002ea20000300800 */
[----:B------:R-:W-:Y:S02]  /*cab0*/  IADD3 R212, R252, 0x3, RZ ;  /* 0x00000003fcd47810 */ /* 0x000fe40007ffe0ff */
[----:B------:R-:W-:Y:S02]  /*cac0*/  ISETP.LT.AND P6, PT, R234, UR12, !P2 ;  /* 0x0000000cea007c0c */ /* 0x000fe4000d7c1270 */
[----:B------:R-:W-:Y:S01]  /*cad0*/  ISETP.LT.AND P0, PT, R233, UR10, !P2 ;  /* 0x0000000ae9007c0c */ /* 0x000fe2000d701270 */
[----:B------:R-:W-:Y:S01]  /*cae0*/  VIADD R0, R220, UR28 ;  /* 0x0000001cdc007c36 */ /* 0x000fe20008000000 */
[----:B------:R-:W-:Y:S01]  /*caf0*/  ISETP.LT.AND P5, PT, R232, UR8, !P2 ;  /* 0x00000008e8007c0c */ /* 0x000fe2000d7a1270 */
[----:B------:R-:W-:Y:S01]  /*cb00*/  ULDC UR8, c[0x0][0x228] ;  /* 0x00008a0000087ab9 */ /* 0x000fe20000000800 */
[----:B------:R-:W-:Y:S01]  /*cb10*/  ISETP.GE.AND P1, PT, R212, UR4, PT ;  /* 0x00000004d4007c0c */ /* 0x000fe2000bf26270 */
[----:B------:R-:W-:Y:S01]  /*cb20*/  VIADD R212, R252, 0x4 ;  /* 0x00000004fcd47836 */ /* 0x000fe20000000000 */
[----:B------:R-:W-:Y:S01]  /*cb30*/  ULDC UR4, c[0x0][0x22c] ;  /* 0x00008b0000047ab9 */ /* 0x000fe20000000800 */
[----:B------:R-:W-:Y:S01]  /*cb40*/  IMAD.WIDE R214, R0, 0x4, R2 ;  /* 0x0000000400d67825 */ /* 0x000fe200078e0202 */
[----:B------:R-:W-:Y:S01]  /*cb50*/  ULDC UR10, c[0x0][0x228] ;  /* 0x00008a00000a7ab9 */ /* 0x000fe20000000800 */
[----:B------:R-:W-:Y:S01]  /*cb60*/  ULDC UR12, c[0x0][0x228] ;  /* 0x00008a00000c7ab9 */ /* 0x000fe20000000800 */
[----:B------:R-:W-:Y:S01]  /*cb70*/  ISETP.GE.AND P3, PT, R212, UR4, PT ;  /* 0x00000004d4007c0c */ /* 0x000fe2000bf66270 */
[----:B------:R-:W-:-:S04]  /*cb80*/  IMAD.WIDE R212, R0, 0x4, R84 ;  /* 0x0000000400d47825 */ /* 0x000fc800078e0254 */
[----:B------:R-:W-:Y:S01]  /*cb90*/  IMAD.WIDE R150, R0, 0x4, R86 ;  /* 0x0000000400967825 */ /* 0x000fe200078e0256 */
[----:B------:R-:W-:Y:S01]  /*cba0*/  ISETP.LT.AND P2, PT, R230, UR26, !P2 ;  /* 0x0000001ae6007c0c */ /* 0x000fe2000d741270 */
[----:B------:R-:W-:Y:S01]  /*cbb0*/  ULDC UR4, c[0x0][0x22c] ;  /* 0x00008b0000047ab9 */ /* 0x000fe20000000800 */
[----:B----4-:R-:W-:Y:S04]  /*cbc0*/  @P6 STG.E desc[UR18][R214.64], R239 ;  /* 0x000000efd6006986 */ /* 0x010fe8000c101912 */
[----:B---3--:R-:W-:Y:S04]  /*cbd0*/  @P0 STG.E desc[UR18][R212.64], R237 ;  /* 0x000000edd4000986 */ /* 0x008fe8000c101912 */
[----:B------:R1:W-:Y:S04]  /*cbe0*/  @P5 STG.E desc[UR18][R150.64], R231 ;  /* 0x000000e796005986 */ /* 0x0003e8000c101912 */
[----:B-1----:R-:W3:Y:S01]  /*cbf0*/  LDL.LU R231, [R1+0xc4] ;  /* 0x0000c40001e77983 */ /* 0x002ee20000300800 */
[----:B------:R-:W-:Y:S01]  /*cc00*/  IMAD.WIDE R212, R0, 0x4, R148 ;  /* 0x0000000400d47825 */ /* 0x000fe200078e0294 */
[----:B------:R-:W-:-:S02]  /*cc10*/  ISETP.LT.AND P0, PT, R234, UR22, !P4 ;  /* 0x00000016ea007c0c */ /* 0x000fc4000e701270 */
[----:B------:R-:W4:Y:S01]  /*cc20*/  LDL.LU R239, [R1+0xb4] ;  /* 0x0000b40001ef7983 */ /* 0x000f220000300800 */
[----:B------:R-:W-:Y:S02]  /*cc30*/  ISETP.LT.AND P6, PT, R233, UR20, !P4 ;  /* 0x00000014e9007c0c */ /* 0x000fe4000e7c1270 */
[----:B------:R-:W-:Y:S01]  /*cc40*/  ISETP.LT.AND P5, PT, R232, UR16, !P4 ;  /* 0x00000010e8007c0c */ /* 0x000fe2000e7a1270 */
[----:B------:R-:W4:Y:S01]  /*cc50*/  LDL.LU R237, [R1+0xa4] ;  /* 0x0000a40001ed7983 */ /* 0x000f220000300800 */
[----:B------:R-:W-:Y:S01]  /*cc60*/  ISETP.LT.AND P4, PT, R230, UR24, !P4 ;  /* 0x00000018e6007c0c */ /* 0x000fe2000e781270 */
[----:B------:R-:W-:Y:S02]  /*cc70*/  VIADD R150, R0, UR28 ;  /* 0x0000001c00967c36 */ /* 0x000fe40008000000 */
[----:B------:R1:W-:Y:S02]  /*cc80*/  @P2 STG.E desc[UR18][R212.64], R238 ;  /* 0x000000eed4002986 */ /* 0x0003e4000c101912 */
[----:B------:R-:W-:-:S04]  /*cc90*/  IMAD.WIDE R222, R150, 0x4, R2 ;  /* 0x0000000496de7825 */ /* 0x000fc800078e0202 */
[C---:B------:R-:W-:Y:S01]  /*cca0*/  IMAD.WIDE R220, R150.reuse, 0x4, R84 ;  /* 0x0000000496dc7825 */ /* 0x040fe200078e0254 */
[----:B-1----:R-:W4:Y:S03]  /*ccb0*/  LDL.LU R238, [R1+0x94] ;  /* 0x0000940001ee7983 */ /* 0x002f260000300800 */
[----:B------:R-:W-:-:S04]  /*ccc0*/  IMAD.WIDE R214, R150, 0x4, R86 ;  /* 0x0000000496d67825 */ /* 0x000fc800078e0256 */
[----:B------:R-:W-:Y:S01]  /*ccd0*/  IMAD.WIDE R212, R150, 0x4, R148 ;  /* 0x0000000496d47825 */ /* 0x000fe200078e0294 */
[----:B--2---:R-:W-:Y:S04]  /*cce0*/  @P0 STG.E desc[UR18][R222.64], R241 ;  /* 0x000000f1de000986 */ /* 0x004fe8000c101912 */
[----:B------:R-:W-:Y:S04]  /*ccf0*/  @P6 STG.E desc[UR18][R220.64], R242 ;  /* 0x000000f2dc006986 */ /* 0x000fe8000c101912 */
[----:B------:R-:W-:Y:S04]  /*cd00*/  @P5 STG.E desc[UR18][R214.64], R240 ;  /* 0x000000f0d6005986 */ /* 0x000fe8000c101912 */
[----:B------:R1:W-:Y:S04]  /*cd10*/  @P4 STG.E desc[UR18][R212.64], R236 ;  /* 0x000000ecd4004986 */ /* 0x0003e8000c101912 */
[----:B-1----:R-:W2:Y:S01]  /*cd20*/  LDL.LU R236, [R1+0xf8] ;  /* 0x0000f80001ec7983 */ /* 0x002ea20000300800 */
[----:B------:R-:W-:-:S02]  /*cd30*/  ISETP.LT.AND P0, PT, R234, UR30, !P1 ;  /* 0x0000001eea007c0c */ /* 0x000fc4000cf01270 */
[----:B------:R-:W-:Y:S01]  /*cd40*/  IADD3 R150, R150, UR28, RZ ;  /* 0x0000001c96967c10 */ /* 0x000fe2000fffe0ff */
[----:B------:R-:W-:-:S04]  /*cd50*/  VIADD R0, R252, 0x5 ;  /* 0x00000005fc007836 */ /* 0x000fc80000000000 */
[----:B------:R-:W-:Y:S01]  /*cd60*/  IMAD.WIDE R212, R150, 0x4, R2 ;  /* 0x0000000496d47825 */ /* 0x000fe200078e0202 */
[----:B------:R-:W-:Y:S01]  /*cd70*/  ISETP.GE.AND P2, PT, R0, UR4, PT ;  /* 0x0000000400007c0c */ /* 0x000fe2000bf46270 */
[----:B------:R-:W-:Y:S01]  /*cd80*/  ULDC UR4, c[0x0][0x228] ;  /* 0x00008a0000047ab9 */ /* 0x000fe20000000800 */
[----:B------:R-:W-:Y:S01]  /*cd90*/  ISETP.LT.AND P5, PT, R232, UR6, !P1 ;  /* 0x00000006e8007c0c */ /* 0x000fe2000cfa1270 */
[----:B------:R-:W-:Y:S01]  /*cda0*/  IMAD.WIDE R220, R150, 0x4, R84 ;  /* 0x0000000496dc7825 */ /* 0x000fe200078e0254 */
[----:B------:R-:W-:Y:S01]  /*cdb0*/  ISETP.LT.AND P4, PT, R233, UR4, !P1 ;  /* 0x00000004e9007c0c */ /* 0x000fe2000cf81270 */
[----:B------:R-:W-:Y:S01]  /*cdc0*/  ULDC UR4, c[0x0][0x22c] ;  /* 0x00008b0000047ab9 */ /* 0x000fe20000000800 */
[----:B------:R-:W-:Y:S02]  /*cdd0*/  ISETP.LT.AND P1, PT, R230, UR8, !P1 ;  /* 0x00000008e6007c0c */ /* 0x000fe4000cf21270 */
[----:B------:R-:W-:Y:S01]  /*cde0*/  ISETP.LT.AND P6, PT, R234, UR10, !P3 ;  /* 0x0000000aea007c0c */ /* 0x000fe2000dfc1270 */
[----:B------:R-:W-:Y:S01]  /*cdf0*/  VIADD R222, R252, 0x6 ;  /* 0x00000006fcde7836 */ /* 0x000fe20000000000 */
[----:B------:R-:W-:Y:S01]  /*ce00*/  ULDC UR6, c[0x0][0x228] ;  /* 0x00008a0000067ab9 */ /* 0x000fe20000000800 */
[----:B------:R-:W-:Y:S01]  /*ce10*/  IMAD.WIDE R214, R150, 0x4, R86 ;  /* 0x0000000496d67825 */ /* 0x000fe200078e0256 */
[----:B------:R-:W-:Y:S01]  /*ce20*/  ULDC UR8, c[0x0][0x228] ;  /* 0x00008a0000087ab9 */ /* 0x000fe20000000800 */
[----:B------:R-:W-:-:S02]  /*ce30*/  ULDC UR10, c[0x0][0x228] ;  /* 0x00008a00000a7ab9 */ /* 0x000fc40000000800 */
[C---:B------:R-:W-:Y:S01]  /*ce40*/  VIADD R0, R150.reuse, UR28 ;  /* 0x0000001c96007c36 */ /* 0x040fe20008000000 */
[----:B---3--:R1:W-:Y:S04]  /*ce50*/  @P0 STG.E desc[UR18][R212.64], R231 ;  /* 0x000000e7d4000986 */ /* 0x0083e8000c101912 */
[----:B-1----:R-:W3:Y:S01]  /*ce60*/  LDL.LU R231, [R1+0xe8] ;  /* 0x0000e80001e77983 */ /* 0x002ee20000300800 */
[----:B------:R-:W-:-:S03]  /*ce70*/  IMAD.WIDE R212, R150, 0x4, R148 ;  /* 0x0000000496d47825 */ /* 0x000fc600078e0294 */
[----:B------:R-:W3:Y:S01]  /*ce80*/  LDL.LU R240, [R1+0xd8] ;  /* 0x0000d80001f07983 */ /* 0x000ee20000300800 */
[----:B------:R-:W-:Y:S01]  /*ce90*/  ISETP.GE.AND P0, PT, R222, UR4, PT ;  /* 0x00000004de007c0c */ /* 0x000fe2000bf06270 */
[----:B------:R-:W-:Y:S01]  /*cea0*/  IMAD.WIDE R150, R0, 0x4, R2 ;  /* 0x0000000400967825 */ /* 0x000fe200078e0202 */
[----:B------:R-:W-:Y:S01]  /*ceb0*/  ULDC UR4, c[0x0][0x228] ;  /* 0x00008a0000047ab9 */ /* 0x000fe20000000800 */
[----:B----4-:R1:W-:Y:S04]  /*cec0*/  @P4 STG.E desc[UR18][R220.64], R239 ;  /* 0x000000efdc004986 */ /* 0x0103e8000c101912 */
[----:B------:R4:W-:Y:S04]  /*ced0*/  @P5 STG.E desc[UR18][R214.64], R237 ;  /* 0x000000edd6005986 */ /* 0x0009e8000c101912 */
[----:B------:R-:W-:Y:S01]  /*cee0*/  @P1 STG.E desc[UR18][R212.64], R238 ;  /* 0x000000eed4001986 */ /* 0x000fe2000c101912 */
[----:B------:R-:W-:Y:S01]  /*cef0*/  ISETP.LT.AND P1, PT, R233, UR4, !P3 ;  /* 0x00000004e9007c0c */ /* 0x000fe2000df21270 */
[----:B------:R-:W-:-:S02]  /*cf00*/  ULDC UR4, c[0x0][0x228] ;  /* 0x00008a0000047ab9 */ /* 0x000fc40000000800 */
[----:B-1----:R-:W3:Y:S04]  /*cf10*/  LDL.LU R239, [R1+0xc8] ;  /* 0x0000c80001ef7983 */ /* 0x002ee80000300800 */
[----:B----4-:R-:W4:Y:S04]  /*cf20*/  LDL.LU R237, [R1+0xb8] ;  /* 0x0000b80001ed7983 */ /* 0x010f280000300800 */
[----:B------:R1:W-:Y:S04]  /*cf30*/  @P6 STG.E desc[UR18][R150.64], R229 ;  /* 0x000000e596006986 */ /* 0x0003e8000c101912 */
[----:B-1----:R-:W4:Y:S01]  /*cf40*/  LDL.LU R229, [R1+0xa8] ;  /* 0x0000a80001e57983 */ /* 0x002f220000300800 */
[----:B------:R-:W-:-:S03]  /*cf50*/  IMAD.WIDE R150, R0, 0x4, R84 ;  /* 0x0000000400967825 */ /* 0x000fc600078e0254 */
[----:B------:R-:W4:Y:S04]  /*cf60*/  LDL.LU R242, [R1+0x98] ;  /* 0x0000980001f27983 */ /* 0x000f280000300800 */
[----:B--2---:R1:W-:Y:S04]  /*cf70*/  @P1 STG.E desc[UR18][R150.64], R236 ;  /* 0x000000ec96001986 */ /* 0x0043e8000c101912 */
[----:B------:R-:W2:Y:S04]  /*cf80*/  LDL.LU R238, [R1+0x10c] ;  /* 0x00010c0001ee7983 */ /* 0x000ea80000300800 */
[----:B-1----:R-:W2:Y:S01]  /*cf90*/  LDL.LU R236, [R1+0xfc] ;  /* 0x0000fc0001ec7983 */ /* 0x002ea20000300800 */
[----:B------:R-:W-:Y:S01]  /*cfa0*/  ISETP.LT.AND P4, PT, R232, UR4, !P3 ;  /* 0x00000004e8007c0c */ /* 0x000fe2000df81270 */
[----:B------:R-:W-:Y:S01]  /*cfb0*/  IMAD.WIDE R214, R0, 0x4, R86 ;  /* 0x0000000400d67825 */ /* 0x000fe200078e0256 */
[----:B------:R-:W-:Y:S01]  /*cfc0*/  ISETP.LT.AND P3, PT, R230, UR6, !P3 ;  /* 0x00000006e6007c0c */ /* 0x000fe2000df61270 */
[----:B------:R-:W-:Y:S01]  /*cfd0*/  ULDC UR4, c[0x0][0x22c] ;  /* 0x00008b0000047ab9 */ /* 0x000fe20000000800 */
[----:B------:R-:W-:Y:S01]  /*cfe0*/  ISETP.LT.AND P5, PT, R234, UR8, !P2 ;  /* 0x00000008ea007c0c */ /* 0x000fe2000d7a1270 */
[----:B------:R-:W-:Y:S01]  /*cff0*/  VIADD R213, R252, 0x7 ;  /* 0x00000007fcd57836 */ /* 0x000fe20000000000 */
[----:B------:R-:W-:Y:S01]  /*d000*/  ISETP.LT.AND P6, PT, R233, UR10, !P2 ;  /* 0x0000000ae9007c0c */ /* 0x000fe2000d7c1270 */
[C---:B------:R-:W-:Y:S01]  /*d010*/  VIADD R212, R0.reuse, UR28 ;  /* 0x0000001c00d47c36 */ /* 0x040fe20008000000 */
[----:B------:R-:W-:Y:S01]  /*d020*/  ULDC UR6, c[0x0][0x228] ;  /* 0x00008a0000067ab9 */ /* 0x000fe20000000800 */
[----:B------:R-:W-:Y:S01]  /*d030*/  IMAD.WIDE R220, R0, 0x4, R148 ;  /* 0x0000000400dc7825 */ /* 0x000fe200078e0294 */
[----:B------:R-:W-:Y:S01]  /*d040*/  ISETP.GE.AND P1, PT, R213, UR4, PT ;  /* 0x00000004d5007c0c */ /* 0x000fe2000bf26270 */
[----:B------:R-:W-:Y:S01]  /*d050*/  ULDC UR4, c[0x0][0x228] ;  /* 0x00008a0000047ab9 */ /* 0x000fe20000000800 */
[----:B------:R-:W-:Y:S01]  /*d060*/  ULDC UR8, c[0x0][0x228] ;  /* 0x00008a0000087ab9 */ /* 0x000fe20000000800 */
[----:B------:R-:W-:Y:S01]  /*d070*/  IMAD.WIDE R150, R212, 0x4, R84 ;  /* 0x00000004d4967825 */ /* 0x000fe200078e0254 */
[----:B------:R-:W-:-:S03]  /*d080*/  ULDC UR10, c[0x0][0x228] ;  /* 0x00008a00000a7ab9 */ /* 0x000fc60000000800 */
[----:B------:R-:W-:Y:S01]  /*d090*/  IMAD.WIDE R222, R212, 0x4, R148 ;  /* 0x00000004d4de7825 */ /* 0x000fe200078e0294 */
[----:B---3--:R1:W-:Y:S01]  /*d0a0*/  @P4 STG.E desc[UR18][R214.64], R231 ;  /* 0x000000e7d6004986 */ /* 0x0083e2000c101912 */
[----:B------:R-:W-:Y:S01]  /*d0b0*/  ISETP.LT.AND P4, PT, R232, UR4, !P2 ;  /* 0x00000004e8007c0c */ /* 0x000fe2000d781270 */
[----:B------:R-:W-:Y:S02]  /*d0c0*/  ULDC UR4, c[0x0][0x228] ;  /* 0x00008a0000047ab9 */ /* 0x000fe40000000800 */
[----:B-1----:R-:W3:Y:S01]  /*d0d0*/  LDL.LU R231, [R1+0xec] ;  /* 0x0000ec0001e77983 */ /* 0x002ee20000300800 */
[----:B------:R-:W-:-:S03]  /*d0e0*/  IMAD.WIDE R214, R212, 0x4, R2 ;  /* 0x00000004d4d67825 */ /* 0x000fc600078e0202 */
[----:B------:R1:W-:Y:S01]  /*d0f0*/  @P3 STG.E desc[UR18][R220.64], R240 ;  /* 0x000000f0dc003986 */ /* 0x0003e2000c101912 */
[----:B------:R-:W-:Y:S01]  /*d100*/  ISETP.LT.AND P2, PT, R230, UR4, !P2 ;  /* 0x00000004e6007c0c */ /* 0x000fe2000d741270 */
[----:B------:R-:W-:Y:S01]  /*d110*/  VIADD R0, R252, 0x8 ;  /* 0x00000008fc007836 */ /* 0x000fe20000000000 */
[----:B------:R-:W-:Y:S01]  /*d120*/  ISETP.LT.AND P3, PT, R234, UR6, !P0 ;  /* 0x00000006ea007c0c */ /* 0x000fe2000c761270 */
[----:B------:R1:W-:Y:S01]  /*d130*/  @P5 STG.E desc[UR18][R214.64], R239 ;  /* 0x000000efd6005986 */ /* 0x0003e2000c101912 */
[----:B------:R-:W-:Y:S01]  /*d140*/  ISETP.LT.AND P5, PT, R233, UR8, !P0 ;  /* 0x00000008e9007c0c */ /* 0x000fe2000c7a1270 */
[----:B------:R-:W-:Y:S01]  /*d150*/  ULDC UR4, c[0x0][0x22c] ;  /* 0x00008b0000047ab9 */ /* 0x000fe20000000800 */
[----:B------:R-:W-:Y:S01]  /*d160*/  ULDC UR6, c[0x0][0x228] ;  /* 0x00008a0000067ab9 */ /* 0x000fe20000000800 */
[----:B----4-:R4:W-:Y:S01]  /*d170*/  @P6 STG.E desc[UR18][R150.64], R237 ;  /* 0x000000ed96006986 */ /* 0x0109e2000c101912 */
[----:B------:R-:W-:-:S03]  /*d180*/  ULDC UR8, c[0x0][0x228] ;  /* 0x00008a0000087ab9 */ /* 0x000fc60000000800 */
[----:B-1----:R-:W3:Y:S01]  /*d190*/  LDL.LU R240, [R1+0xdc] ;  /* 0x0000dc0001f07983 */ /* 0x002ee20000300800 */
[----:B------:R-:W-:-:S03]  /*d1a0*/  IADD3 R220, R212, UR28, RZ ;  /* 0x0000001cd4dc7c10 */ /* 0x000fc6000fffe0ff */
[----:B------:R-:W3:Y:S01]  /*d1b0*/  LDL.LU R239, [R1+0xcc] ;  /* 0x0000cc0001ef7983 */ /* 0x000ee20000300800 */
[----:B----4-:R-:W-:-:S03]  /*d1c0*/  IMAD.WIDE R150, R212, 0x4, R86 ;  /* 0x00000004d4967825 */ /* 0x010fc600078e0256 */
[----:B------:R-:W4:Y:S04]  /*d1d0*/  LDL.LU R237, [R1+0xbc] ;  /* 0x0000bc0001ed7983 */ /* 0x000f280000300800 */
[----:B------:R1:W-:Y:S01]  /*d1e0*/  @P4 STG.E desc[UR18][R150.64], R229 ;  /* 0x000000e596004986 */ /* 0x0003e2000c101912 */
[----:B------:R-:W-:-:S04]  /*d1f0*/  IMAD.WIDE R214, R220, 0x4, R2 ;  /* 0x00000004dcd67825 */ /* 0x000fc800078e0202 */
[----:B------:R-:W-:Y:S01]  /*d200*/  IMAD.WIDE R212, R220, 0x4, R84 ;  /* 0x00000004dcd47825 */ /* 0x000fe200078e0254 */
[----:B-1----:R-:W4:Y:S04]  /*d210*/  LDL.LU R229, [R1+0xac] ;  /* 0x0000ac0001e57983 */ /* 0x002f280000300800 */
[----:B------:R-:W-:Y:S04]  /*d220*/  @P2 STG.E desc[UR18][R222.64], R242 ;  /* 0x000000f2de002986 */ /* 0x000fe8000c101912 */
[----:B--2---:R1:W-:Y:S04]  /*d230*/  @P3 STG.E desc[UR18][R214.64], R238 ;  /* 0x000000eed6003986 */ /* 0x0043e8000c101912 */
[----:B------:R2:W-:Y:S04]  /*d240*/  @P5 STG.E desc[UR18][R212.64], R236 ;  /* 0x000000ecd4005986 */ /* 0x0005e8000c101912 */
[----:B-1----:R-:W4:Y:S04]  /*d250*/  LDL.LU R238, [R1+0x9c] ;  /* 0x00009c0001ee7983 */ /* 0x002f280000300800 */
[----:B--2---:R-:W2:Y:S01]  /*d260*/  LDL.LU R236, [R1+0x80] ;  /* 0x0000800001ec7983 */ /* 0x004ea20000300800 */
[----:B------:R-:W-:Y:S01]  /*d270*/  ISETP.LT.AND P6, PT, R232, UR10, !P0 ;  /* 0x0000000ae8007c0c */ /* 0x000fe2000c7c1270 */
[----:B------:R-:W-:Y:S01]  /*d280*/  IMAD.WIDE R150, R220, 0x4, R86 ;  /* 0x00000004dc967825 */ /* 0x000fe200078e0256 */
[----:B------:R-:W-:Y:S01]  /*d290*/  ISETP.GE.AND P4, PT, R0, UR4, PT ;  /* 0x0000000400007c0c */ /* 0x000fe2000bf86270 */
[----:B------:R-:W-:Y:S01]  /*d2a0*/  ULDC UR4, c[0x0][0x228] ;  /* 0x00008a0000047ab9 */ /* 0x000fe20000000800 */
[----:B------:R-:W-:Y:S01]  /*d2b0*/  ULDC UR10, c[0x0][0x228] ;  /* 0x00008a00000a7ab9 */ /* 0x000fe20000000800 */
[----:B------:R-:W-:Y:S01]  /*d2c0*/  ISETP.LT.AND P3, PT, R230, UR4, !P0 ;  /* 0x00000004e6007c0c */ /* 0x000fe2000c761270 */
[----:B------:R-:W-:Y:S01]  /*d2d0*/  VIADD R0, R252, 0x9 ;  /* 0x00000009fc007836 */ /* 0x000fe20000000000 */
[----:B------:R-:W-:Y:S01]  /*d2e0*/  ULDC UR4, c[0x0][0x22c] ;  /* 0x00008b0000047ab9 */ /* 0x000fe20000000800 */
[----:B------:R-:W-:Y:S01]  /*d2f0*/  ISETP.LT.AND P0, PT, R234, UR6, !P1 ;  /* 0x00000006ea007c0c */ /* 0x000fe2000cf01270 */
[C---:B------:R-:W-:Y:S01]  /*d300*/  VIADD R223, R220.reuse, UR28 ;  /* 0x0000001cdcdf7c36 */ /* 0x040fe20008000000 */
[----:B------:R-:W-:Y:S01]  /*d310*/  ISETP.LT.AND P5, PT, R233, UR8, !P1 ;  /* 0x00000008e9007c0c */ /* 0x000fe2000cfa1270 */
[----:B------:R-:W-:Y:S01]  /*d320*/  IMAD.WIDE R220, R220, 0x4, R148 ;  /* 0x00000004dcdc7825 */ /* 0x000fe200078e0294 */
[----:B------:R-:W-:Y:S01]  /*d330*/  ISETP.GE.AND P2, PT, R0, UR4, PT ;  /* 0x0000000400007c0c */ /* 0x000fe2000bf46270 */
[----:B------:R-:W-:Y:S01]  /*d340*/  ULDC UR4, c[0x0][0x22c] ;  /* 0x00008b0000047ab9 */ /* 0x000fe20000000800 */
[----:B------:R-:W-:Y:S01]  /*d350*/  ULDC UR6, c[0x0][0x228] ;  /* 0x00008a0000067ab9 */ /* 0x000fe20000000800 */
[----:B------:R-:W-:Y:S01]  /*d360*/  VIADD R0, R252, 0xa ;  /* 0x0000000afc007836 */ /* 0x000fe20000000000 */
[----:B------:R-:W-:Y:S01]  /*d370*/  ULDC UR8, c[0x0][0x228] ;  /* 0x00008a0000087ab9 */ /* 0x000fe20000000800 */
[----:B------:R-:W-:-:S04]  /*d380*/  IMAD.WIDE R214, R223, 0x4, R2 ;  /* 0x00000004dfd67825 */ /* 0x000fc800078e0202 */
[C---:B------:R-:W-:Y:S01]  /*d390*/  IMAD.WIDE R212, R223.reuse, 0x4, R84 ;  /* 0x00000004dfd47825 */ /* 0x040fe200078e0254 */
[----:B---3--:R1:W-:Y:S01]  /*d3a0*/  @P6 STG.E desc[UR18][R150.64], R231 ;  /* 0x000000e796006986 */ /* 0x0083e2000c101912 */
[----:B------:R-:W-:Y:S01]  /*d3b0*/  ISETP.LT.AND P6, PT, R232, UR10, !P1 ;  /* 0x0000000ae8007c0c */ /* 0x000fe2000cfc1270 */
[----:B------:R-:W-:Y:S02]  /*d3c0*/  ULDC UR10, c[0x0][0x228] ;  /* 0x00008a00000a7ab9 */ /* 0x000fe40000000800 */
[----:B-1----:R-:W3:Y:S04]  /*d3d0*/  LDL.LU R231, [R1] ;  /* 0x0000000001e77983 */ /* 0x002ee80000300800 */
[----:B------:R-:W-:Y:S01]  /*d3e0*/  @P3 STG.E desc[UR18][R220.64], R240 ;  /* 0x000000f0dc003986 */ /* 0x000fe2000c101912 */
[----:B------:R-:W-:Y:S01]  /*d3f0*/  ISETP.GE.AND P3, PT, R0, UR4, PT ;  /* 0x0000000400007c0c */ /* 0x000fe2000bf66270 */
[----:B------:R-:W-:Y:S01]  /*d400*/  ULDC UR4, c[0x0][0x228] ;  /* 0x00008a0000047ab9 */ /* 0x000fe20000000800 */
[----:B------:R-:W-:Y:S01]  /*d410*/  IMAD.WIDE R150, R223, 0x4, R86 ;  /* 0x00000004df967825 */ /* 0x000fe200078e0256 */
[----:B------:R-:W-:Y:S01]  /*d420*/  ISETP.LT.AND P1, PT, R230, UR4, !P1 ;  /* 0x00000004e6007c0c */ /* 0x000fe2000cf21270 */
[----:B------:R-:W-:Y:S01]  /*d430*/  ULDC UR4, c[0x0][0x228] ;  /* 0x00008a0000047ab9 */ /* 0x000fe20000000800 */
[----:B------:R-:W-:Y:S01]  /*d440*/  @P0 STG.E desc[UR18][R214.64], R239 ;  /* 0x000000efd6000986 */ /* 0x000fe2000c101912 */
[----:B------:R-:W-:Y:S01]  /*d450*/  ISETP.LT.AND P0, PT, R234, UR4, !P4 ;  /* 0x00000004ea007c0c */ /* 0x000fe2000e701270 */
[----:B------:R-:W-:-:S02]  /*d460*/  ULDC UR4, c[0x0][0x228] ;  /* 0x00008a0000047ab9 */ /* 0x000fc40000000800 */
[----:B----4-:R1:W-:Y:S04]  /*d470*/  @P5 STG.E desc[UR18][R212.64], R237 ;  /* 0x000000edd4005986 */ /* 0x0103e8000c101912 */
[----:B------:R4:W-:Y:S01]  /*d480*/  @P6 STG.E desc[UR18][R150.64], R229 ;  /* 0x000000e596006986 */ /* 0x0009e2000c101912 */
[----:B-1----:R-:W-:-:S04]  /*d490*/  IMAD.WIDE R212, R223, 0x4, R148 ;  /* 0x00000004dfd47825 */ /* 0x002fc800078e0294 */
[----:B----4-:R-:W-:-:S04]  /*d4a0*/  VIADD R229, R223, UR28 ;  /* 0x0000001cdfe57c36 */ /* 0x010fc80008000000 */
[----:B------:R-:W-:Y:S01]  /*d4b0*/  IMAD.WIDE R150, R229, 0x4, R2 ;  /* 0x00000004e5967825 */ /* 0x000fe200078e0202 */
[----:B------:R1:W-:Y:S04]  /*d4c0*/  @P1 STG.E desc[UR18][R212.64], R238 ;  /* 0x000000eed4001986 */ /* 0x0003e8000c101912 */
[----:B--2---:R2:W-:Y:S04]  /*d4d0*/  @P0 STG.E desc[UR18][R150.64], R236 ;  /* 0x000000ec96000986 */ /* 0x0045e8000c101912 */
[----:B-1----:R-:W4:Y:S04]  /*d4e0*/  LDL.LU R238, [R1+0x84] ;  /* 0x0000840001ee7983 */ /* 0x002f280000300800 */
[----:B--2---:R-:W2:Y:S01]  /*d4f0*/  LDL.LU R236, [R1+0x4] ;  /* 0x0000040001ec7983 */ /* 0x004ea20000300800 */
[----:B------:R-:W-:-:S02]  /*d500*/  ISETP.LT.AND P6, PT, R233, UR6, !P4 ;  /* 0x00000006e9007c0c */ /* 0x000fc4000e7c1270 */
[----:B------:R-:W-:Y:S01]  /*d510*/  ISETP.LT.AND P5, PT, R232, UR4, !P4 ;  /* 0x00000004e8007c0c */ /* 0x000fe2000e7a1270 */
[----:B------:R-:W-:Y:S01]  /*d520*/  ULDC UR4, c[0x0][0x22c] ;  /* 0x00008b0000047ab9 */ /* 0x000fe20000000800 */
[----:B------:R-:W-:Y:S02]  /*d530*/  ISETP.LT.AND P4, PT, R230, UR8, !P4 ;  /* 0x00000008e6007c0c */ /* 0x000fe4000e781270 */
[----:B------:R-:W-:Y:S01]  /*d540*/  IADD3 R0, R252, 0xb, RZ ;  /* 0x0000000bfc007810 */ /* 0x000fe20007ffe0ff */
[C---:B------:R-:W-:Y:S01]  /*d550*/  IMAD.WIDE R214, R229.reuse, 0x4, R84 ;  /* 0x00000004e5d67825 */ /* 0x040fe200078e0254 */
[----:B------:R-:W-:Y:S01]  /*d560*/  ULDC UR6, c[0x0][0x228] ;  /* 0x00008a0000067ab9 */ /* 0x000fe20000000800 */
[----:B------:R-:W-:Y:S01]  /*d570*/  ULDC UR8, c[0x0][0x228] ;  /* 0x00008a0000087ab9 */ /* 0x000fe20000000800 */
[----:B------:R-:W-:Y:S01]  /*d580*/  ISETP.GE.AND P1, PT, R0, UR4, PT ;  /* 0x0000000400007c0c */ /* 0x000fe2000bf26270 */
[----:B------:R-:W-:Y:S01]  /*d590*/  IMAD.WIDE R220, R229, 0x4, R86 ;  /* 0x00000004e5dc7825 */ /* 0x000fe200078e0256 */
[----:B------:R-:W-:-:S03]  /*d5a0*/  ULDC UR4, c[0x0][0x228] ;  /* 0x00008a0000047ab9 */ /* 0x000fc60000000800 */
[----:B------:R-:W-:Y:S01]  /*d5b0*/  IMAD.WIDE R222, R229, 0x4, R148 ;  /* 0x00000004e5de7825 */ /* 0x000fe200078e0294 */
[----:B------:R-:W-:Y:S01]  /*d5c0*/  ISETP.LT.AND P0, PT, R234, UR4, !P2 ;  /* 0x00000004ea007c0c */ /* 0x000fe2000d701270 */
[----:B------:R-:W-:Y:S02]  /*d5d0*/  ULDC UR4, c[0x0][0x228] ;  /* 0x00008a0000047ab9 */ /* 0x000fe40000000800 */
[----:B------:R-:W-:Y:S01]  /*d5e0*/  VIADD R0, R252, 0xc ;  /* 0x0000000cfc007836 */ /* 0x000fe20000000000 */
[----:B---3--:R1:W-:Y:S04]  /*d5f0*/  @P6 STG.E desc[UR18][R214.64], R231 ;  /* 0x000000e7d6006986 */ /* 0x0083e8000c101912 */
[----:B------:R-:W-:Y:S01]  /*d600*/  @P5 STG.E desc[UR18][R220.64], R248 ;  /* 0x000000f8dc005986 */ /* 0x000fe2000c101912 */
[----:B------:R-:W-:Y:S01]  /*d610*/  ISETP.LT.AND P5, PT, R232, UR6, !P2 ;  /* 0x00000006e8007c0c */ /* 0x000fe2000d7a1270 */
[----:B------:R-:W-:-:S02]  /*d620*/  ULDC UR6, c[0x0][0x228] ;  /* 0x00008a0000067ab9 */ /* 0x000fc40000000800 */
[----:B------:R3:W-:Y:S01]  /*d630*/  @P4 STG.E desc[UR18][R222.64], R8 ;  /* 0x00000008de004986 */ /* 0x0007e2000c101912 */
[----:B------:R-:W-:Y:S01]  /*d640*/  ISETP.LT.AND P4, PT, R233, UR4, !P2 ;  /* 0x00000004e9007c0c */ /* 0x000fe2000d781270 */
[----:B------:R-:W-:Y:S01]  /*d650*/  ULDC UR4, c[0x0][0x22c] ;  /* 0x00008b0000047ab9 */ /* 0x000fe20000000800 */
[----:B------:R-:W-:Y:S01]  /*d660*/  ISETP.LT.AND P2, PT, R230, UR8, !P2 ;  /* 0x00000008e6007c0c */ /* 0x000fe2000d741270 */
[----:B-1----:R-:W-:Y:S01]  /*d670*/  VIADD R231, R229, UR28 ;  /* 0x0000001ce5e77c36 */ /* 0x002fe20008000000 */
[----:B------:R-:W-:Y:S01]  /*d680*/  ISETP.LT.AND P6, PT, R234, UR10, !P3 ;  /* 0x0000000aea007c0c */ /* 0x000fe2000dfc1270 */
[----:B------:R-:W-:Y:S01]  /*d690*/  ULDC UR8, c[0x0][0x228] ;  /* 0x00008a0000087ab9 */ /* 0x000fe20000000800 */
[----:B------:R-:W-:Y:S01]  /*d6a0*/  ULDC UR10, c[0x0][0x228] ;  /* 0x00008a00000a7ab9 */ /* 0x000fe20000000800 */
[----:B------:R-:W-:-:S04]  /*d6b0*/  IMAD.WIDE R228, R231, 0x4, R2 ;  /* 0x00000004e7e47825 */ /* 0x000fc800078e0202 */
[C---:B------:R-:W-:Y:S01]  /*d6c0*/  IMAD.WIDE R150, R231.reuse, 0x4, R84 ;  /* 0x00000004e7967825 */ /* 0x040fe200078e0254 */
[----:B------:R-:W-:Y:S03]  /*d6d0*/  @P0 STG.E desc[UR18][R228.64], R4 ;  /* 0x00000004e4000986 */ /* 0x000fe6000c101912 */
[----:B------:R-:W-:Y:S01]  /*d6e0*/  IMAD.WIDE R212, R231, 0x4, R86 ;  /* 0x00000004e7d47825 */ /* 0x000fe200078e0256 */
[----:B------:R-:W-:-:S03]  /*d6f0*/  ISETP.GE.AND P0, PT, R0, UR4, PT ;  /* 0x0000000400007c0c */ /* 0x000fc6000bf06270 */
[----:B------:R-:W-:Y:S01]  /*d700*/  IMAD.WIDE R214, R231, 0x4, R148 ;  /* 0x00000004e7d67825 */ /* 0x000fe200078e0294 */
[----:B------:R1:W-:Y:S01]  /*d710*/  @P4 STG.E desc[UR18][R150.64], R12 ;  /* 0x0000000c96004986 */ /* 0x0003e2000c101912 */
[----:B------:R-:W-:-:S03]  /*d720*/  ULDC UR4, c[0x0][0x228] ;  /* 0x00008a0000047ab9 */ /* 0x000fc60000000800 */
[----:B------:R-:W-:Y:S04]  /*d730*/  @P5 STG.E desc[UR18][R212.64], R28 ;  /* 0x0000001cd4005986 */ /* 0x000fe8000c101912 */
[----:B------:R-:W-:Y:S01]  /*d740*/  @P2 STG.E desc[UR18][R214.64], R56 ;  /* 0x00000038d6002986 */ /* 0x000fe2000c101912 */
[----:B------:R-:W-:Y:S01]  /*d750*/  ISETP.LT.AND P2, PT, R233, UR4, !P3 ;  /* 0x00000004e9007c0c */ /* 0x000fe2000df41270 */
[----:B---3--:R-:W-:Y:S01]  /*d760*/  VIADD R223, R231, UR28 ;  /* 0x0000001ce7df7c36 */ /* 0x008fe20008000000 */
[----:B------:R-:W-:-:S03]  /*d770*/  ULDC UR4, c[0x0][0x228] ;  /* 0x00008a0000047ab9 */ /* 0x000fc60000000800 */
[----:B------:R-:W-:-:S04]  /*d780*/  IMAD.WIDE R220, R223, 0x4, R2 ;  /* 0x00000004dfdc7825 */ /* 0x000fc800078e0202 */
[----:B-1----:R-:W-:Y:S01]  /*d790*/  IMAD.WIDE R150, R223, 0x4, R84 ;  /* 0x00000004df967825 */ /* 0x002fe200078e0254 */
[----:B----4-:R1:W-:Y:S04]  /*d7a0*/  @P6 STG.E desc[UR18][R220.64], R238 ;  /* 0x000000eedc006986 */ /* 0x0103e8000c101912 */
[----:B--2---:R2:W-:Y:S04]  /*d7b0*/  @P2 STG.E desc[UR18][R150.64], R236 ;  /* 0x000000ec96002986 */ /* 0x0045e8000c101912 */
[----:B-1----:R-:W3:Y:S04]  /*d7c0*/  LDL.LU R238, [R1+0x88] ;  /* 0x0000880001ee7983 */ /* 0x002ee80000300800 */
[----:B--2---:R-:W2:Y:S01]  /*d7d0*/  LDL.LU R236, [R1+0x8] ;  /* 0x0000080001ec7983 */ /* 0x004ea20000300800 */
[----:B------:R-:W-:-:S02]  /*d7e0*/  ISETP.LT.AND P4, PT, R232, UR4, !P3 ;  /* 0x00000004e8007c0c */ /* 0x000fc4000df81270 */
[----:B------:R-:W-:Y:S01]  /*d7f0*/  ISETP.LT.AND P5, PT, R234, UR8, !P1 ;  /* 0x00000008ea007c0c */ /* 0x000fe2000cfa1270 */
[C---:B------:R-:W-:Y:S01]  /*d800*/  IMAD.WIDE R212, R223.reuse, 0x4, R86 ;  /* 0x00000004dfd47825 */ /* 0x040fe200078e0256 */
[----:B------:R-:W-:Y:S01]  /*d810*/  ISETP.LT.AND P3, PT, R230, UR6, !P3 ;  /* 0x00000006e6007c0c */ /* 0x000fe2000df61270 */
[----:B------:R-:W-:Y:S01]  /*d820*/  ULDC UR4, c[0x0][0x22c] ;  /* 0x00008b0000047ab9 */ /* 0x000fe20000000800 */
[----:B------:R-:W-:Y:S01]  /*d830*/  IADD3 R0, R252, 0xd, RZ ;  /* 0x0000000dfc007810 */ /* 0x000fe20007ffe0ff */
[----:B------:R-:W-:Y:S01]  /*d840*/  VIADD R229, R223, UR28 ;  /* 0x0000001cdfe57c36 */ /* 0x000fe20008000000 */
[----:B------:R-:W-:Y:S01]  /*d850*/  ISETP.LT.AND P6, PT, R233, UR10, !P1 ;  /* 0x0000000ae9007c0c */ /* 0x000fe2000cfc1270 */
[----:B------:R-:W-:Y:S01]  /*d860*/  IMAD.WIDE R214, R223, 0x4, R148 ;  /* 0x00000004dfd67825 */ /* 0x000fe200078e0294 */
[----:B------:R-:W-:Y:S01]  /*d870*/  ISETP.GE.AND P2, PT, R0, UR4, PT ;  /* 0x0000000400007c0c */ /* 0x000fe2000bf46270 */
[----:B------:R-:W-:Y:S01]  /*d880*/  ULDC UR4, c[0x0][0x228] ;  /* 0x00008a0000047ab9 */ /* 0x000fe20000000800 */
[----:B------:R-:W-:Y:S01]  /*d890*/  ULDC UR6, c[0x0][0x228] ;  /* 0x00008a0000067ab9 */ /* 0x000fe20000000800 */
[----:B------:R-:W-:Y:S01]  /*d8a0*/  @P4 STG.E desc[UR18][R212.64], R249 ;  /* 0x000000f9d4004986 */ /* 0x000fe2000c101912 */
[C---:B------:R-:W-:Y:S01]  /*d8b0*/  IMAD.WIDE R220, R229.reuse, 0x4, R2 ;  /* 0x00000004e5dc7825 */ /* 0x040fe200078e0202 */
[----:B------:R-:W-:Y:S01]  /*d8c0*/  ISETP.LT.AND P4, PT, R232, UR4, !P1 ;  /* 0x00000004e8007c0c */ /* 0x000fe2000cf81270 */
[----:B------:R-:W-:Y:S01]  /*d8d0*/  ULDC UR4, c[0x0][0x228] ;  /* 0x00008a0000047ab9 */ /* 0x000fe20000000800 */
[----:B------:R1:W-:Y:S01]  /*d8e0*/  @P3 STG.E desc[UR18][R214.64], R9 ;  /* 0x00000009d6003986 */ /* 0x0003e2000c101912 */
[----:B------:R-:W-:Y:S01]  /*d8f0*/  ULDC UR8, c[0x0][0x228] ;  /* 0x00008a0000087ab9 */ /* 0x000fe20000000800 */
[----:B------:R-:W-:Y:S01]  /*d900*/  ISETP.LT.AND P1, PT, R230, UR4, !P1 ;  /* 0x00000004e6007c0c */ /* 0x000fe2000cf21270 */
[----:B------:R-:W-:Y:S01]  /*d910*/  IMAD.WIDE R222, R229, 0x4, R84 ;  /* 0x00000004e5de7825 */ /* 0x000fe200078e0254 */
[----:B------:R4:W-:Y:S01]  /*d920*/  @P5 STG.E desc[UR18][R220.64], R5 ;  /* 0x00000005dc005986 */ /* 0x0009e2000c101912 */
[----:B------:R-:W-:Y:S01]  /*d930*/  ISETP.LT.AND P3, PT, R234, UR6, !P0 ;  /* 0x00000006ea007c0c */ /* 0x000fe2000c761270 */
[----:B------:R-:W-:Y:S01]  /*d940*/  ULDC UR10, c[0x0][0x228] ;  /* 0x00008a00000a7ab9 */ /* 0x000fe20000000800 */
[----:B------:R-:W-:Y:S01]  /*d950*/  ISETP.LT.AND P5, PT, R233, UR8, !P0 ;  /* 0x00000008e9007c0c */ /* 0x000fe2000c7a1270 */
[----:B------:R-:W-:-:S04]  /*d960*/  IMAD.WIDE R150, R229, 0x4, R86 ;  /* 0x00000004e5967825 */ /* 0x000fc800078e0256 */
[C---:B-1----:R-:W-:Y:S01]  /*d970*/  VIADD R215, R229.reuse, UR28 ;  /* 0x0000001ce5d77c36 */ /* 0x042fe20008000000 */
[----:B------:R1:W-:Y:S01]  /*d980*/  @P6 STG.E desc[UR18][R222.64], R13 ;  /* 0x0000000dde006986 */ /* 0x0003e2000c101912 */
[----:B------:R-:W-:Y:S01]  /*d990*/  VIADD R0, R252, 0xe ;  /* 0x0000000efc007836 */ /* 0x000fe20000000000 */
[----:B------:R-:W-:Y:S01]  /*d9a0*/  ULDC UR4, c[0x0][0x22c] ;  /* 0x00008b0000047ab9 */ /* 0x000fe20000000800 */
[----:B----4-:R-:W-:Y:S01]  /*d9b0*/  IMAD.WIDE R4, R229, 0x4, R148 ;  /* 0x00000004e5047825 */ /* 0x010fe200078e0294 */
[----:B------:R-:W-:Y:S01]  /*d9c0*/  @P4 STG.E desc[UR18][R150.64], R29 ;  /* 0x0000001d96004986 */ /* 0x000fe2000c101912 */
[----:B------:R-:W-:Y:S01]  /*d9d0*/  ULDC UR6, c[0x0][0x228] ;  /* 0x00008a0000067ab9 */ /* 0x000fe20000000800 */
[----:B------:R-:W-:Y:S01]  /*d9e0*/  ULDC UR8, c[0x0][0x228] ;  /* 0x00008a0000087ab9 */ /* 0x000fe20000000800 */
[C---:B------:R-:W-:Y:S01]  /*d9f0*/  IMAD.WIDE R8, R215.reuse, 0x4, R2 ;  /* 0x00000004d7087825 */ /* 0x040fe200078e0202 */
[----:B------:R-:W-:Y:S03]  /*da00*/  @P1 STG.E desc[UR18][R4.64], R57 ;  /* 0x0000003904001986 */ /* 0x000fe6000c101912 */
[C---:B-1----:R-:W-:Y:S01]  /*da10*/  IMAD.WIDE R12, R215.reuse, 0x4, R84 ;  /* 0x00000004d70c7825 */ /* 0x042fe200078e0254 */
[----:B---3--:R1:W-:Y:S04]  /*da20*/  @P3 STG.E desc[UR18][R8.64], R238 ;  /* 0x000000ee08003986 */ /* 0x0083e8000c101912 */
[----:B--2---:R2:W-:Y:S04]  /*da30*/  @P5 STG.E desc[UR18][R12.64], R236 ;  /* 0x000000ec0c005986 */ /* 0x0045e8000c101912 */
[----:B-1----:R-:W3:Y:S04]  /*da40*/  LDL.LU R238, [R1+0x8c] ;  /* 0x00008c0001ee7983 */ /* 0x002ee80000300800 */
[----:B--2---:R-:W2:Y:S01]  /*da50*/  LDL.LU R236, [R1+0xc] ;  /* 0x00000c0001ec7983 */ /* 0x004ea20000300800 */
[----:B------:R-:W-:Y:S01]  /*da60*/  ISETP.LT.AND P6, PT, R232, UR10, !P0 ;  /* 0x0000000ae8007c0c */ /* 0x000fe2000c7c1270 */
[C---:B------:R-:W-:Y:S01]  /*da70*/  IMAD.WIDE R212, R215.reuse, 0x4, R86 ;  /* 0x00000004d7d47825 */ /* 0x040fe200078e0256 */
[----:B------:R-:W-:Y:S01]  /*da80*/  ISETP.GE.AND P4, PT, R0, UR4, PT ;  /* 0x0000000400007c0c */ /* 0x000fe2000bf86270 */
[----:B------:R-:W-:Y:S01]  /*da90*/  ULDC UR4, c[0x0][0x228] ;  /* 0x00008a0000047ab9 */ /* 0x000fe20000000800 */
[----:B------:R-:W-:Y:S01]  /*daa0*/  ULDC UR10, c[0x0][0x228] ;  /* 0x00008a00000a7ab9 */ /* 0x000fe20000000800 */
[----:B------:R-:W-:Y:S01]  /*dab0*/  ISETP.LT.AND P3, PT, R230, UR4, !P0 ;  /* 0x00000004e6007c0c */ /* 0x000fe2000c761270 */
[----:B------:R-:W-:Y:S01]  /*dac0*/  VIADD R0, R252, 0xf ;  /* 0x0000000ffc007836 */ /* 0x000fe20000000000 */
[----:B------:R-:W-:Y:S01]  /*dad0*/  ULDC UR4, c[0x0][0x22c] ;  /* 0x00008b0000047ab9 */ /* 0x000fe20000000800 */
[----:B------:R-:W-:Y:S01]  /*dae0*/  ISETP.LT.AND P0, PT, R234, UR6, !P2 ;  /* 0x00000006ea007c0c */ /* 0x000fe2000d701270 */
[----:B------:R-:W-:Y:S01]  /*daf0*/  IMAD.WIDE R4, R215, 0x4, R148 ;  /* 0x00000004d7047825 */ /* 0x000fe200078e0294 */
[----:B------:R-:W-:Y:S01]  /*db00*/  ISETP.LT.AND P5, PT, R233, UR8, !P2 ;  /* 0x00000008e9007c0c */ /* 0x000fe2000d7a1270 */
[----:B------:R-:W-:Y:S01]  /*db10*/  ULDC UR6, c[0x0][0x228] ;  /* 0x00008a0000067ab9 */ /* 0x000fe20000000800 */
[----:B------:R-:W-:Y:S01]  /*db20*/  ISETP.GE.AND P1, PT, R0, UR4, PT ;  /* 0x0000000400007c0c */ /* 0x000fe2000bf26270 */
[----:B------:R-:W-:Y:S01]  /*db30*/  @P6 STG.E desc[UR18][R212.64], R250 ;  /* 0x000000fad4006986 */ /* 0x000fe2000c101912 */
[----:B------:R-:W-:Y:S01]  /*db40*/  ISETP.LT.AND P6, PT, R232, UR10, !P2 ;  /* 0x0000000ae8007c0c */ /* 0x000fe2000d7c1270 */
[----:B------:R-:W-:Y:S01]  /*db50*/  VIADD R0, R252, 0x10 ;  /* 0x00000010fc007836 */ /* 0x000fe20000000000 */
[----:B------:R-:W-:Y:S01]  /*db60*/  IADD3 R57, R215, UR28, RZ ;  /* 0x0000001cd7397c10 */ /* 0x000fe2000fffe0ff */
[----:B------:R-:W-:Y:S01]  /*db70*/  ULDC UR4, c[0x0][0x22c] ;  /* 0x00008b0000047ab9 */ /* 0x000fe20000000800 */
[----:B------:R1:W-:Y:S01]  /*db80*/  @P3 STG.E desc[UR18][R4.64], R10 ;  /* 0x0000000a04003986 */ /* 0x0003e2000c101912 */
[----:B------:R-:W-:Y:S01]  /*db90*/  ULDC UR8, c[0x0][0x228] ;  /* 0x00008a0000087ab9 */ /* 0x000fe20000000800 */
[----:B------:R-:W-:Y:S01]  /*dba0*/  ISETP.GE.AND P3, PT, R0, UR4, PT ;  /* 0x0000000400007c0c */ /* 0x000fe2000bf66270 */
[----:B------:R-:W-:Y:S01]  /*dbb0*/  IMAD.WIDE R8, R57, 0x4, R2 ;  /* 0x0000000439087825 */ /* 0x000fe200078e0202 */
[----:B------:R-:W-:Y:S01]  /*dbc0*/  ULDC UR4, c[0x0][0x228] ;  /* 0x00008a0000047ab9 */ /* 0x000fe20000000800 */
[----:B------:R-:W-:-:S02]  /*dbd0*/  ULDC UR10, c[0x0][0x228] ;  /* 0x00008a00000a7ab9 */ /* 0x000fc40000000800 */
[C---:B------:R-:W-:Y:S01]  /*dbe0*/  IMAD.WIDE R12, R57.reuse, 0x4, R84 ;  /* 0x00000004390c7825 */ /* 0x040fe200078e0254 */
[----:B------:R-:W-:Y:S01]  /*dbf0*/  ISETP.LT.AND P2, PT, R230, UR4, !P2 ;  /* 0x00000004e6007c0c */ /* 0x000fe2000d741270 */
[----:B------:R-:W-:Y:S02]  /*dc00*/  ULDC UR4, c[0x0][0x228] ;  /* 0x00008a0000047ab9 */ /* 0x000fe40000000800 */
[C---:B------:R-:W-:Y:S01]  /*dc10*/  IMAD.WIDE R28, R57.reuse, 0x4, R86 ;  /* 0x00000004391c7825 */ /* 0x040fe200078e0256 */
[----:B------:R4:W-:Y:S01]  /*dc20*/  @P0 STG.E desc[UR18][R8.64], R6 ;  /* 0x0000000608000986 */ /* 0x0009e2000c101912 */
[----:B------:R-:W-:Y:S01]  /*dc30*/  ISETP.LT.AND P0, PT, R234, UR4, !P4 ;  /* 0x00000004ea007c0c */ /* 0x000fe2000e701270 */
[----:B------:R-:W-:Y:S02]  /*dc40*/  ULDC UR4, c[0x0][0x228] ;  /* 0x00008a0000047ab9 */ /* 0x000fe40000000800 */
[----:B------:R4:W-:Y:S01]  /*dc50*/  @P5 STG.E desc[UR18][R12.64], R14 ;  /* 0x0000000e0c005986 */ /* 0x0009e2000c101912 */
[----:B------:R-:W-:Y:S01]  /*dc60*/  ISETP.LT.AND P5, PT, R232, UR4, !P4 ;  /* 0x00000004e8007c0c */ /* 0x000fe2000e7a1270 */
[----:B------:R-:W-:Y:S01]  /*dc70*/  VIADD R151, R57, UR28 ;  /* 0x0000001c39977c36 */ /* 0x000fe20008000000 */
[----:B------:R-:W-:Y:S01]  /*dc80*/  ULDC UR4, c[0x0][0x22c] ;  /* 0x00008b0000047ab9 */ /* 0x000fe20000000800 */
[----:B------:R4:W-:Y:S01]  /*dc90*/  @P6 STG.E desc[UR18][R28.64], R30 ;  /* 0x0000001e1c006986 */ /* 0x0009e2000c101912 */
[----:B------:R-:W-:Y:S01]  /*dca0*/  ISETP.LT.AND P6, PT, R233, UR6, !P4 ;  /* 0x00000006e9007c0c */ /* 0x000fe2000e7c1270 */
[----:B-1----:R-:W-:Y:S01]  /*dcb0*/  IMAD.WIDE R4, R57, 0x4, R148 ;  /* 0x0000000439047825 */ /* 0x002fe200078e0294 */
[----:B------:R-:W-:Y:S01]  /*dcc0*/  ISETP.LT.AND P4, PT, R230, UR8, !P4 ;  /* 0x00000008e6007c0c */ /* 0x000fe2000e781270 */
[----:B------:R-:W-:Y:S01]  /*dcd0*/  ULDC UR6, c[0x0][0x228] ;  /* 0x00008a0000067ab9 */ /* 0x000fe20000000800 */
[----:B------:R-:W-:Y:S01]  /*dce0*/  ULDC UR8, c[0x0][0x228] ;  /* 0x00008a0000087ab9 */ /* 0x000fe20000000800 */
[----:B------:R-:W-:-:S02]  /*dcf0*/  VIADD R0, R252, 0x11 ;  /* 0x00000011fc007836 */ /* 0x000fc40000000000 */
[C---:B----4-:R-:W-:Y:S01]  /*dd00*/  IMAD.WIDE R8, R151.reuse, 0x4, R2 ;  /* 0x0000000497087825 */ /* 0x050fe200078e0202 */
[----:B------:R1:W-:Y:S03]  /*dd10*/  @P2 STG.E desc[UR18][R4.64], R58 ;  /* 0x0000003a04002986 */ /* 0x0003e6000c101912 */
[C---:B------:R-:W-:Y:S01]  /*dd20*/  IMAD.WIDE R12, R151.reuse, 0x4, R84 ;  /* 0x00000004970c7825 */ /* 0x040fe200078e0254 */
[----:B------:R-:W-:Y:S01]  /*dd30*/  ISETP.GE.AND P2, PT, R0, UR4, PT ;  /* 0x0000000400007c0c */ /* 0x000fe2000bf46270 */
[----:B------:R-:W-:Y:S02]  /*dd40*/  ULDC UR4, c[0x0][0x228] ;  /* 0x00008a0000047ab9 */ /* 0x000fe40000000800 */
[----:B------:R-:W-:-:S04]  /*dd50*/  IMAD.WIDE R28, R151, 0x4, R86 ;  /* 0x00000004971c7825 */ /* 0x000fc800078e0256 */
[----:B------:R-:W-:-:S04]  /*dd60*/  IMAD.WIDE R56, R151, 0x4, R148 ;  /* 0x0000000497387825 */ /* 0x000fc800078e0294 */
[----:B------:R-:W-:Y:S01]  /*dd70*/  VIADD R151, R151, UR28 ;  /* 0x0000001c97977c36 */ /* 0x000fe20008000000 */
[----:B------:R-:W-:-:S03]  /*dd80*/  IADD3 R0, R252, 0x12, RZ ;  /* 0x00000012fc007810 */ /* 0x000fc60007ffe0ff */
[----:B-1----:R-:W-:Y:S01]  /*dd90*/  IMAD.WIDE R4, R151, 0x4, R2 ;  /* 0x0000000497047825 */ /* 0x002fe200078e0202 */
[----:B---3--:R1:W-:Y:S01]  /*dda0*/  @P0 STG.E desc[UR18][R8.64], R238 ;  /* 0x000000ee08000986 */ /* 0x0083e2000c101912 */
[----:B------:R-:W-:Y:S01]  /*ddb0*/  ISETP.LT.AND P0, PT, R234, UR4, !P1 ;  /* 0x00000004ea007c0c */ /* 0x000fe2000cf01270 */
[----:B------:R-:W-:Y:S02]  /*ddc0*/  ULDC UR4, c[0x0][0x228] ;  /* 0x00008a0000047ab9 */ /* 0x000fe40000000800 */
[----:B--2---:R2:W-:Y:S04]  /*ddd0*/  @P6 STG.E desc[UR18][R12.64], R236 ;  /* 0x000000ec0c006986 */ /* 0x0045e8000c101912 */
[----:B------:R-:W-:Y:S01]  /*dde0*/  @P5 STG.E desc[UR18][R28.64], R251 ;  /* 0x000000fb1c005986 */ /* 0x000fe2000c101912 */
[----:B------:R-:W-:Y:S01]  /*ddf0*/  ISETP.LT.AND P5, PT, R232, UR6, !P1 ;  /* 0x00000006e8007c0c */ /* 0x000fe2000cfa1270 */
[----:B------:R-:W-:-:S02]  /*de00*/  ULDC UR6, c[0x0][0x228] ;  /* 0x00008a0000067ab9 */ /* 0x000fc40000000800 */
[----:B------:R3:W-:Y:S01]  /*de10*/  @P4 STG.E desc[UR18][R56.64], R11 ;  /* 0x0000000b38004986 */ /* 0x0007e2000c101912 */
[----:B------:R-:W-:Y:S01]  /*de20*/  ISETP.LT.AND P4, PT, R233, UR4, !P1 ;  /* 0x00000004e9007c0c */ /* 0x000fe2000cf81270 */
[C---:B-1----:R-:W-:Y:S01]  /*de30*/  IMAD.WIDE R8, R151.reuse, 0x4, R84 ;  /* 0x0000000497087825 */ /* 0x042fe200078e0254 */
[----:B------:R-:W-:Y:S01]  /*de40*/  ISETP.LT.AND P1, PT, R230, UR8, !P1 ;  /* 0x00000008e6007c0c */ /* 0x000fe2000cf21270 */
[----:B------:R-:W-:Y:S02]  /*de50*/  ULDC UR4, c[0x0][0x22c] ;  /* 0x00008b0000047ab9 */ /* 0x000fe40000000800 */
[C---:B--2---:R-:W-:Y:S01]  /*de60*/  IMAD.WIDE R12, R151.reuse, 0x4, R148 ;  /* 0x00000004970c7825 */ /* 0x044fe200078e0294 */
[----:B------:R1:W-:Y:S01]  /*de70*/  @P0 STG.E desc[UR18][R4.64], R7 ;  /* 0x0000000704000986 */ /* 0x0003e2000c101912 */
[----:B------:R-:W-:Y:S01]  /*de80*/  ISETP.GE.AND P0, PT, R0, UR4, PT ;  /* 0x0000000400007c0c */ /* 0x000fe2000bf06270 */
[----:B------:R-:W-:Y:S01]  /*de90*/  ULDC UR4, c[0x0][0x228] ;  /* 0x00008a0000047ab9 */ /* 0x000fe20000000800 */
[----:B------:R-:W-:Y:S01]  /*dea0*/  ISETP.LT.AND P6, PT, R234, UR10, !P3 ;  /* 0x0000000aea007c0c */ /* 0x000fe2000dfc1270 */
[----:B------:R-:W-:Y:S01]  /*deb0*/  ULDC UR8, c[0x0][0x228] ;  /* 0x00008a0000087ab9 */ /* 0x000fe20000000800 */
[----:B---3--:R-:W-:Y:S01]  /*dec0*/  IMAD.WIDE R10, R151, 0x4, R86 ;  /* 0x00000004970a7825 */ /* 0x008fe200078e0256 */
[----:B------:R-:W-:Y:S01]  /*ded0*/  ULDC UR10, c[0x0][0x228] ;  /* 0x00008a00000a7ab9 */ /* 0x000fe20000000800 */
[----:B------:R2:W-:Y:S04]  /*dee0*/  @P4 STG.E desc[UR18][R8.64], R15 ;  /* 0x0000000f08004986 */ /* 0x0005e8000c101912 */
[----:B------:R3:W-:Y:S04]  /*def0*/  @P5 STG.E desc[UR18][R10.64], R31 ;  /* 0x0000001f0a005986 */ /* 0x0007e8000c101912 */
[----:B------:R4:W-:Y:S01]  /*df00*/  @P1 STG.E desc[UR18][R12.64], R59 ;  /* 0x0000003b0c001986 */ /* 0x0009e2000c101912 */
[----:B------:R-:W-:Y:S01]  /*df10*/  ISETP.LT.AND P1, PT, R233, UR4, !P3 ;  /* 0x00000004e9007c0c */ /* 0x000fe2000df21270 */
[----:B------:R-:W-:Y:S01]  /*df20*/  ULDC UR4, c[0x0][0x228] ;  /* 0x00008a0000047ab9 */ /* 0x000fe20000000800 */
[----:B------:R-:W-:Y:S01]  /*df30*/  VIADD R57, R151, UR28 ;  /* 0x0000001c97397c36 */ /* 0x000fe20008000000 */
[----:B------:R-:W-:Y:S01]  /*df40*/  ISETP.LT.AND P4, PT, R232, UR4, !P3 ;  /* 0x00000004e8007c0c */ /* 0x000fe2000df81270 */
[----:B------:R-:W-:Y:S01]  /*df50*/  VIADD R0, R252, 0x13 ;  /* 0x00000013fc007836 */ /* 0x000fe20000000000 */
[----:B------:R-:W-:Y:S01]  /*df60*/  ISETP.LT.AND P3, PT, R230, UR6, !P3 ;  /* 0x00000006e6007c0c */ /* 0x000fe2000df61270 */
[C---:B------:R-:W-:Y:S01]  /*df70*/  IMAD.WIDE R28, R57.reuse, 0x4, R2 ;  /* 0x00000004391c7825 */ /* 0x040fe200078e0202 */
[----:B------:R-:W-:Y:S01]  /*df80*/  ULDC UR4, c[0x0][0x22c] ;  /* 0x00008b0000047ab9 */ /* 0x000fe20000000800 */
[----:B------:R-:W-:Y:S01]  /*df90*/  ISETP.LT.AND P5, PT, R234, UR8, !P2 ;  /* 0x00000008ea007c0c */ /* 0x000fe2000d7a1270 */
[----:B------:R-:W-:Y:S01]  /*dfa0*/  ULDC UR6, c[0x0][0x228] ;  /* 0x00008a0000067ab9 */ /* 0x000fe20000000800 */
[C---:B-1----:R-:W-:Y:S01]  /*dfb0*/  IMAD.WIDE R4, R57.reuse, 0x4, R84 ;  /* 0x0000000439047825 */ /* 0x042fe200078e0254 */
[----:B------:R1:W-:Y:S03]  /*dfc0*/  @P6 STG.E desc[UR18][R28.64], R24 ;  /* 0x000000181c006986 */ /* 0x0003e6000c101912 */
[----:B------:R-:W-:Y:S01]  /*dfd0*/  IMAD.WIDE R6, R57, 0x4, R86 ;  /* 0x0000000439067825 */ /* 0x000fe200078e0256 */
[----:B------:R1:W-:Y:S01]  /*dfe0*/  @P1 STG.E desc[UR18][R4.64], R20 ;  /* 0x0000001404001986 */ /* 0x0003e2000c101912 */
[----:B------:R-:W-:Y:S01]  /*dff0*/  ISETP.GE.AND P1, PT, R0, UR4, PT ;  /* 0x0000000400007c0c */ /* 0x000fe2000bf26270 */
[----:B------:R-:W-:Y:S01]  /*e000*/  ULDC UR4, c[0x0][0x228] ;  /* 0x00008a0000047ab9 */ /* 0x000fe20000000800 */
[----:B------:R-:W-:Y:S01]  /*e010*/  ISETP.LT.AND P6, PT, R233, UR10, !P2 ;  /* 0x0000000ae9007c0c */ /* 0x000fe2000d7c1270 */
[C---:B--2---:R-:W-:Y:S01]  /*e020*/  IMAD.WIDE R8, R57.reuse, 0x4, R148 ;  /* 0x0000000439087825 */ /* 0x044fe200078e0294 */
[----:B------:R2:W-:Y:S01]  /*e030*/  @P4 STG.E desc[UR18][R6.64], R88 ;  /* 0x0000005806004986 */ /* 0x0005e2000c101912 */
[----:B------:R-:W-:Y:S01]  /*e040*/  ISETP.LT.AND P4, PT, R232, UR4, !P2 ;  /* 0x00000004e8007c0c */ /* 0x000fe2000d781270 */
[----:B------:R-:W-:Y:S01]  /*e050*/  ULDC UR4, c[0x0][0x228] ;  /* 0x00008a0000047ab9 */ /* 0x000fe20000000800 */
[----:B------:R-:W-:Y:S01]  /*e060*/  VIADD R15, R57, UR28 ;  /* 0x0000001c390f7c36 */ /* 0x000fe20008000000 */
[----:B------:R2:W-:Y:S01]  /*e070*/  @P3 STG.E desc[UR18][R8.64], R16 ;  /* 0x0000001008003986 */ /* 0x0005e2000c101912 */
[----:B------:R-:W-:Y:S01]  /*e080*/  ISETP.LT.AND P2, PT, R230, UR4, !P2 ;  /* 0x00000004e6007c0c */ /* 0x000fe2000d741270 */
[----:B------:R-:W-:Y:S01]  /*e090*/  ULDC UR8, c[0x0][0x228] ;  /* 0x00008a0000087ab9 */ /* 0x000fe20000000800 */
[----:B------:R-:W-:Y:S01]  /*e0a0*/  ISETP.LT.AND P3, PT, R234, UR6, !P0 ;  /* 0x00000006ea007c0c */ /* 0x000fe2000c761270 */
[C---:B---3--:R-:W-:Y:S01]  /*e0b0*/  IMAD.WIDE R10, R15.reuse, 0x4, R2 ;  /* 0x000000040f0a7825 */ /* 0x048fe200078e0202 */
[----:B------:R-:W-:Y:S01]  /*e0c0*/  ULDC UR10, c[0x0][0x228] ;  /* 0x00008a00000a7ab9 */ /* 0x000fe20000000800 */
[----:B------:R-:W-:Y:S01]  /*e0d0*/  IADD3 R0, R252, 0x14, RZ ;  /* 0x00000014fc007810 */ /* 0x000fe20007ffe0ff */
[----:B------:R-:W-:Y:S01]  /*e0e0*/  ULDC UR4, c[0x0][0x22c] ;  /* 0x00008b0000047ab9 */ /* 0x000fe20000000800 */
[C---:B----4-:R-:W-:Y:S01]  /*e0f0*/  IMAD.WIDE R12, R15.reuse, 0x4, R84 ;  /* 0x000000040f0c7825 */ /* 0x050fe200078e0254 */
[----:B------:R3:W-:Y:S03]  /*e100*/  @P5 STG.E desc[UR18][R10.64], R92 ;  /* 0x0000005c0a005986 */ /* 0x0007e6000c101912 */
[----:B-1----:R-:W-:-:S02]  /*e110*/  VIADD R29, R15, UR28 ;  /* 0x0000001c0f1d7c36 */ /* 0x002fc40008000000 */
[----:B------:R-:W-:Y:S01]  /*e120*/  IMAD.WIDE R4, R15, 0x4, R86 ;  /* 0x000000040f047825 */ /* 0x000fe200078e0256 */
[----:B------:R1:W-:Y:S01]  /*e130*/  @P6 STG.E desc[UR18][R12.64], R60 ;  /* 0x0000003c0c006986 */ /* 0x0003e2000c101912 */
[----:B------:R-:W-:Y:S01]  /*e140*/  ISETP.LT.AND P5, PT, R233, UR8, !P0 ;  /* 0x00000008e9007c0c */ /* 0x000fe2000c7a1270 */
[----:B------:R-:W-:Y:S01]  /*e150*/  ULDC UR6, c[0x0][0x228] ;  /* 0x00008a0000067ab9 */ /* 0x000fe20000000800 */
[----:B--2---:R-:W-:Y:S01]  /*e160*/  IMAD.WIDE R6, R15, 0x4, R148 ;  /* 0x000000040f067825 */ /* 0x004fe200078e0294 */
[----:B------:R-:W-:Y:S01]  /*e170*/  ISETP.LT.AND P6, PT, R232, UR10, !P0 ;  /* 0x0000000ae8007c0c */ /* 0x000fe2000c7c1270 */
[----:B------:R2:W-:Y:S02]  /*e180*/  @P4 STG.E desc[UR18][R4.64], R120 ;  /* 0x0000007804004986 */ /* 0x0005e4000c101912 */
[C---:B------:R-:W-:Y:S01]  /*e190*/  IMAD.WIDE R8, R29.reuse, 0x4, R2 ;  /* 0x000000041d087825 */ /* 0x040fe200078e0202 */
[----:B------:R-:W-:Y:S01]  /*e1a0*/  ISETP.GE.AND P4, PT, R0, UR4, PT ;  /* 0x0000000400007c0c */ /* 0x000fe2000bf86270 */
[----:B------:R-:W-:Y:S01]  /*e1b0*/  @P2 STG.E desc[UR18][R6.64], R124 ;  /* 0x0000007c06002986 */ /* 0x000fe2000c101912 */
[----:B------:R-:W-:Y:S01]  /*e1c0*/  ULDC UR4, c[0x0][0x228] ;  /* 0x00008a0000047ab9 */ /* 0x000fe20000000800 */
[C---:B---3--:R-:W-:Y:S01]  /*e1d0*/  IMAD.WIDE R10, R29.reuse, 0x4, R84 ;  /* 0x000000041d0a7825 */ /* 0x048fe200078e0254 */
[----:B------:R-:W-:Y:S01]  /*e1e0*/  ULDC UR8, c[0x0][0x228] ;  /* 0x00008a0000087ab9 */ /* 0x000fe20000000800 */
[----:B------:R-:W-:Y:S01]  /*e1f0*/  @P3 STG.E desc[UR18][R8.64], R25 ;  /* 0x0000001908003986 */ /* 0x000fe2000c101912 */
[----:B------:R-:W-:Y:S01]  /*e200*/  ISETP.LT.AND P3, PT, R230, UR4, !P0 ;  /* 0x00000004e6007c0c */ /* 0x000fe2000c761270 */
[----:B-1----:R-:W-:Y:S01]  /*e210*/  IMAD.WIDE R12, R29, 0x4, R86 ;  /* 0x000000041d0c7825 */ /* 0x002fe200078e0256 */
[----:B------:R-:W-:-:S03]  /*e220*/  ULDC UR10, c[0x0][0x228] ;  /* 0x00008a00000a7ab9 */ /* 0x000fc60000000800 */
[----:B------:R-:W-:Y:S01]  /*e230*/  VIADD R0, R252, 0x15 ;  /* 0x00000015fc007836 */ /* 0x000fe20000000000 */
[----:B------:R-:W-:Y:S01]  /*e240*/  @P5 STG.E desc[UR18][R10.64], R21 ;  /* 0x000000150a005986 */ /* 0x000fe2000c101912 */
[----:B------:R-:W-:Y:S01]  /*e250*/  ULDC UR4, c[0x0][0x22c] ;  /* 0x00008b0000047ab9 */ /* 0x000fe20000000800 */
[----:B------:R-:W-:Y:S01]  /*e260*/  ISETP.LT.AND P0, PT, R234, UR6, !P1 ;  /* 0x00000006ea007c0c */ /* 0x000fe2000cf01270 */
[----:B--2---:R-:W-:Y:S01]  /*e270*/  IMAD.WIDE R4, R29, 0x4, R148 ;  /* 0x000000041d047825 */ /* 0x004fe200078e0294 */
[----:B------:R1:W-:Y:S01]  /*e280*/  @P6 STG.E desc[UR18][R12.64], R89 ;  /* 0x000000590c006986 */ /* 0x0003e2000c101912 */
[----:B------:R-:W-:Y:S01]  /*e290*/  ISETP.LT.AND P5, PT, R233, UR8, !P1 ;  /* 0x00000008e9007c0c */ /* 0x000fe2000cfa1270 */
[----:B------:R-:W-:Y:S01]  /*e2a0*/  ULDC UR6, c[0x0][0x228] ;  /* 0x00008a0000067ab9 */ /* 0x000fe20000000800 */
[----:B------:R-:W-:Y:S02]  /*e2b0*/  ISETP.LT.AND P6, PT, R232, UR10, !P1 ;  /* 0x0000000ae8007c0c */ /* 0x000fe4000cfc1270 */
[----:B------:R-:W-:Y:S01]  /*e2c0*/  ISETP.GE.AND P2, PT, R0, UR4, PT ;  /* 0x0000000400007c0c */ /* 0x000fe2000bf46270 */
[----:B------:R-:W-:Y:S01]  /*e2d0*/  VIADD R0, R252, 0x16 ;  /* 0x00000016fc007836 */ /* 0x000fe20000000000 */
[----:B------:R-:W-:Y:S01]  /*e2e0*/  ULDC UR4, c[0x0][0x22c] ;  /* 0x00008b0000047ab9 */ /* 0x000fe20000000800 */
[----:B------:R2:W-:Y:S01]  /*e2f0*/  @P3 STG.E desc[UR18][R4.64], R17 ;  /* 0x0000001104003986 */ /* 0x0005e2000c101912 */
[----:B------:R-:W-:Y:S01]  /*e300*/  ULDC UR8, c[0x0][0x228] ;  /* 0x00008a0000087ab9 */ /* 0x000fe20000000800 */
[----:B------:R-:W-:Y:S01]  /*e310*/  ULDC UR10, c[0x0][0x228] ;  /* 0x00008a00000a7ab9 */ /* 0x000fe20000000800 */
[----:B-1----:R-:W-:Y:S01]  /*e320*/  VIADD R13, R29, UR28 ;  /* 0x0000001c1d0d7c36 */ /* 0x002fe20008000000 */
[----:B------:R-:W-:Y:S01]  /*e330*/  ISETP.GE.AND P3, PT, R0, UR4, PT ;  /* 0x0000000400007c0c */ /* 0x000fe2000bf66270 */
[----:B------:R-:W-:-:S02]  /*e340*/  ULDC UR4, c[0x0][0x228] ;  /* 0x00008a0000047ab9 */ /* 0x000fc40000000800 */
[C---:B------:R-:W-:Y:S01]  /*e350*/  IMAD.WIDE R6, R13.reuse, 0x4, R2 ;  /* 0x000000040d067825 */ /* 0x040fe200078e0202 */
[----:B------:R-:W-:Y:S01]  /*e360*/  ISETP.LT.AND P1, PT, R230, UR4, !P1 ;  /* 0x00000004e6007c0c */ /* 0x000fe2000cf21270 */
[----:B------:R-:W-:Y:S02]  /*e370*/  ULDC UR4, c[0x0][0x228] ;  /* 0x00008a0000047ab9 */ /* 0x000fe40000000800 */
[C---:B------:R-:W-:Y:S01]  /*e380*/  IMAD.WIDE R8, R13.reuse, 0x4, R84 ;  /* 0x000000040d087825 */ /* 0x040fe200078e0254 */
[----:B------:R1:W-:Y:S03]  /*e390*/  @P0 STG.E desc[UR18][R6.64], R93 ;  /* 0x0000005d06000986 */ /* 0x0003e6000c101912 */
[----:B------:R-:W-:Y:S01]  /*e3a0*/  IMAD.WIDE R10, R13, 0x4, R86 ;  /* 0x000000040d0a7825 */ /* 0x000fe200078e0256 */
[----:B------:R3:W-:Y:S01]  /*e3b0*/  @P5 STG.E desc[UR18][R8.64], R61 ;  /* 0x0000003d08005986 */ /* 0x0007e2000c101912 */
[----:B------:R-:W-:Y:S01]  /*e3c0*/  ISETP.LT.AND P0, PT, R234, UR4, !P4 ;  /* 0x00000004ea007c0c */ /* 0x000fe2000e701270 */
[----:B------:R-:W-:-:S02]  /*e3d0*/  ULDC UR4, c[0x0][0x228] ;  /* 0x00008a0000047ab9 */ /* 0x000fc40000000800 */
[----:B------:R4:W-:Y:S01]  /*e3e0*/  @P6 STG.E desc[UR18][R10.64], R121 ;  /* 0x000000790a006986 */ /* 0x0009e2000c101912 */
[----:B------:R-:W-:Y:S02]  /*e3f0*/  ISETP.LT.AND P6, PT, R233, UR6, !P4 ;  /* 0x00000006e9007c0c */ /* 0x000fe4000e7c1270 */
[C---:B------:R-:W-:Y:S01]  /*e400*/  IADD3 R15, R13.reuse, UR28, RZ ;  /* 0x0000001c0d0f7c10 */ /* 0x040fe2000fffe0ff */
[----:B--2---:R-:W-:Y:S01]  /*e410*/  IMAD.WIDE R4, R13, 0x4, R148 ;  /* 0x000000040d047825 */ /* 0x004fe200078e0294 */
[----:B------:R-:W-:Y:S01]  /*e420*/  ISETP.LT.AND P5, PT, R232, UR4, !P4 ;  /* 0x00000004e8007c0c */ /* 0x000fe2000e7a1270 */
[----:B------:R-:W-:Y:S01]  /*e430*/  ULDC UR4, c[0x0][0x22c] ;  /* 0x00008b0000047ab9 */ /* 0x000fe20000000800 */
[----:B------:R-:W-:Y:S01]  /*e440*/  ISETP.LT.AND P4, PT, R230, UR8, !P4 ;  /* 0x00000008e6007c0c */ /* 0x000fe2000e781270 */
[----:B------:R-:W-:Y:S01]  /*e450*/  VIADD R0, R252, 0x17 ;  /* 0x00000017fc007836 */ /* 0x000fe20000000000 */
[----:B------:R-:W-:Y:S01]  /*e460*/  ULDC UR6, c[0x0][0x228] ;  /* 0x00008a0000067ab9 */ /* 0x000fe20000000800 */
[----:B-1----:R-:W-:Y:S01]  /*e470*/  IMAD.WIDE R6, R15, 0x4, R2 ;  /* 0x000000040f067825 */ /* 0x002fe200078e0202 */
[----:B------:R1:W-:Y:S01]  /*e480*/  @P1 STG.E desc[UR18][R4.64], R125 ;  /* 0x0000007d04001986 */ /* 0x0003e2000c101912 */
[----:B------:R-:W-:-:S02]  /*e490*/  ULDC UR8, c[0x0][0x228] ;  /* 0x00008a0000087ab9 */ /* 0x000fc40000000800 */
[C---:B---3--:R-:W-:Y:S01]  /*e4a0*/  IMAD.WIDE R8, R15.reuse, 0x4, R84 ;  /* 0x000000040f087825 */ /* 0x048fe200078e0254 */
[----:B------:R-:W-:Y:S01]  /*e4b0*/  ISETP.GE.AND P1, PT, R0, UR4, PT ;  /* 0x0000000400007c0c */ /* 0x000fe2000bf26270 */
[----:B------:R-:W-:Y:S02]  /*e4c0*/  ULDC UR4, c[0x0][0x228] ;  /* 0x00008a0000047ab9 */ /* 0x000fe40000000800 */
[C---:B----4-:R-:W-:Y:S01]  /*e4d0*/  IMAD.WIDE R10, R15.reuse, 0x4, R86 ;  /* 0x000000040f0a7825 */ /* 0x050fe200078e0256 */
[----:B------:R2:W-:Y:S03]  /*e4e0*/  @P0 STG.E desc[UR18][R6.64], R26 ;  /* 0x0000001a06000986 */ /* 0x0005e6000c101912 */
[----:B------:R-:W-:Y:S01]  /*e4f0*/  IMAD.WIDE R12, R15, 0x4, R148 ;  /* 0x000000040f0c7825 */ /* 0x000fe200078e0294 */
[----:B------:R3:W-:Y:S01]  /*e500*/  @P6 STG.E desc[UR18][R8.64], R22 ;  /* 0x0000001608006986 */ /* 0x0007e2000c101912 */
[----:B------:R-:W-:Y:S01]  /*e510*/  ISETP.LT.AND P0, PT, R234, UR4, !P2 ;  /* 0x00000004ea007c0c */ /* 0x000fe2000d701270 */
[----:B------:R-:W-:-:S02]  /*e520*/  ULDC UR4, c[0x0][0x228] ;  /* 0x00008a0000047ab9 */ /* 0x000fc40000000800 */
[----:B------:R4:W-:Y:S01]  /*e530*/  @P5 STG.E desc[UR18][R10.64], R90 ;  /* 0x0000005a0a005986 */ /* 0x0009e2000c101912 */
[----:B------:R-:W-:Y:S01]  /*e540*/  ISETP.LT.AND P5, PT, R232, UR6, !P2 ;  /* 0x00000006e8007c0c */ /* 0x000fe2000d7a1270 */
[----:B------:R-:W-:Y:S02]  /*e550*/  VIADD R15, R15, UR28 ;  /* 0x0000001c0f0f7c36 */ /* 0x000fe40008000000 */
[----:B------:R-:W-:Y:S01]  /*e560*/  VIADD R0, R252, 0x18 ;  /* 0x00000018fc007836 */ /* 0x000fe20000000000 */
[----:B------:R4:W-:Y:S01]  /*e570*/  @P4 STG.E desc[UR18][R12.64], R18 ;  /* 0x000000120c004986 */ /* 0x0009e2000c101912 */
[----:B------:R-:W-:Y:S01]  /*e580*/  ISETP.LT.AND P4, PT, R233, UR4, !P2 ;  /* 0x00000004e9007c0c */ /* 0x000fe2000d781270 */
[C---:B-1----:R-:W-:Y:S01]  /*e590*/  IMAD.WIDE R4, R15.reuse, 0x4, R2 ;  /* 0x000000040f047825 */ /* 0x042fe200078e0202 */
[----:B------:R-:W-:Y:S01]  /*e5a0*/  ISETP.LT.AND P2, PT, R230, UR8, !P2 ;  /* 0x00000008e6007c0c */ /* 0x000fe2000d741270 */
[----:B------:R-:W-:Y:S01]  /*e5b0*/  ULDC UR4, c[0x0][0x22c] ;  /* 0x00008b0000047ab9 */ /* 0x000fe20000000800 */
[----:B------:R-:W-:Y:S01]  /*e5c0*/  ISETP.LT.AND P6, PT, R234, UR10, !P3 ;  /* 0x0000000aea007c0c */ /* 0x000fe2000dfc1270 */
[----:B--2---:R-:W-:Y:S01]  /*e5d0*/  IMAD.WIDE R6, R15, 0x4, R84 ;  /* 0x000000040f067825 */ /* 0x004fe200078e0254 */
[----:B------:R1:W-:Y:S01]  /*e5e0*/  @P0 STG.E desc[UR18][R4.64], R94 ;  /* 0x0000005e04000986 */ /* 0x0003e2000c101912 */
[----:B------:R-:W-:-:S02]  /*e5f0*/  ULDC UR6, c[0x0][0x228] ;  /* 0x00008a0000067ab9 */ /* 0x000fc40000000800 */
[C---:B---3--:R-:W-:Y:S01]  /*e600*/  IMAD.WIDE R8, R15.reuse, 0x4, R86 ;  /* 0x000000040f087825 */ /* 0x048fe200078e0256 */
[----:B------:R-:W-:Y:S01]  /*e610*/  ISETP.GE.AND P0, PT, R0, UR4, PT ;  /* 0x0000000400007c0c */ /* 0x000fe2000bf06270 */
[----:B------:R-:W-:Y:S01]  /*e620*/  ULDC UR4, c[0x0][0x228] ;  /* 0x00008a0000047ab9 */ /* 0x000fe20000000800 */
[----:B------:R-:W-:Y:S01]  /*e630*/  ULDC UR8, c[0x0][0x228] ;  /* 0x00008a0000087ab9 */ /* 0x000fe20000000800 */
[----:B----4-:R-:W-:Y:S01]  /*e640*/  IMAD.WIDE R10, R15, 0x4, R148 ;  /* 0x000000040f0a7825 */ /* 0x010fe200078e0294 */
[----:B------:R2:W-:Y:S01]  /*e650*/  @P4 STG.E desc[UR18][R6.64], R62 ;  /* 0x0000003e06004986 */ /* 0x0005e2000c101912 */
[----:B------:R-:W-:-:S03]  /*e660*/  ULDC UR10, c[0x0][0x228] ;  /* 0x00008a00000a7ab9 */ /* 0x000fc60000000800 */
        /* <DEDUP_REMOVED lines=14> */
[----:B--2---:R-:W-:Y:S01]  /*e750*/  IMAD.WIDE R6, R17, 0x4, R86 ;  /* 0x0000000411067825 */ /* 0x004fe200078e0256 */
[----:B------:R2:W-:Y:S01]  /*e760*/  @P2 STG.E desc[UR18][R4.64], R23 ;  /* 0x0000001704002986 */ /* 0x0005e2000c101912 */
[----:B------:R-:W-:Y:S01]  /*e770*/  ISETP.GE.AND P2, PT, R0, UR4, PT ;  /* 0x0000000400007c0c */ /* 0x000fe2000bf46270 */
[----:B------:R-:W-:Y:S01]  /*e780*/  ULDC UR4, c[0x0][0x228] ;  /* 0x00008a0000047ab9 */ /* 0x000fe20000000800 */
[----:B------:R-:W-:Y:S01]  /*e790*/  ISETP.LT.AND P6, PT, R233, UR10, !P1 ;  /* 0x0000000ae9007c0c */ /* 0x000fe2000cfc1270 */
[C---:B---3--:R-:W-:Y:S01]  /*e7a0*/  IMAD.WIDE R8, R17.reuse, 0x4, R148 ;  /* 0x0000000411087825 */ /* 0x048fe200078e0294 */
[----:B------:R3:W-:Y:S01]  /*e7b0*/  @P4 STG.E desc[UR18][R6.64], R91 ;  /* 0x0000005b06004986 */ /* 0x0007e2000c101912 */
[----:B------:R-:W-:Y:S01]  /*e7c0*/  IADD3 R15, R17, UR28, RZ ;  /* 0x0000001c110f7c10 */ /* 0x000fe2000fffe0ff */
[----:B------:R-:W-:Y:S01]  /*e7d0*/  ULDC UR8, c[0x0][0x228] ;  /* 0x00008a0000087ab9 */ /* 0x000fe20000000800 */
[----:B------:R-:W-:Y:S01]  /*e7e0*/  ISETP.LT.AND P4, PT, R232, UR4, !P1 ;  /* 0x00000004e8007c0c */ /* 0x000fe2000cf81270 */
[----:B------:R-:W-:Y:S01]  /*e7f0*/  ULDC UR4, c[0x0][0x228] ;  /* 0x00008a0000047ab9 */ /* 0x000fe20000000800 */
[----:B------:R3:W-:Y:S01]  /*e800*/  @P3 STG.E desc[UR18][R8.64], R19 ;  /* 0x0000001308003986 */ /* 0x0007e2000c101912 */
[----:B------:R-:W-:Y:S01]  /*e810*/  ISETP.LT.AND P1, PT, R230, UR4, !P1 ;  /* 0x00000004e6007c0c */ /* 0x000fe2000cf21270 */
[C---:B----4-:R-:W-:Y:S01]  /*e820*/  IMAD.WIDE R10, R15.reuse, 0x4, R2 ;  /* 0x000000040f0a7825 */ /* 0x050fe200078e0202 */
[----:B------:R-:W-:Y:S01]  /*e830*/  ISETP.LT.AND P3, PT, R234, UR6, !P0 ;  /* 0x00000006ea007c0c */ /* 0x000fe2000c761270 */
[----:B------:R-:W-:Y:S01]  /*e840*/  ULDC UR10, c[0x0][0x228] ;  /* 0x00008a00000a7ab9 */ /* 0x000fe20000000800 */
[----:B------:R-:W-:Y:S01]  /*e850*/  ULDC UR4, c[0x0][0x22c] ;  /* 0x00008b0000047ab9 */ /* 0x000fe20000000800 */
[C---:B-1----:R-:W-:Y:S01]  /*e860*/  IMAD.WIDE R12, R15.reuse, 0x4, R84 ;  /* 0x000000040f0c7825 */ /* 0x042fe200078e0254 */
[----:B------:R1:W-:Y:S03]  /*e870*/  @P5 STG.E desc[UR18][R10.64], R95 ;  /* 0x0000005f0a005986 */ /* 0x0003e6000c101912 */
[----:B------:R-:W-:-:S02]  /*e880*/  VIADD R17, R15, UR28 ;  /* 0x0000001c0f117c36 */ /* 0x000fc40008000000 */
[----:B--2---:R-:W-:Y:S01]  /*e890*/  IMAD.WIDE R4, R15, 0x4, R86 ;  /* 0x000000040f047825 */ /* 0x004fe200078e0256 */
[----:B------:R2:W-:Y:S01]  /*e8a0*/  @P6 STG.E desc[UR18][R12.64], R63 ;  /* 0x0000003f0c006986 */ /* 0x0005e2000c101912 */
[----:B------:R-:W-:Y:S01]  /*e8b0*/  ISETP.LT.AND P5, PT, R233, UR8, !P0 ;  /* 0x00000008e9007c0c */ /* 0x000fe2000c7a1270 */
[----:B------:R-:W-:Y:S01]  /*e8c0*/  ULDC UR6, c[0x0][0x228] ;  /* 0x00008a0000067ab9 */ /* 0x000fe20000000800 */
[----:B------:R-:W-:Y:S01]  /*e8d0*/  VIADD R0, R252, 0x1a ;  /* 0x0000001afc007836 */ /* 0x000fe20000000000 */
[----:B------:R-:W-:Y:S01]  /*e8e0*/  ISETP.LT.AND P6, PT, R232, UR10, !P0 ;  /* 0x0000000ae8007c0c */ /* 0x000fe2000c7c1270 */
[----:B---3--:R-:W-:Y:S01]  /*e8f0*/  IMAD.WIDE R6, R15, 0x4, R148 ;  /* 0x000000040f067825 */ /* 0x008fe200078e0294 */
[----:B------:R3:W-:Y:S01]  /*e900*/  @P4 STG.E desc[UR18][R4.64], R123 ;  /* 0x0000007b04004986 */ /* 0x0007e2000c101912 */
[----:B------:R-:W-:Y:S02]  /*e910*/  ULDC UR8, c[0x0][0x228] ;  /* 0x00008a0000087ab9 */ /* 0x000fe40000000800 */
[C---:B------:R-:W-:Y:S01]  /*e920*/  IMAD.WIDE R8, R17.reuse, 0x4, R2 ;  /* 0x0000000411087825 */ /* 0x040fe200078e0202 */
[----:B------:R-:W-:Y:S01]  /*e930*/  ISETP.GE.AND P4, PT, R0, UR4, PT ;  /* 0x0000000400007c0c */ /* 0x000fe2000bf86270 */
[----:B------:R-:W-:Y:S01]  /*e940*/  @P1 STG.E desc[UR18][R6.64], R127 ;  /* 0x0000007f06001986 */ /* 0x000fe2000c101912 */
[----:B------:R-:W-:Y:S01]  /*e950*/  ULDC UR4, c[0x0][0x228] ;  /* 0x00008a0000047ab9 */ /* 0x000fe20000000800 */
[C---:B-1----:R-:W-:Y:S01]  /*e960*/  IMAD.WIDE R10, R17.reuse, 0x4, R84 ;  /* 0x00000004110a7825 */ /* 0x042fe200078e0254 */
[----:B------:R-:W-:Y:S01]  /*e970*/  ULDC UR10, c[0x0][0x228] ;  /* 0x00008a00000a7ab9 */ /* 0x000fe20000000800 */
[----:B------:R-:W-:Y:S01]  /*e980*/  @P3 STG.E desc[UR18][R8.64], R96 ;  /* 0x0000006008003986 */ /* 0x000fe2000c101912 */
[----:B------:R-:W-:Y:S01]  /*e990*/  ISETP.LT.AND P3, PT, R230, UR4, !P0 ;  /* 0x00000004e6007c0c */ /* 0x000fe2000c761270 */
[----:B--2---:R-:W-:Y:S01]  /*e9a0*/  IMAD.WIDE R12, R17, 0x4, R86 ;  /* 0x00000004110c7825 */ /* 0x004fe200078e0256 */
[----:B------:R-:W-:Y:S01]  /*e9b0*/  ISETP.LT.AND P1, PT, R234, UR6, !P2 ;  /* 0x00000006ea007c0c */ /* 0x000fe2000d721270 */
[----:B------:R-:W-:Y:S01]  /*e9c0*/  @P5 STG.E desc[UR18][R10.64], R64 ;  /* 0x000000400a005986 */ /* 0x000fe2000c101912 */
[----:B------:R-:W-:Y:S01]  /*e9d0*/  ULDC UR4, c[0x0][0x22c] ;  /* 0x00008b0000047ab9 */ /* 0x000fe20000000800 */
[----:B------:R-:W-:Y:S01]  /*e9e0*/  VIADD R0, R252, 0x1b ;  /* 0x0000001bfc007836 */ /* 0x000fe20000000000 */
[----:B------:R-:W-:Y:S01]  /*e9f0*/  ISETP.LT.AND P5, PT, R233, UR8, !P2 ;  /* 0x00000008e9007c0c */ /* 0x000fe2000d7a1270 */
[----:B------:R1:W-:Y:S01]  /*ea00*/  @P6 STG.E desc[UR18][R12.64], R152 ;  /* 0x000000980c006986 */ /* 0x0003e2000c101912 */
[----:B------:R-:W-:Y:S01]  /*ea10*/  ISETP.LT.AND P6, PT, R232, UR10, !P2 ;  /* 0x0000000ae8007c0c */ /* 0x000fe2000d7c1270 */
[C---:B---3--:R-:W-:Y:S01]  /*ea20*/  IMAD.WIDE R4, R17.reuse, 0x4, R148 ;  /* 0x0000000411047825 */ /* 0x048fe200078e0294 */
[----:B------:R-:W-:Y:S01]  /*ea30*/  ISETP.GE.AND P0, PT, R0, UR4, PT ;  /* 0x0000000400007c0c */ /* 0x000fe2000bf06270 */
[----:B------:R-:W-:Y:S01]  /*ea40*/  ULDC UR4, c[0x0][0x22c] ;  /* 0x00008b0000047ab9 */ /* 0x000fe20000000800 */
[----:B------:R-:W-:Y:S01]  /*ea50*/  IADD3 R0, R252, 0x1c, RZ ;  /* 0x0000001cfc007810 */ /* 0x000fe20007ffe0ff */
[----:B------:R-:W-:Y:S01]  /*ea60*/  ULDC UR6, c[0x0][0x228] ;  /* 0x00008a0000067ab9 */ /* 0x000fe20000000800 */
[----:B------:R2:W-:Y:S01]  /*ea70*/  @P3 STG.E desc[UR18][R4.64], R32 ;  /* 0x0000002004003986 */ /* 0x0005e2000c101912 */
[----:B------:R-:W-:Y:S01]  /*ea80*/  ULDC UR8, c[0x0][0x228] ;  /* 0x00008a0000087ab9 */ /* 0x000fe20000000800 */
[----:B-1----:R-:W-:Y:S01]  /*ea90*/  VIADD R13, R17, UR28 ;  /* 0x0000001c110d7c36 */ /* 0x002fe20008000000 */
[----:B------:R-:W-:Y:S01]  /*eaa0*/  ISETP.GE.AND P3, PT, R0, UR4, PT ;  /* 0x0000000400007c0c */ /* 0x000fe2000bf66270 */
[----:B------:R-:W-:Y:S01]  /*eab0*/  ULDC UR4, c[0x0][0x228] ;  /* 0x00008a0000047ab9 */ /* 0x000fe20000000800 */
[----:B------:R-:W-:Y:S01]  /*eac0*/  ULDC UR10, c[0x0][0x228] ;  /* 0x00008a00000a7ab9 */ /* 0x000fe20000000800 */
[----:B------:R-:W-:Y:S01]  /*ead0*/  IMAD.WIDE R6, R13, 0x4, R2 ;  /* 0x000000040d067825 */ /* 0x000fe200078e0202 */
[----:B------:R-:W-:Y:S01]  /*eae0*/  ISETP.LT.AND P2, PT, R230, UR4, !P2 ;  /* 0x00000004e6007c0c */ /* 0x000fe2000d741270 */
[----:B------:R-:W-:-:S02]  /*eaf0*/  ULDC UR4, c[0x0][0x228] ;  /* 0x00008a0000047ab9 */ /* 0x000fc40000000800 */
[C---:B------:R-:W-:Y:S01]  /*eb00*/  IMAD.WIDE R8, R13.reuse, 0x4, R84 ;  /* 0x000000040d087825 */ /* 0x040fe200078e0254 */
[----:B------:R1:W-:Y:S03]  /*eb10*/  @P1 STG.E desc[UR18][R6.64], R100 ;  /* 0x0000006406001986 */ /* 0x0003e6000c101912 */
[----:B------:R-:W-:Y:S01]  /*eb20*/  IMAD.WIDE R10, R13, 0x4, R86 ;  /* 0x000000040d0a7825 */ /* 0x000fe200078e0256 */
[----:B------:R3:W-:Y:S01]  /*eb30*/  @P5 STG.E desc[UR18][R8.64], R128 ;  /* 0x0000008008005986 */ /* 0x0007e2000c101912 */
[----:B------:R-:W-:Y:S01]  /*eb40*/  ISETP.LT.AND P1, PT, R234, UR4, !P4 ;  /* 0x00000004ea007c0c */ /* 0x000fe2000e721270 */
[----:B------:R-:W-:Y:S02]  /*eb50*/  ULDC UR4, c[0x0][0x228] ;  /* 0x00008a0000047ab9 */ /* 0x000fe40000000800 */
[----:B------:R4:W-:Y:S01]  /*eb60*/  @P6 STG.E desc[UR18][R10.64], R160 ;  /* 0x000000a00a006986 */ /* 0x0009e2000c101912 */
[----:B------:R-:W-:Y:S01]  /*eb70*/  ISETP.LT.AND P6, PT, R233, UR6, !P4 ;  /* 0x00000006e9007c0c */ /* 0x000fe2000e7c1270 */
[C---:B------:R-:W-:Y:S01]  /*eb80*/  VIADD R15, R13.reuse, UR28 ;  /* 0x0000001c0d0f7c36 */ /* 0x040fe20008000000 */
[----:B------:R-:W-:Y:S01]  /*eb90*/  ISETP.LT.AND P5, PT, R232, UR4, !P4 ;  /* 0x00000004e8007c0c */ /* 0x000fe2000e7a1270 */
[----:B--2---:R-:W-:Y:S01]  /*eba0*/  IMAD.WIDE R4, R13, 0x4, R148 ;  /* 0x000000040d047825 */ /* 0x004fe200078e0294 */
[----:B------:R-:W-:Y:S01]  /*ebb0*/  ISETP.LT.AND P4, PT, R230, UR8, !P4 ;  /* 0x00000008e6007c0c */ /* 0x000fe2000e781270 */
[----:B------:R-:W-:Y:S01]  /*ebc0*/  ULDC UR4, c[0x0][0x22c] ;  /* 0x00008b0000047ab9 */ /* 0x000fe20000000800 */
[----:B------:R-:W-:Y:S01]  /*ebd0*/  ULDC UR6, c[0x0][0x228] ;  /* 0x00008a0000067ab9 */ /* 0x000fe20000000800 */
[----:B------:R-:W-:-:S02]  /*ebe0*/  VIADD R0, R252, 0x1d ;  /* 0x0000001dfc007836 */ /* 0x000fc40000000000 */
[C---:B-1----:R-:W-:Y:S01]  /*ebf0*/  IMAD.WIDE R6, R15.reuse, 0x4, R2 ;  /* 0x000000040f067825 */ /* 0x042fe200078e0202 */
[----:B------:R1:W-:Y:S01]  /*ec00*/  @P2 STG.E desc[UR18][R4.64], R156 ;  /* 0x0000009c04002986 */ /* 0x0003e2000c101912 */
[----:B------:R-:W-:Y:S02]  /*ec10*/  ULDC UR8, c[0x0][0x228] ;  /* 0x00008a0000087ab9 */ /* 0x000fe40000000800 */
        /* <DEDUP_REMOVED lines=11> */
[----:B------:R-:W-:Y:S01]  /*ecd0*/  VIADD R15, R15, UR28 ;  /* 0x0000001c0f0f7c36 */ /* 0x000fe20008000000 */
[----:B------:R-:W-:Y:S01]  /*ece0*/  ISETP.LT.AND P6, PT, R234, UR10, !P3 ;  /* 0x0000000aea007c0c */ /* 0x000fe2000dfc1270 */
[----:B------:R4:W-:Y:S01]  /*ecf0*/  @P4 STG.E desc[UR18][R12.64], R33 ;  /* 0x000000210c004986 */ /* 0x0009e2000c101912 */
[----:B------:R-:W-:Y:S01]  /*ed00*/  ISETP.LT.AND P4, PT, R233, UR4, !P0 ;  /* 0x00000004e9007c0c */ /* 0x000fe2000c781270 */
[C---:B-1----:R-:W-:Y:S01]  /*ed10*/  IMAD.WIDE R4, R15.reuse, 0x4, R2 ;  /* 0x000000040f047825 */ /* 0x042fe200078e0202 */
[----:B------:R-:W-:Y:S01]  /*ed20*/  ISETP.LT.AND P0, PT, R230, UR8, !P0 ;  /* 0x00000008e6007c0c */ /* 0x000fe2000c701270 */
[----:B------:R-:W-:Y:S01]  /*ed30*/  ULDC UR4, c[0x0][0x22c] ;  /* 0x00008b0000047ab9 */ /* 0x000fe20000000800 */
[C---:B------:R-:W-:Y:S01]  /*ed40*/  IADD3 R17, R15.reuse, UR28, RZ ;  /* 0x0000001c0f117c10 */ /* 0x040fe2000fffe0ff */
[----:B------:R-:W-:Y:S01]  /*ed50*/  VIADD R0, R252, 0x1e ;  /* 0x0000001efc007836 */ /* 0x000fe20000000000 */
[----:B------:R-:W-:Y:S01]  /*ed60*/  ULDC UR6, c[0x0][0x228] ;  /* 0x00008a0000067ab9 */ /* 0x000fe20000000800 */
[----:B--2---:R-:W-:Y:S01]  /*ed70*/  IMAD.WIDE R6, R15, 0x4, R84 ;  /* 0x000000040f067825 */ /* 0x004fe200078e0254 */
[----:B------:R1:W-:Y:S01]  /*ed80*/  @P1 STG.E desc[UR18][R4.64], R101 ;  /* 0x0000006504001986 */ /* 0x0003e2000c101912 */
[----:B------:R-:W-:-:S02]  /*ed90*/  ULDC UR8, c[0x0][0x228] ;  /* 0x00008a0000087ab9 */ /* 0x000fc40000000800 */
[----:B---3--:R-:W-:Y:S01]  /*eda0*/  IMAD.WIDE R8, R15, 0x4, R86 ;  /* 0x000000040f087825 */ /* 0x008fe200078e0256 */
[----:B------:R-:W-:-:S03]  /*edb0*/  ISETP.GE.AND P1, PT, R0, UR4, PT ;  /* 0x0000000400007c0c */ /* 0x000fc6000bf26270 */
[----:B----4-:R-:W-:Y:S01]  /*edc0*/  IMAD.WIDE R10, R15, 0x4, R148 ;  /* 0x000000040f0a7825 */ /* 0x010fe200078e0294 */
[----:B------:R2:W-:Y:S01]  /*edd0*/  @P4 STG.E desc[UR18][R6.64], R129 ;  /* 0x0000008106004986 */ /* 0x0005e2000c101912 */
[----:B------:R-:W-:Y:S01]  /*ede0*/  ULDC UR4, c[0x0][0x228] ;  /* 0x00008a0000047ab9 */ /* 0x000fe20000000800 */
[----:B------:R-:W-:Y:S01]  /*edf0*/  ULDC UR10, c[0x0][0x228] ;  /* 0x00008a00000a7ab9 */ /* 0x000fe20000000800 */
[----:B------:R-:W-:Y:S01]  /*ee00*/  IMAD.WIDE R12, R17, 0x4, R2 ;  /* 0x00000004110c7825 */ /* 0x000fe200078e0202 */
[----:B------:R3:W-:Y:S04]  /*ee10*/  @P5 STG.E desc[UR18][R8.64], R161 ;  /* 0x000000a108005986 */ /* 0x0007e8000c101912 */
[----:B------:R4:W-:Y:S01]  /*ee20*/  @P0 STG.E desc[UR18][R10.64], R157 ;  /* 0x0000009d0a000986 */ /* 0x0009e2000c101912 */
[----:B------:R-:W-:Y:S01]  /*ee30*/  ISETP.LT.AND P0, PT, R233, UR4, !P3 ;  /* 0x00000004e9007c0c */ /* 0x000fe2000df01270 */
[----:B------:R-:W-:-:S02]  /*ee40*/  ULDC UR4, c[0x0][0x228] ;  /* 0x00008a0000047ab9 */ /* 0x000fc40000000800 */
[----:B------:R4:W-:Y:S01]  /*ee50*/  @P6 STG.E desc[UR18][R12.64], R98 ;  /* 0x000000620c006986 */ /* 0x0009e2000c101912 */
[----:B------:R-:W-:Y:S01]  /*ee60*/  ISETP.LT.AND P6, PT, R232, UR4, !P3 ;  /* 0x00000004e8007c0c */ /* 0x000fe2000dfc1270 */
[----:B-1----:R-:W-:Y:S01]  /*ee70*/  IMAD.WIDE R4, R17, 0x4, R84 ;  /* 0x0000000411047825 */ /* 0x002fe200078e0254 */
[----:B------:R-:W-:Y:S01]  /*ee80*/  ISETP.LT.AND P3, PT, R230, UR6, !P3 ;  /* 0x00000006e6007c0c */ /* 0x000fe2000df61270 */
[----:B------:R-:W-:Y:S01]  /*ee90*/  ULDC UR4, c[0x0][0x22c] ;  /* 0x00008b0000047ab9 */ /* 0x000fe20000000800 */
[----:B------:R-:W-:Y:S01]  /*eea0*/  ISETP.LT.AND P4, PT, R234, UR8, !P2 ;  /* 0x00000008ea007c0c */ /* 0x000fe2000d781270 */
[----:B------:R-:W-:Y:S01]  /*eeb0*/  VIADD R0, R252, 0x1f ;  /* 0x0000001ffc007836 */ /* 0x000fe20000000000 */
[----:B------:R-:W-:Y:S01]  /*eec0*/  ISETP.LT.AND P5, PT, R233, UR10, !P2 ;  /* 0x0000000ae9007c0c */ /* 0x000fe2000d7a1270 */
[C---:B--2---:R-:W-:Y:S01]  /*eed0*/  IMAD.WIDE R6, R17.reuse, 0x4, R86 ;  /* 0x0000000411067825 */ /* 0x044fe200078e0256 */
[----:B------:R-:W-:Y:S01]  /*eee0*/  ULDC UR6, c[0x0][0x228] ;  /* 0x00008a0000067ab9 */ /* 0x000fe20000000800 */
[----:B------:R1:W-:Y:S02]  /*eef0*/  @P0 STG.E desc[UR18][R4.64], R66 ;  /* 0x0000004204000986 */ /* 0x0003e4000c101912 */
[C---:B---3--:R-:W-:Y:S01]  /*ef00*/  IMAD.WIDE R8, R17.reuse, 0x4, R148 ;  /* 0x0000000411087825 */ /* 0x048fe200078e0294 */
[----:B------:R-:W-:Y:S01]  /*ef10*/  ISETP.GE.AND P0, PT, R0, UR4, PT ;  /* 0x0000000400007c0c */ /* 0x000fe2000bf06270 */
[----:B------:R2:W-:Y:S01]  /*ef20*/  @P6 STG.E desc[UR18][R6.64], R154 ;  /* 0x0000009a06006986 */ /* 0x0005e2000c101912 */
[----:B------:R-:W-:Y:S01]  /*ef30*/  ULDC UR4, c[0x0][0x228] ;  /* 0x00008a0000047ab9 */ /* 0x000fe20000000800 */
[----:B------:R-:W-:Y:S01]  /*ef40*/  VIADD R15, R17, UR28 ;  /* 0x0000001c110f7c36 */ /* 0x000fe20008000000 */
[----:B------:R-:W-:Y:S01]  /*ef50*/  ULDC UR8, c[0x0][0x228] ;  /* 0x00008a0000087ab9 */ /* 0x000fe20000000800 */
[----:B------:R3:W-:Y:S01]  /*ef60*/  @P3 STG.E desc[UR18][R8.64], R34 ;  /* 0x0000002208003986 */ /* 0x0007e2000c101912 */
[----:B------:R-:W-:Y:S01]  /*ef70*/  ISETP.LT.AND P3, PT, R232, UR4, !P2 ;  /* 0x00000004e8007c0c */ /* 0x000fe2000d761270 */
[----:B----4-:R-:W-:Y:S01]  /*ef80*/  IMAD.WIDE R10, R15, 0x4, R2 ;  /* 0x000000040f0a7825 */ /* 0x010fe200078e0202 */
[----:B------:R-:W-:Y:S01]  /*ef90*/  ULDC UR4, c[0x0][0x228] ;  /* 0x00008a0000047ab9 */ /* 0x000fe20000000800 */
[----:B------:R-:W-:-:S02]  /*efa0*/  ULDC UR10, c[0x0][0x228] ;  /* 0x00008a00000a7ab9 */ /* 0x000fc40000000800 */
[C---:B------:R-:W-:Y:S01]  /*efb0*/  IMAD.WIDE R12, R15.reuse, 0x4, R84 ;  /* 0x000000040f0c7825 */ /* 0x040fe200078e0254 */
[----:B------:R4:W-:Y:S01]  /*efc0*/  @P4 STG.E desc[UR18][R10.64], R102 ;  /* 0x000000660a004986 */ /* 0x0009e2000c101912 */
[----:B------:R-:W-:Y:S01]  /*efd0*/  ISETP.LT.AND P2, PT, R230, UR4, !P2 ;  /* 0x00000004e6007c0c */ /* 0x000fe2000d741270 */
[----:B------:R-:W-:Y:S01]  /*efe0*/  ULDC UR4, c[0x0][0x22c] ;  /* 0x00008b0000047ab9 */ /* 0x000fe20000000800 */
[----:B------:R-:W-:Y:S01]  /*eff0*/  ISETP.LT.AND P6, PT, R234, UR6, !P1 ;  /* 0x00000006ea007c0c */ /* 0x000fe2000cfc1270 */
[----:B------:R4:W-:Y:S01]  /*f000*/  @P5 STG.E desc[UR18][R12.64], R130 ;  /* 0x000000820c005986 */ /* 0x0009e2000c101912 */
[----:B-1----:R-:W-:Y:S01]  /*f010*/  IMAD.WIDE R4, R15, 0x4, R86 ;  /* 0x000000040f047825 */ /* 0x002fe200078e0256 */
[----:B------:R-:W-:Y:S01]  /*f020*/  ISETP.LT.AND P5, PT, R233, UR8, !P1 ;  /* 0x00000008e9007c0c */ /* 0x000fe2000cfa1270 */
[----:B------:R-:W-:Y:S01]  /*f030*/  ULDC UR6, c[0x0][0x228] ;  /* 0x00008a0000067ab9 */ /* 0x000fe20000000800 */
[----:B------:R-:W-:Y:S01]  /*f040*/  ISETP.LT.AND P4, PT, R232, UR10, !P1 ;  /* 0x0000000ae8007c0c */ /* 0x000fe2000cf81270 */
[----:B------:R-:W-:-:S02]  /*f050*/  VIADD R0, R252, 0x20 ;  /* 0x00000020fc007836 */ /* 0x000fc40000000000 */
[C---:B------:R-:W-:Y:S01]  /*f060*/  VIADD R17, R15.reuse, UR28 ;  /* 0x0000001c0f117c36 */ /* 0x040fe20008000000 */
[----:B------:R1:W-:Y:S01]  /*f070*/  @P3 STG.E desc[UR18][R4.64], R162 ;  /* 0x000000a204003986 */ /* 0x0003e2000c101912 */
[----:B--2---:R-:W-:Y:S01]  /*f080*/  IMAD.WIDE R6, R15, 0x4, R148 ;  /* 0x000000040f067825 */ /* 0x004fe200078e0294 */
[----:B------:R-:W-:Y:S01]  /*f090*/  ISETP.GE.AND P3, PT, R0, UR4, PT ;  /* 0x0000000400007c0c */ /* 0x000fe2000bf66270 */
[----:B------:R-:W-:Y:S01]  /*f0a0*/  ULDC UR4, c[0x0][0x228] ;  /* 0x00008a0000047ab9 */ /* 0x000fe20000000800 */
[----:B------:R-:W-:Y:S01]  /*f0b0*/  ULDC UR8, c[0x0][0x228] ;  /* 0x00008a0000087ab9 */ /* 0x000fe20000000800 */
[C---:B---3--:R-:W-:Y:S01]  /*f0c0*/  IMAD.WIDE R8, R17.reuse, 0x4, R2 ;  /* 0x0000000411087825 */ /* 0x048fe200078e0202 */
[----:B------:R-:W-:Y:S01]  /*f0d0*/  ISETP.LT.AND P1, PT, R230, UR4, !P1 ;  /* 0x00000004e6007c0c */ /* 0x000fe2000cf21270 */
[----:B------:R-:W-:Y:S02]  /*f0e0*/  ULDC UR10, c[0x0][0x228] ;  /* 0x00008a00000a7ab9 */ /* 0x000fe40000000800 */
[C---:B----4-:R-:W-:Y:S01]  /*f0f0*/  IMAD.WIDE R10, R17.reuse, 0x4, R84 ;  /* 0x00000004110a7825 */ /* 0x050fe200078e0254 */
[----:B------:R-:W-:Y:S03]  /*f100*/  @P2 STG.E desc[UR18][R6.64], R158 ;  /* 0x0000009e06002986 */ /* 0x000fe6000c101912 */
[----:B------:R-:W-:Y:S01]  /*f110*/  IMAD.WIDE R12, R17, 0x4, R86 ;  /* 0x00000004110c7825 */ /* 0x000fe200078e0256 */
[----:B------:R-:W-:Y:S01]  /*f120*/  @P6 STG.E desc[UR18][R8.64], R99 ;  /* 0x0000006308006986 */ /* 0x000fe2000c101912 */
[----:B------:R-:W-:Y:S01]  /*f130*/  IADD3 R0, R252, 0x21, RZ ;  /* 0x00000021fc007810 */ /* 0x000fe20007ffe0ff */
[----:B------:R-:W-:-:S02]  /*f140*/  ULDC UR4, c[0x0][0x22c] ;  /* 0x00008b0000047ab9 */ /* 0x000fc40000000800 */
[----:B------:R-:W-:Y:S01]  /*f150*/  @P5 STG.E desc[UR18][R10.64], R67 ;  /* 0x000000430a005986 */ /* 0x000fe2000c101912 */
[----:B------:R-:W-:Y:S01]  /*f160*/  ISETP.LT.AND P5, PT, R233, UR8, !P0 ;  /* 0x00000008e9007c0c */ /* 0x000fe2000c7a1270 */
[C---:B-1----:R-:W-:Y:S01]  /*f170*/  IMAD.WIDE R4, R17.reuse, 0x4, R148 ;  /* 0x0000000411047825 */ /* 0x042fe200078e0294 */
[----:B------:R-:W-:Y:S01]  /*f180*/  ISETP.LT.AND P6, PT, R232, UR10, !P0 ;  /* 0x0000000ae8007c0c */ /* 0x000fe2000c7c1270 */
[----:B------:R1:W-:Y:S01]  /*f190*/  @P4 STG.E desc[UR18][R12.64], R155 ;  /* 0x0000009b0c004986 */ /* 0x0003e2000c101912 */
[----:B------:R-:W-:Y:S01]  /*f1a0*/  ISETP.LT.AND P4, PT, R234, UR6, !P0 ;  /* 0x00000006ea007c0c */ /* 0x000fe2000c781270 */
[----:B------:R-:W-:Y:S01]  /*f1b0*/  ULDC UR6, c[0x0][0x228] ;  /* 0x00008a0000067ab9 */ /* 0x000fe20000000800 */
        /* <DEDUP_REMOVED lines=26> */
[----:B------:R-:W-:Y:S02]  /*f360*/  VIADD R0, R252, 0x23 ;  /* 0x00000023fc007836 */ /* 0x000fe40000000000 */
        /* <DEDUP_REMOVED lines=13> */
[----:B------:R-:W-:-:S03]  /*f440*/  IADD3 R15, R15, UR28, RZ ;  /* 0x0000001c0f0f7c10 */ /* 0x000fc6000fffe0ff */
[----:B------:R4:W-:Y:S01]  /*f450*/  @P3 STG.E desc[UR18][R12.64], R36 ;  /* 0x000000240c003986 */ /* 0x0009e2000c101912 */
[----:B------:R-:W-:Y:S02]  /*f460*/  ISETP.LT.AND P3, PT, R233, UR4, !P2 ;  /* 0x00000004e9007c0c */ /* 0x000fe4000d761270 */
[----:B------:R-:W-:Y:S01]  /*f470*/  ISETP.LT.AND P5, PT, R232, UR6, !P2 ;  /* 0x00000006e8007c0c */ /* 0x000fe2000d7a1270 */
[C---:B-1----:R-:W-:Y:S01]  /*f480*/  IMAD.WIDE R4, R15.reuse, 0x4, R2 ;  /* 0x000000040f047825 */ /* 0x042fe200078e0202 */
[----:B------:R-:W-:Y:S01]  /*f490*/  ISETP.LT.AND P2, PT, R230, UR8, !P2 ;  /* 0x00000008e6007c0c */ /* 0x000fe2000d741270 */
[----:B------:R-:W-:Y:S02]  /*f4a0*/  ULDC UR4, c[0x0][0x22c] ;  /* 0x00008b0000047ab9 */ /* 0x000fe40000000800 */
[----:B------:R-:W-:Y:S02]  /*f4b0*/  VIADD R0, R252, 0x24 ;  /* 0x00000024fc007836 */ /* 0x000fe40000000000 */
[C---:B--2---:R-:W-:Y:S01]  /*f4c0*/  IMAD.WIDE R6, R15.reuse, 0x4, R84 ;  /* 0x000000040f067825 */ /* 0x044fe200078e0254 */
[----:B------:R1:W-:Y:S01]  /*f4d0*/  @P4 STG.E desc[UR18][R4.64], R104 ;  /* 0x0000006804004986 */ /* 0x0003e2000c101912 */
[----:B------:R-:W-:Y:S01]  /*f4e0*/  ISETP.LT.AND P6, PT, R234, UR10, !P1 ;  /* 0x0000000aea007c0c */ /* 0x000fe2000cfc1270 */
[----:B------:R-:W-:Y:S01]  /*f4f0*/  ULDC UR6, c[0x0][0x228] ;  /* 0x00008a0000067ab9 */ /* 0x000fe20000000800 */
[----:B---3--:R-:W-:Y:S01]  /*f500*/  IMAD.WIDE R8, R15, 0x4, R86 ;  /* 0x000000040f087825 */ /* 0x008fe200078e0256 */
[----:B------:R-:W-:Y:S01]  /*f510*/  ISETP.GE.AND P4, PT, R0, UR4, PT ;  /* 0x0000000400007c0c */ /* 0x000fe2000bf86270 */
[----:B------:R-:W-:-:S02]  /*f520*/  ULDC UR4, c[0x0][0x228] ;  /* 0x00008a0000047ab9 */ /* 0x000fc40000000800 */
[----:B----4-:R-:W-:Y:S01]  /*f530*/  IMAD.WIDE R10, R15, 0x4, R148 ;  /* 0x000000040f0a7825 */ /* 0x010fe200078e0294 */
[----:B------:R2:W-:Y:S01]  /*f540*/  @P3 STG.E desc[UR18][R6.64], R136 ;  /* 0x0000008806003986 */ /* 0x0005e2000c101912 */
[----:B------:R-:W-:Y:S01]  /*f550*/  ISETP.LT.AND P3, PT, R233, UR4, !P1 ;  /* 0x00000004e9007c0c */ /* 0x000fe2000cf61270 */
[----:B------:R-:W-:Y:S01]  /*f560*/  ULDC UR4, c[0x0][0x228] ;  /* 0x00008a0000047ab9 */ /* 0x000fe20000000800 */
[----:B------:R-:W-:Y:S01]  /*f570*/  VIADD R17, R15, UR28 ;  /* 0x0000001c0f117c36 */ /* 0x000fe20008000000 */
[----:B------:R3:W-:Y:S01]  /*f580*/  @P5 STG.E desc[UR18][R8.64], R168 ;  /* 0x000000a808005986 */ /* 0x0007e2000c101912 */
[----:B------:R-:W-:Y:S01]  /*f590*/  ULDC UR8, c[0x0][0x228] ;  /* 0x00008a0000087ab9 */ /* 0x000fe20000000800 */
[----:B------:R-:W-:Y:S02]  /*f5a0*/  ULDC UR10, c[0x0][0x228] ;  /* 0x00008a00000a7ab9 */ /* 0x000fe40000000800 */
[----:B------:R4:W-:Y:S01]  /*f5b0*/  @P2 STG.E desc[UR18][R10.64], R188 ;  /* 0x000000bc0a002986 */ /* 0x0009e2000c101912 */
[----:B------:R-:W-:Y:S01]  /*f5c0*/  ISETP.LT.AND P2, PT, R232, UR4, !P1 ;  /* 0x00000004e8007c0c */ /* 0x000fe2000cf41270 */
[----:B------:R-:W-:Y:S01]  /*f5d0*/  IMAD.WIDE R12, R17, 0x4, R2 ;  /* 0x00000004110c7825 */ /* 0x000fe200078e0202 */
[----:B------:R-:W-:Y:S01]  /*f5e0*/  ISETP.LT.AND P1, PT, R230, UR6, !P1 ;  /* 0x00000006e6007c0c */ /* 0x000fe2000cf21270 */
[----:B------:R-:W-:-:S02]  /*f5f0*/  ULDC UR4, c[0x0][0x22c] ;  /* 0x00008b0000047ab9 */ /* 0x000fc40000000800 */
[C---:B-1----:R-:W-:Y:S01]  /*f600*/  IMAD.WIDE R4, R17.reuse, 0x4, R84 ;  /* 0x0000000411047825 */ /* 0x042fe200078e0254 */
[----:B------:R1:W-:Y:S01]  /*f610*/  @P6 STG.E desc[UR18][R12.64], R133 ;  /* 0x000000850c006986 */ /* 0x0003e2000c101912 */
[----:B------:R-:W-:Y:S01]  /*f620*/  ISETP.LT.AND P5, PT, R234, UR8, !P0 ;  /* 0x00000008ea007c0c */ /* 0x000fe2000c7a1270 */
[----:B------:R-:W-:Y:S01]  /*f630*/  ULDC UR6, c[0x0][0x228] ;  /* 0x00008a0000067ab9 */ /* 0x000fe20000000800 */
[----:B------:R-:W-:Y:S02]  /*f640*/  VIADD R0, R252, 0x25 ;  /* 0x00000025fc007836 */ /* 0x000fe40000000000 */
[----:B--2---:R-:W-:Y:S01]  /*f650*/  IMAD.WIDE R6, R17, 0x4, R86 ;  /* 0x0000000411067825 */ /* 0x004fe200078e0256 */
[----:B------:R-:W-:Y:S01]  /*f660*/  ISETP.LT.AND P6, PT, R233, UR10, !P0 ;  /* 0x0000000ae9007c0c */ /* 0x000fe2000c7c1270 */
        /* <DEDUP_REMOVED lines=9> */
[----:B------:R-:W-:Y:S01]  /*f700*/  ULDC UR4, c[0x0][0x228] ;  /* 0x00008a0000047ab9 */ /* 0x000fe20000000800 */
[----:B----4-:R-:W-:Y:S01]  /*f710*/  IMAD.WIDE R10, R15, 0x4, R2 ;  /* 0x000000040f0a7825 */ /* 0x010fe200078e0202 */
[----:B------:R-:W-:Y:S01]  /*f720*/  ISETP.LT.AND P0, PT, R230, UR4, !P0 ;  /* 0x00000004e6007c0c */ /* 0x000fe2000c701270 */
[----:B------:R-:W-:-:S02]  /*f730*/  ULDC UR10, c[0x0][0x228] ;  /* 0x00008a00000a7ab9 */ /* 0x000fc40000000800 */
[----:B------:R-:W-:Y:S02]  /*f740*/  VIADD R0, R252, 0x26 ;  /* 0x00000026fc007836 */ /* 0x000fe40000000000 */
[----:B-1----:R-:W-:Y:S01]  /*f750*/  IMAD.WIDE R12, R15, 0x4, R84 ;  /* 0x000000040f0c7825 */ /* 0x002fe200078e0254 */
[----:B------:R1:W-:Y:S01]  /*f760*/  @P5 STG.E desc[UR18][R10.64], R105 ;  /* 0x000000690a005986 */ /* 0x0003e2000c101912 */
[----:B------:R-:W-:Y:S01]  /*f770*/  ISETP.LT.AND P5, PT, R233, UR8, !P4 ;  /* 0x00000008e9007c0c */ /* 0x000fe2000e7a1270 */
[----:B------:R-:W-:Y:S01]  /*f780*/  ULDC UR4, c[0x0][0x22c] ;  /* 0x00008b0000047ab9 */ /* 0x000fe20000000800 */
[C---:B--2---:R-:W-:Y:S01]  /*f790*/  IMAD.WIDE R4, R15.reuse, 0x4, R86 ;  /* 0x000000040f047825 */ /* 0x044fe200078e0256 */
[----:B------:R2:W-:Y:S01]  /*f7a0*/  @P6 STG.E desc[UR18][R12.64], R137 ;  /* 0x000000890c006986 */ /* 0x0005e2000c101912 */
[----:B------:R-:W-:Y:S01]  /*f7b0*/  ISETP.LT.AND P6, PT, R234, UR6, !P4 ;  /* 0x00000006ea007c0c */ /* 0x000fe2000e7c1270 */
[----:B------:R-:W-:Y:S01]  /*f7c0*/  ULDC UR6, c[0x0][0x228] ;  /* 0x00008a0000067ab9 */ /* 0x000fe20000000800 */
[----:B------:R-:W-:Y:S01]  /*f7d0*/  ISETP.LT.AND P2, PT, R232, UR10, !P4 ;  /* 0x0000000ae8007c0c */ /* 0x000fe2000e741270 */
[C---:B---3--:R-:W-:Y:S01]  /*f7e0*/  IMAD.WIDE R6, R15.reuse, 0x4, R148 ;  /* 0x000000040f067825 */ /* 0x048fe200078e0294 */
[----:B------:R-:W-:Y:S01]  /*f7f0*/  IADD3 R17, R15, UR28, RZ ;  /* 0x0000001c0f117c10 */ /* 0x000fe2000fffe0ff */
[----:B------:R3:W-:Y:S01]  /*f800*/  @P1 STG.E desc[UR18][R4.64], R169 ;  /* 0x000000a904001986 */ /* 0x0007e2000c101912 */
[----:B------:R-:W-:Y:S01]  /*f810*/  ISETP.GE.AND P1, PT, R0, UR4, PT ;  /* 0x0000000400007c0c */ /* 0x000fe2000bf26270 */
[----:B------:R-:W-:Y:S01]  /*f820*/  ULDC UR4, c[0x0][0x228] ;  /* 0x00008a0000047ab9 */ /* 0x000fe20000000800 */
[----:B------:R-:W-:Y:S01]  /*f830*/  ULDC UR8, c[0x0][0x228] ;  /* 0x00008a0000087ab9 */ /* 0x000fe20000000800 */
[----:B------:R-:W-:Y:S01]  /*f840*/  @P0 STG.E desc[UR18][R6.64], R189 ;  /* 0x000000bd06000986 */ /* 0x000fe2000c101912 */
[C---:B------:R-:W-:Y:S01]  /*f850*/  IMAD.WIDE R8, R17.reuse, 0x4, R2 ;  /* 0x0000000411087825 */ /* 0x040fe200078e0202 */
[----:B------:R-:W-:Y:S01]  /*f860*/  ISETP.LT.AND P0, PT, R230, UR4, !P4 ;  /* 0x00000004e6007c0c */ /* 0x000fe2000e701270 */
[----:B------:R-:W-:Y:S01]  /*f870*/  ULDC UR10, c[0x0][0x228] ;  /* 0x00008a00000a7ab9 */ /* 0x000fe20000000800 */
[----:B------:R-:W-:Y:S01]  /*f880*/  ULDC UR4, c[0x0][0x22c] ;  /* 0x00008b0000047ab9 */ /* 0x000fe20000000800 */
[C---:B-1----:R-:W-:Y:S01]  /*f890*/  IMAD.WIDE R10, R17.reuse, 0x4, R84 ;  /* 0x00000004110a7825 */ /* 0x042fe200078e0254 */
[----:B------:R-:W-:Y:S03]  /*f8a0*/  @P6 STG.E desc[UR18][R8.64], R134 ;  /* 0x0000008608006986 */ /* 0x000fe6000c101912 */
[----:B--2---:R-:W-:Y:S01]  /*f8b0*/  IMAD.WIDE R12, R17, 0x4, R86 ;  /* 0x00000004110c7825 */ /* 0x004fe200078e0256 */
[----:B------:R-:W-:Y:S03]  /*f8c0*/  @P5 STG.E desc[UR18][R10.64], R70 ;  /* 0x000000460a005986 */ /* 0x000fe6000c101912 */
[----:B------:R-:W-:Y:S01]  /*f8d0*/  VIADD R0, R252, 0x27 ;  /* 0x00000027fc007836 */ /* 0x000fe20000000000 */
[----:B------:R-:W-:Y:S01]  /*f8e0*/  ISETP.LT.AND P4, PT, R234, UR6, !P3 ;  /* 0x00000006ea007c0c */ /* 0x000fe2000df81270 */
[----:B------:R1:W-:Y:S01]  /*f8f0*/  @P2 STG.E desc[UR18][R12.64], R186 ;  /* 0x000000ba0c002986 */ /* 0x0003e2000c101912 */
[----:B------:R-:W-:Y:S01]  /*f900*/  ISETP.LT.AND P5, PT, R233, UR8, !P3 ;  /* 0x00000008e9007c0c */ /* 0x000fe2000dfa1270 */
[C---:B---3--:R-:W-:Y:S01]  /*f910*/  IMAD.WIDE R4, R17.reuse, 0x4, R148 ;  /* 0x0000000411047825 */ /* 0x048fe200078e0294 */
        /* <DEDUP_REMOVED lines=27> */
[----:B------:R-:W-:Y:S01]  /*fad0*/  IADD3 R0, R252, 0x29, RZ ;  /* 0x00000029fc007810 */ /* 0x000fe20007ffe0ff */
        /* <DEDUP_REMOVED lines=8> */
[C---:B------:R-:W-:Y:S01]  /*fb60*/  IMAD.WIDE R12, R15.reuse, 0x4, R148 ;  /* 0x000000040f0c7825 */ /* 0x040fe200078e0294 */
[----:B------:R3:W-:Y:S01]  /*fb70*/  @P6 STG.E desc[UR18][R8.64], R71 ;  /* 0x0000004708006986 */ /* 0x0007e2000c101912 */
[----:B------:R-:W-:Y:S01]  /*fb80*/  ISETP.LT.AND P4, PT, R234, UR4, !P2 ;  /* 0x00000004ea007c0c */ /* 0x000fe2000d781270 */
[----:B------:R-:W-:Y:S01]  /*fb90*/  ULDC UR4, c[0x0][0x228] ;  /* 0x00008a0000047ab9 */ /* 0x000fe20000000800 */
[----:B------:R-:W-:Y:S01]  /*fba0*/  ULDC UR8, c[0x0][0x228] ;  /* 0x00008a0000087ab9 */ /* 0x000fe20000000800 */
[----:B------:R4:W-:Y:S01]  /*fbb0*/  @P5 STG.E desc[UR18][R10.64], R187 ;  /* 0x000000bb0a005986 */ /* 0x0009e2000c101912 */
[----:B------:R-:W-:Y:S01]  /*fbc0*/  ISETP.LT.AND P5, PT, R232, UR6, !P2 ;  /* 0x00000006e8007c0c */ /* 0x000fe2000d7a1270 */
[----:B------:R-:W-:-:S02]  /*fbd0*/  VIADD R15, R15, UR28 ;  /* 0x0000001c0f0f7c36 */ /* 0x000fc40008000000 */
[----:B------:R-:W-:Y:S01]  /*fbe0*/  VIADD R0, R252, 0x2a ;  /* 0x0000002afc007836 */ /* 0x000fe20000000000 */
[----:B------:R4:W-:Y:S01]  /*fbf0*/  @P1 STG.E desc[UR18][R12.64], R39 ;  /* 0x000000270c001986 */ /* 0x0009e2000c101912 */
[----:B------:R-:W-:Y:S01]  /*fc00*/  ISETP.LT.AND P1, PT, R233, UR4, !P2 ;  /* 0x00000004e9007c0c */ /* 0x000fe2000d721270 */
[C---:B-1----:R-:W-:Y:S01]  /*fc10*/  IMAD.WIDE R4, R15.reuse, 0x4, R2 ;  /* 0x000000040f047825 */ /* 0x042fe200078e0202 */
[----:B------:R-:W-:Y:S01]  /*fc20*/  ISETP.LT.AND P2, PT, R230, UR8, !P2 ;  /* 0x00000008e6007c0c */ /* 0x000fe2000d741270 */
[----:B------:R-:W-:Y:S01]  /*fc30*/  ULDC UR4, c[0x0][0x22c] ;  /* 0x00008b0000047ab9 */ /* 0x000fe20000000800 */
[----:B------:R-:W-:Y:S01]  /*fc40*/  ISETP.LT.AND P6, PT, R234, UR10, !P0 ;  /* 0x0000000aea007c0c */ /* 0x000fe2000c7c1270 */
[C---:B--2---:R-:W-:Y:S01]  /*fc50*/  IMAD.WIDE R6, R15.reuse, 0x4, R84 ;  /* 0x000000040f067825 */ /* 0x044fe200078e0254 */
[----:B------:R1:W-:Y:S01]  /*fc60*/  @P4 STG.E desc[UR18][R4.64], R107 ;  /* 0x0000006b04004986 */ /* 0x0003e2000c101912 */
[----:B------:R-:W-:Y:S02]  /*fc70*/  ULDC UR6, c[0x0][0x228] ;  /* 0x00008a0000067ab9 */ /* 0x000fe40000000800 */
[C---:B---3--:R-:W-:Y:S01]  /*fc80*/  IMAD.WIDE R8, R15.reuse, 0x4, R86 ;  /* 0x000000040f087825 */ /* 0x048fe200078e0256 */
[----:B------:R-:W-:Y:S01]  /*fc90*/  ISETP.GE.AND P4, PT, R0, UR4, PT ;  /* 0x0000000400007c0c */ /* 0x000fe2000bf86270 */
[----:B------:R-:W-:Y:S01]  /*fca0*/  ULDC UR4, c[0x0][0x228] ;  /* 0x00008a0000047ab9 */ /* 0x000fe20000000800 */
[----:B------:R-:W-:Y:S01]  /*fcb0*/  ULDC UR8, c[0x0][0x228] ;  /* 0x00008a0000087ab9 */ /* 0x000fe20000000800 */
[----:B----4-:R-:W-:Y:S01]  /*fcc0*/  IMAD.WIDE R10, R15, 0x4, R148 ;  /* 0x000000040f0a7825 */ /* 0x010fe200078e0294 */
[----:B------:R2:W-:Y:S01]  /*fcd0*/  @P1 STG.E desc[UR18][R6.64], R139 ;  /* 0x0000008b06001986 */ /* 0x0005e2000c101912 */
[----:B------:R-:W-:-:S03]  /*fce0*/  ULDC UR10, c[0x0][0x228] ;  /* 0x00008a00000a7ab9 */ /* 0x000fc60000000800 */
[----:B------:R3:W-:Y:S01]  /*fcf0*/  @P5 STG.E desc[UR18][R8.64], R171 ;  /* 0x000000ab08005986 */ /* 0x0007e2000c101912 */
[----:B------:R-:W-:-:S03]  /*fd00*/  VIADD R17, R15, UR28 ;  /* 0x0000001c0f117c36 */ /* 0x000fc60008000000 */
[----:B------:R4:W-:Y:S01]  /*fd10*/  @P2 STG.E desc[UR18][R10.64], R191 ;  /* 0x000000bf0a002986 */ /* 0x0009e2000c101912 */
[----:B------:R-:W-:Y:S01]  /*fd20*/  ISETP.LT.AND P2, PT, R233, UR4, !P0 ;  /* 0x00000004e9007c0c */ /* 0x000fe2000c741270 */
[----:B------:R-:W-:Y:S02]  /*fd30*/  ULDC UR4, c[0x0][0x228] ;  /* 0x00008a0000047ab9 */ /* 0x000fe40000000800 */
[----:B------:R-:W-:Y:S01]  /*fd40*/  ISETP.LT.AND P1, PT, R232, UR4, !P0 ;  /* 0x00000004e8007c0c */ /* 0x000fe2000c721270 */
[C---:B------:R-:W-:Y:S01]  /*fd50*/  IMAD.WIDE R12, R17.reuse, 0x4, R2 ;  /* 0x00000004110c7825 */ /* 0x040fe200078e0202 */
[----:B------:R-:W-:Y:S01]  /*fd60*/  ISETP.LT.AND P0, PT, R230, UR6, !P0 ;  /* 0x00000006e6007c0c */ /* 0x000fe2000c701270 */
[----:B------:R-:W-:Y:S01]  /*fd70*/  ULDC UR4, c[0x0][0x22c] ;  /* 0x00008b0000047ab9 */ /* 0x000fe20000000800 */
[----:B------:R-:W-:Y:S01]  /*fd80*/  IADD3 R0, R252, 0x2b, RZ ;  /* 0x0000002bfc007810 */ /* 0x000fe20007ffe0ff */
[C---:B-1----:R-:W-:Y:S01]  /*fd90*/  IMAD.WIDE R4, R17.reuse, 0x4, R84 ;  /* 0x0000000411047825 */ /* 0x042fe200078e0254 */
[----:B------:R1:W-:Y:S01]  /*fda0*/  @P6 STG.E desc[UR18][R12.64], R164 ;  /* 0x000000a40c006986 */ /* 0x0003e2000c101912 */
[----:B------:R-:W-:Y:S01]  /*fdb0*/  ISETP.LT.AND P5, PT, R234, UR8, !P3 ;  /* 0x00000008ea007c0c */ /* 0x000fe2000dfa1270 */
[----:B------:R-:W-:Y:S01]  /*fdc0*/  ULDC UR6, c[0x0][0x228] ;  /* 0x00008a0000067ab9 */ /* 0x000fe20000000800 */
        /* <DEDUP_REMOVED lines=11> */
[C---:B----4-:R-:W-:Y:S01]  /*fe80*/  IMAD.WIDE R10, R15.reuse, 0x4, R2 ;  /* 0x000000040f0a7825 */ /* 0x050fe200078e0202 */
[----:B------:R-:W-:Y:S01]  /*fe90*/  ULDC UR4, c[0x0][0x228] ;  /* 0x00008a0000047ab9 */ /* 0x000fe20000000800 */
[----:B------:R-:W-:Y:S01]  /*fea0*/  ULDC UR10, c[0x0][0x228] ;  /* 0x00008a00000a7ab9 */ /* 0x000fe20000000800 */
[----:B------:R-:W-:Y:S01]  /*feb0*/  ISETP.LT.AND P3, PT, R230, UR4, !P3 ;  /* 0x00000004e6007c0c */ /* 0x000fe2000df61270 */
        /* <DEDUP_REMOVED lines=8> */
[----:B------:R-:W-:Y:S01]  /*ff40*/  VIADD R0, R252, 0x2c ;  /* 0x0000002cfc007836 */ /* 0x000fe20000000000 */
[----:B------:R-:W-:Y:S01]  /*ff50*/  ISETP.LT.AND P1, PT, R232, UR10, !P4 ;  /* 0x0000000ae8007c0c */ /* 0x000fe2000e721270 */
[----:B---3--:R-:W-:Y:S01]  /*ff60*/  IMAD.WIDE R6, R15, 0x4, R148 ;  /* 0x000000040f067825 */ /* 0x008fe200078e0294 */
[----:B------:R3:W-:Y:S01]  /*ff70*/  @P0 STG.E desc[UR18][R4.64], R192 ;  /* 0x000000c004000986 */ /* 0x0007e2000c101912 */
[----:B------:R-:W-:-:S02]  /*ff80*/  ULDC UR8, c[0x0][0x228] ;  /* 0x00008a0000087ab9 */ /* 0x000fc40000000800 */
[----:B------:R-:W-:Y:S01]  /*ff90*/  VIADD R17, R15, UR28 ;  /* 0x0000001c0f117c36 */ /* 0x000fe20008000000 */
[----:B------:R-:W-:Y:S01]  /*ffa0*/  ISETP.GE.AND P0, PT, R0, UR4, PT ;  /* 0x0000000400007c0c */ /* 0x000fe2000bf06270 */
[----:B------:R-:W-:Y:S01]  /*ffb0*/  ULDC UR4, c[0x0][0x228] ;  /* 0x00008a0000047ab9 */ /* 0x000fe20000000800 */
[----:B------:R4:W-:Y:S01]  /*ffc0*/  @P3 STG.E desc[UR18][R6.64], R200 ;  /* 0x000000c806003986 */ /* 0x0009e2000c101912 */
[C---:B------:R-:W-:Y:S01]  /*ffd0*/  IMAD.WIDE R8, R17.reuse, 0x4, R2 ;  /* 0x0000000411087825 */ /* 0x040fe200078e0202 */
[----:B------:R-:W-:Y:S01]  /*ffe0*/  ISETP.LT.AND P3, PT, R230, UR4, !P4 ;  /* 0x00000004e6007c0c */ /* 0x000fe2000e761270 */
[----:B------:R-:W-:Y:S01]  /*fff0*/  ULDC UR10, c[0x0][0x228] ;  /* 0x00008a00000a7ab9 */ /* 0x000fe20000000800 */
[----:B------:R-:W-:Y:S01]  /*10000*/  ULDC UR4, c[0x0][0x22c] ;  /* 0x00008b0000047ab9 */ /* 0x000fe20000000800 */
[C---:B-1----:R-:W-:Y:S01]  /*10010*/  IMAD.WIDE R10, R17.reuse, 0x4, R84 ;  /* 0x00000004110a7825 */ /* 0x042fe200078e0254 */
[----:B------:R1:W-:Y:S03]  /*10020*/  @P6 STG.E desc[UR18][R8.64], R165 ;  /* 0x000000a508006986 */ /* 0x0003e6000c101912 */
[----:B--2---:R-:W-:Y:S01]  /*10030*/  IMAD.WIDE R12, R17, 0x4, R86 ;  /* 0x00000004110c7825 */ /* 0x004fe200078e0256 */
[----:B------:R-:W-:-:S03]  /*10040*/  ISETP.LT.AND P6, PT, R234, UR6, !P2 ;  /* 0x00000006ea007c0c */ /* 0x000fc6000d7c1270 */
[----:B------:R-:W-:Y:S01]  /*10050*/  VIADD R0, R252, 0x2d ;  /* 0x0000002dfc007836 */ /* 0x000fe20000000000 */
[----:B------:R2:W-:Y:S01]  /*10060*/  @P5 STG.E desc[UR18][R10.64], R73 ;  /* 0x000000490a005986 */ /* 0x0005e2000c101912 */
[----:B------:R-:W-:Y:S01]  /*10070*/  ISETP.LT.AND P4, PT, R233, UR8, !P2 ;  /* 0x00000008e9007c0c */ /* 0x000fe2000d781270 */
[C---:B---3--:R-:W-:Y:S01]  /*10080*/  IMAD.WIDE R4, R17.reuse, 0x4, R148 ;  /* 0x0000000411047825 */ /* 0x048fe200078e0294 */
[----:B------:R-:W-:Y:S01]  /*10090*/  ISETP.LT.AND P5, PT, R232, UR10, !P2 ;  /* 0x0000000ae8007c0c */ /* 0x000fe2000d7a1270 */
[----:B------:R-:W-:Y:S01]  /*100a0*/  @P1 STG.E desc[UR18][R12.64], R197 ;  /* 0x000000c50c001986 */ /* 0x000fe2000c101912 */
[----:B------:R-:W-:Y:S01]  /*100b0*/  IADD3 R17, R17, UR28, RZ ;  /* 0x0000001c11117c10 */ /* 0x000fe2000fffe0ff */
[----:B------:R-:W-:Y:S01]  /*100c0*/  ULDC UR6, c[0x0][0x228] ;  /* 0x00008a0000067ab9 */ /* 0x000fe20000000800 */
[----:B------:R-:W-:Y:S01]  /*100d0*/  ISETP.GE.AND P1, PT, R0, UR4, PT ;  /* 0x0000000400007c0c */ /* 0x000fe2000bf26270 */
[----:B------:R-:W-:Y:S01]  /*100e0*/  VIADD R0, R252, 0x2e ;  /* 0x0000002efc007836 */ /* 0x000fe20000000000 */
[----:B------:R-:W-:Y:S01]  /*100f0*/  ULDC UR4, c[0x0][0x22c] ;  /* 0x00008b0000047ab9 */ /* 0x000fe20000000800 */
[----:B------:R3:W-:Y:S01]  /*10100*/  @P3 STG.E desc[UR18][R4.64], R41 ;  /* 0x0000002904003986 */ /* 0x0007e2000c101912 */
[C---:B----4-:R-:W-:Y:S01]  /*10110*/  IMAD.WIDE R6, R17.reuse, 0x4, R2 ;  /* 0x0000000411067825 */ /* 0x050fe200078e0202 */
[----:B------:R-:W-:Y:S01]  /*10120*/  ULDC UR8, c[0x0][0x228] ;  /* 0x00008a0000087ab9 */ /* 0x000fe20000000800 */
[----:B------:R-:W-:Y:S01]  /*10130*/  ISETP.GE.AND P3, PT, R0, UR4, PT ;  /* 0x0000000400007c0c */ /* 0x000fe2000bf66270 */
[----:B------:R-:W-:Y:S01]  /*10140*/  ULDC UR4, c[0x0][0x228] ;  /* 0x00008a0000047ab9 */ /* 0x000fe20000000800 */
[C---:B-1----:R-:W-:Y:S01]  /*10150*/  IMAD.WIDE R8, R17.reuse, 0x4, R84 ;  /* 0x0000000411087825 */ /* 0x042fe200078e0254 */
[----:B------:R-:W-:Y:S01]  /*10160*/  ISETP.LT.AND P2, PT, R230, UR4, !P2 ;  /* 0x00000004e6007c0c */ /* 0x000fe2000d741270 */
[----:B------:R1:W-:Y:S01]  /*10170*/  @P6 STG.E desc[UR18][R6.64], R141 ;  /* 0x0000008d06006986 */ /* 0x0003e2000c101912 */
[----:B------:R-:W-:Y:S01]  /*10180*/  ULDC UR4, c[0x0][0x228] ;  /* 0x00008a0000047ab9 */ /* 0x000fe20000000800 */
[C---:B--2---:R-:W-:Y:S01]  /*10190*/  IMAD.WIDE R10, R17.reuse, 0x4, R86 ;  /* 0x00000004110a7825 */ /* 0x044fe200078e0256 */
[----:B------:R-:W-:Y:S01]  /*101a0*/  ULDC UR10, c[0x0][0x228] ;  /* 0x00008a00000a7ab9 */ /* 0x000fe20000000800 */
[----:B------:R2:W-:Y:S01]  /*101b0*/  @P4 STG.E desc[UR18][R8.64], R109 ;  /* 0x0000006d08004986 */ /* 0x0005e2000c101912 */
[----:B------:R-:W-:Y:S01]  /*101c0*/  ISETP.LT.AND P4, PT, R234, UR4, !P0 ;  /* 0x00000004ea007c0c */ /* 0x000fe2000c781270 */
[----:B---3--:R-:W-:Y:S01]  /*101d0*/  IMAD.WIDE R4, R17, 0x4, R148 ;  /* 0x0000000411047825 */ /* 0x008fe200078e0294 */
[----:B------:R-:W-:Y:S01]  /*101e0*/  ISETP.LT.AND P6, PT, R233, UR6, !P0 ;  /* 0x00000006e9007c0c */ /* 0x000fe2000c7c1270 */
[----:B------:R3:W-:Y:S01]  /*101f0*/  @P5 STG.E desc[UR18][R10.64], R193 ;  /* 0x000000c10a005986 */ /* 0x0007e2000c101912 */
[----:B------:R-:W-:Y:S01]  /*10200*/  ISETP.LT.AND P5, PT, R232, UR8, !P0 ;  /* 0x00000008e8007c0c */ /* 0x000fe2000c7a1270 */
[----:B------:R-:W-:Y:S01]  /*10210*/  VIADD R17, R17, UR28 ;  /* 0x0000001c11117c36 */ /* 0x000fe20008000000 */
[----:B------:R-:W-:Y:S01]  /*10220*/  ISETP.LT.AND P0, PT, R230, UR10, !P0 ;  /* 0x0000000ae6007c0c */ /* 0x000fe2000c701270 */
[----:B------:R-:W-:Y:S01]  /*10230*/  VIADD R0, R252, 0x2f ;  /* 0x0000002ffc007836 */ /* 0x000fe20000000000 */
[----:B------:R-:W-:Y:S01]  /*10240*/  ULDC UR4, c[0x0][0x22c] ;  /* 0x00008b0000047ab9 */ /* 0x000fe20000000800 */
[C---:B-1----:R-:W-:Y:S01]  /*10250*/  IMAD.WIDE R6, R17.reuse, 0x4, R2 ;  /* 0x0000000411067825 */ /* 0x042fe200078e0202 */
[----:B------:R1:W-:Y:S01]  /*10260*/  @P2 STG.E desc[UR18][R4.64], R201 ;  /* 0x000000c904002986 */ /* 0x0003e2000c101912 */
[----:B------:R-:W-:Y:S01]  /*10270*/  ULDC UR6, c[0x0][0x228] ;  /* 0x00008a0000067ab9 */ /* 0x000fe20000000800 */
[----:B------:R-:W-:Y:S01]  /*10280*/  ULDC UR8, c[0x0][0x228] ;  /* 0x00008a0000087ab9 */ /* 0x000fe20000000800 */
[----:B--2---:R-:W-:Y:S01]  /*10290*/  IMAD.WIDE R8, R17, 0x4, R84 ;  /* 0x0000000411087825 */ /* 0x004fe200078e0254 */
[----:B------:R-:W-:-:S03]  /*102a0*/  ISETP.GE.AND P2, PT, R0, UR4, PT ;  /* 0x0000000400007c0c */ /* 0x000fc6000bf46270 */
[C---:B---3--:R-:W-:Y:S01]  /*102b0*/  IMAD.WIDE R10, R17.reuse, 0x4, R86 ;  /* 0x00000004110a7825 */ /* 0x048fe200078e0256 */
[----:B------:R2:W-:Y:S01]  /*102c0*/  @P4 STG.E desc[UR18][R6.64], R166 ;  /* 0x000000a606004986 */ /* 0x0005e2000c101912 */
[----:B------:R-:W-:Y:S01]  /*102d0*/  ULDC UR4, c[0x0][0x228] ;  /* 0x00008a0000047ab9 */ /* 0x000fe20000000800 */
[----:B------:R-:W-:Y:S01]  /*102e0*/  ULDC UR10, c[0x0][0x228] ;  /* 0x00008a00000a7ab9 */ /* 0x000fe20000000800 */
[C---:B------:R-:W-:Y:S01]  /*102f0*/  IMAD.WIDE R12, R17.reuse, 0x4, R148 ;  /* 0x00000004110c7825 */ /* 0x040fe200078e0294 */
[----:B------:R3:W-:Y:S04]  /*10300*/  @P6 STG.E desc[UR18][R8.64], R74 ;  /* 0x0000004a08006986 */ /* 0x0007e8000c101912 */
[----:B------:R4:W-:Y:S01]  /*10310*/  @P5 STG.E desc[UR18][R10.64], R198 ;  /* 0x000000c60a005986 */ /* 0x0009e2000c101912 */
[----:B------:R-:W-:Y:S01]  /*10320*/  ISETP.LT.AND P5, PT, R234, UR4, !P1 ;  /* 0x00000004ea007c0c */ /* 0x000fe2000cfa1270 */
[----:B------:R-:W-:Y:S01]  /*10330*/  ULDC UR4, c[0x0][0x228] ;  /* 0x00008a0000047ab9 */ /* 0x000fe20000000800 */
[----:B------:R-:W-:Y:S01]  /*10340*/  IADD3 R17, R17, UR28, RZ ;  /* 0x0000001c11117c10 */ /* 0x000fe2000fffe0ff */
[----:B------:R4:W-:Y:S01]  /*10350*/  @P0 STG.E desc[UR18][R12.64], R42 ;  /* 0x0000002a0c000986 */ /* 0x0009e2000c101912 */
[----:B------:R-:W-:Y:S01]  /*10360*/  ISETP.LT.AND P0, PT, R233, UR4, !P1 ;  /* 0x00000004e9007c0c */ /* 0x000fe2000cf01270 */
[----:B------:R-:W-:Y:S01]  /*10370*/  VIADD R0, R252, 0x30 ;  /* 0x00000030fc007836 */ /* 0x000fe20000000000 */
[----:B------:R-:W-:Y:S01]  /*10380*/  ISETP.LT.AND P4, PT, R232, UR6, !P1 ;  /* 0x00000006e8007c0c */ /* 0x000fe2000cf81270 */
[C---:B-1----:R-:W-:Y:S01]  /*10390*/  IMAD.WIDE R4, R17.reuse, 0x4, R2 ;  /* 0x0000000411047825 */ /* 0x042fe200078e0202 */
[----:B------:R-:W-:Y:S01]  /*103a0*/  ISETP.LT.AND P1, PT, R230, UR8, !P1 ;  /* 0x00000008e6007c0c */ /* 0x000fe2000cf21270 */
[----:B------:R-:W-:Y:S01]  /*103b0*/  ULDC UR4, c[0x0][0x22c] ;  /* 0x00008b0000047ab9 */ /* 0x000fe20000000800 */
[----:B------:R-:W-:Y:S01]  /*103c0*/  ISETP.LT.AND P6, PT, R234, UR10, !P3 ;  /* 0x0000000aea007c0c */ /* 0x000fe2000dfc1270 */
[C---:B--2---:R-:W-:Y:S01]  /*103d0*/  IMAD.WIDE R6, R17.reuse, 0x4, R84 ;  /* 0x0000000411067825 */ /* 0x044fe200078e0254 */
[----:B------:R-:W-:Y:S01]  /*103e0*/  ULDC UR6, c[0x0][0x228] ;  /* 0x00008a0000067ab9 */ /* 0x000fe20000000800 */
[----:B------:R1:W-:Y:S01]  /*103f0*/  @P5 STG.E desc[UR18][R4.64], R142 ;  /* 0x0000008e04005986 */ /* 0x0003e2000c101912 */
[----:B------:R-:W-:Y:S01]  /*10400*/  ISETP.GE.AND P5, PT, R0, UR4, PT ;  /* 0x0000000400007c0c */ /* 0x000fe2000bfa6270 */
[C---:B------:R-:W-:Y:S01]  /*10410*/  VIADD R15, R17.reuse, UR28 ;  /* 0x0000001c110f7c36 */ /* 0x040fe20008000000 */
[----:B------:R-:W-:Y:S01]  /*10420*/  ULDC UR4, c[0x0][0x228] ;  /* 0x00008a0000047ab9 */ /* 0x000fe20000000800 */
[C---:B---3--:R-:W-:Y:S01]  /*10430*/  IMAD.WIDE R8, R17.reuse, 0x4, R86 ;  /* 0x0000000411087825 */ /* 0x048fe200078e0256 */
[----:B------:R2:W-:Y:S03]  /*10440*/  @P0 STG.E desc[UR18][R6.64], R110 ;  /* 0x0000006e06000986 */ /* 0x0005e6000c101912 */
[----:B----4-:R-:W-:Y:S01]  /*10450*/  IMAD.WIDE R10, R17, 0x4, R148 ;  /* 0x00000004110a7825 */ /* 0x010fe200078e0294 */
[----:B------:R-:W-:Y:S01]  /*10460*/  ISETP.LT.AND P0, PT, R233, UR4, !P3 ;  /* 0x00000004e9007c0c */ /* 0x000fe2000df01270 */
[----:B------:R3:W-:Y:S01]  /*10470*/  @P4 STG.E desc[UR18][R8.64], R194 ;  /* 0x000000c208004986 */ /* 0x0007e2000c101912 */
[----:B------:R-:W-:Y:S01]  /*10480*/  ULDC UR4, c[0x0][0x228] ;  /* 0x00008a0000047ab9 */ /* 0x000fe20000000800 */
[C---:B------:R-:W-:Y:S01]  /*10490*/  IMAD.WIDE R12, R15.reuse, 0x4, R2 ;  /* 0x000000040f0c7825 */ /* 0x040fe200078e0202 */
[----:B------:R-:W-:Y:S01]  /*104a0*/  ULDC UR8, c[0x0][0x228] ;  /* 0x00008a0000087ab9 */ /* 0x000fe20000000800 */
[----:B------:R4:W-:Y:S01]  /*104b0*/  @P1 STG.E desc[UR18][R10.64], R202 ;  /* 0x000000ca0a001986 */ /* 0x0009e2000c101912 */
[----:B------:R-:W-:Y:S01]  /*104c0*/  ISETP.LT.AND P1, PT, R232, UR4, !P3 ;  /* 0x00000004e8007c0c */ /* 0x000fe2000df21270 */
[----:B------:R-:W-:Y:S01]  /*104d0*/  ULDC UR10, c[0x0][0x228] ;  /* 0x00008a00000a7ab9 */ /* 0x000fe20000000800 */
[----:B------:R-:W-:Y:S01]  /*104e0*/  ISETP.LT.AND P3, PT, R230, UR6, !P3 ;  /* 0x00000006e6007c0c */ /* 0x000fe2000df61270 */
[----:B------:R4:W-:Y:S01]  /*104f0*/  @P6 STG.E desc[UR18][R12.64], R167 ;  /* 0x000000a70c006986 */ /* 0x0009e2000c101912 */
[----:B------:R-:W-:Y:S01]  /*10500*/  ISETP.LT.AND P6, PT, R234, UR8, !P2 ;  /* 0x00000008ea007c0c */ /* 0x000fe2000d7c1270 */
[----:B-1----:R-:W-:Y:S01]  /*10510*/  IMAD.WIDE R4, R15, 0x4, R84 ;  /* 0x000000040f047825 */ /* 0x002fe200078e0254 */
[----:B------:R-:W-:Y:S01]  /*10520*/  ISETP.LT.AND P4, PT, R233, UR10, !P2 ;  /* 0x0000000ae9007c0c */ /* 0x000fe2000d781270 */
[----:B------:R-:W-:Y:S01]  /*10530*/  ULDC UR4, c[0x0][0x22c] ;  /* 0x00008b0000047ab9 */ /* 0x000fe20000000800 */
[----:B------:R-:W-:Y:S01]  /*10540*/  ULDC UR6, c[0x0][0x228] ;  /* 0x00008a0000067ab9 */ /* 0x000fe20000000800 */
[----:B------:R-:W-:-:S02]  /*10550*/  VIADD R0, R252, 0x31 ;  /* 0x00000031fc007836 */ /* 0x000fc40000000000 */
[C---:B------:R-:W-:Y:S02]  /*10560*/  VIADD R17, R15.reuse, UR28 ;  /* 0x0000001c0f117c36 */ /* 0x040fe40008000000 */
[C---:B--2---:R-:W-:Y:S01]  /*10570*/  IMAD.WIDE R6, R15.reuse, 0x4, R86 ;  /* 0x000000040f067825 */ /* 0x044fe200078e0256 */
[----:B------:R1:W-:Y:S01]  /*10580*/  @P0 STG.E desc[UR18][R4.64], R75 ;  /* 0x0000004b04000986 */ /* 0x0003e2000c101912 */
[----:B------:R-:W-:Y:S01]  /*10590*/  ISETP.GE.AND P0, PT, R0, UR4, PT ;  /* 0x0000000400007c0c */ /* 0x000fe2000bf06270 */
[----:B------:R-:W-:Y:S01]  /*105a0*/  ULDC UR4, c[0x0][0x228] ;  /* 0x00008a0000047ab9 */ /* 0x000fe20000000800 */
[----:B---3--:R-:W-:Y:S01]  /*105b0*/  IMAD.WIDE R8, R15, 0x4, R148 ;  /* 0x000000040f087825 */ /* 0x008fe200078e0294 */
[----:B------:R2:W-:Y:S01]  /*105c0*/  @P1 STG.E desc[UR18][R6.64], R199 ;  /* 0x000000c706001986 */ /* 0x0005e2000c101912 */
[----:B------:R-:W-:Y:S01]  /*105d0*/  ULDC UR8, c[0x0][0x228] ;  /* 0x00008a0000087ab9 */ /* 0x000fe20000000800 */
[----:B------:R-:W-:Y:S01]  /*105e0*/  ULDC UR10, c[0x0][0x228] ;  /* 0x00008a00000a7ab9 */ /* 0x000fe20000000800 */
[----:B----4-:R-:W-:Y:S01]  /*105f0*/  IMAD.WIDE R10, R17, 0x4, R2 ;  /* 0x00000004110a7825 */ /* 0x010fe200078e0202 */
[----:B------:R-:W-:-:S03]  /*10600*/  ISETP.LT.AND P1, PT, R232, UR4, !P2 ;  /* 0x00000004e8007c0c */ /* 0x000fc6000d721270 */
[C---:B------:R-:W-:Y:S01]  /*10610*/  IMAD.WIDE R12, R17.reuse, 0x4, R84 ;  /* 0x00000004110c7825 */ /* 0x040fe200078e0254 */
[----:B------:R3:W-:Y:S01]  /*10620*/  @P3 STG.E desc[UR18][R8.64], R43 ;  /* 0x0000002b08003986 */ /* 0x0007e2000c101912 */
[----:B------:R-:W-:Y:S01]  /*10630*/  ULDC UR4, c[0x0][0x228] ;  /* 0x00008a0000047ab9 */ /* 0x000fe20000000800 */
[----:B------:R-:W-:Y:S02]  /*10640*/  ISETP.LT.AND P2, PT, R230, UR6, !P2 ;  /* 0x00000006e6007c0c */ /* 0x000fe4000d741270 */
[C---:B------:R-:W-:Y:S01]  /*10650*/  IADD3 R19, R17.reuse, UR28, RZ ;  /* 0x0000001c11137c10 */ /* 0x040fe2000fffe0ff */
[----:B------:R4:W-:Y:S01]  /*10660*/  @P6 STG.E desc[UR18][R10.64], R143 ;  /* 0x0000008f0a006986 */ /* 0x0009e2000c101912 */
[----:B------:R-:W-:Y:S01]  /*10670*/  ISETP.LT.AND P6, PT, R234, UR4, !P5 ;  /* 0x00000004ea007c0c */ /* 0x000fe2000efc1270 */
[----:B-1----:R-:W-:Y:S01]  /*10680*/  IMAD.WIDE R4, R17, 0x4, R86 ;  /* 0x0000000411047825 */ /* 0x002fe200078e0256 */
[----:B------:R-:W-:Y:S01]  /*10690*/  ISETP.LT.AND P3, PT, R232, UR10, !P5 ;  /* 0x0000000ae8007c0c */ /* 0x000fe2000ef61270 */
[----:B------:R1:W-:Y:S01]  /*106a0*/  @P4 STG.E desc[UR18][R12.64], R111 ;  /* 0x0000006f0c004986 */ /* 0x0003e2000c101912 */
[----:B------:R-:W-:Y:S01]  /*106b0*/  ISETP.LT.AND P4, PT, R233, UR8, !P5 ;  /* 0x00000008e9007c0c */ /* 0x000fe2000ef81270 */
[----:B--2---:R-:W-:Y:S01]  /*106c0*/  IMAD.WIDE R6, R17, 0x4, R148 ;  /* 0x0000000411067825 */ /* 0x004fe200078e0294 */
[----:B------:R-:W-:Y:S01]  /*106d0*/  ISETP.LT.AND P5, PT, R230, UR12, !P5 ;  /* 0x0000000ce6007c0c */ /* 0x000fe2000efa1270 */
[----:B------:R-:W-:Y:S01]  /*106e0*/  ULDC UR4, c[0x0][0x22c] ;  /* 0x00008b0000047ab9 */ /* 0x000fe20000000800 */
[----:B------:R-:W-:Y:S01]  /*106f0*/  ULDC UR6, c[0x0][0x228] ;  /* 0x00008a0000067ab9 */ /* 0x000fe20000000800 */
[----:B------:R-:W-:-:S02]  /*10700*/  VIADD R0, R252, 0x32 ;  /* 0x00000032fc007836 */ /* 0x000fc40000000000 */
[C---:B---3--:R-:W-:Y:S01]  /*10710*/  IMAD.WIDE R8, R19.reuse, 0x4, R2 ;  /* 0x0000000413087825 */ /* 0x048fe200078e0202 */
[----:B------:R-:W-:Y:S01]  /*10720*/  @P1 STG.E desc[UR18][R4.64], R195 ;  /* 0x000000c304001986 */ /* 0x000fe2000c101912 */
[----:B------:R-:W-:Y:S01]  /*10730*/  ULDC UR8, c[0x0][0x228] ;  /* 0x00008a0000087ab9 */ /* 0x000fe20000000800 */
[----:B------:R-:W-:Y:S01]  /*10740*/  ULDC UR10, c[0x0][0x228] ;  /* 0x00008a00000a7ab9 */ /* 0x000fe20000000800 */
[C---:B----4-:R-:W-:Y:S01]  /*10750*/  IMAD.WIDE R10, R19.reuse, 0x4, R84 ;  /* 0x00000004130a7825 */ /* 0x050fe200078e0254 */
[----:B------:R-:W-:Y:S03]  /*10760*/  @P2 STG.E desc[UR18][R6.64], R203 ;  /* 0x000000cb06002986 */ /* 0x000fe6000c101912 */
[C---:B-1----:R-:W-:Y:S01]  /*10770*/  IMAD.WIDE R12, R19.reuse, 0x4, R86 ;  /* 0x00000004130c7825 */ /* 0x042fe200078e0256 */
[----:B------:R-:W-:Y:S01]  /*10780*/  ISETP.GE.AND P1, PT, R0, UR4, PT ;  /* 0x0000000400007c0c */ /* 0x000fe2000bf26270 */
[----:B------:R-:W-:Y:S01]  /*10790*/  @P6 STG.E desc[UR18][R8.64], R76 ;  /* 0x0000004c08006986 */ /* 0x000fe2000c101912 */
[----:B------:R-:W-:Y:S01]  /*107a0*/  ULDC UR4, c[0x0][0x228] ;  /* 0x00008a0000047ab9 */ /* 0x000fe20000000800 */
[----:B------:R-:W-:Y:S01]  /*107b0*/  IMAD.WIDE R14, R19, 0x4, R148 ;  /* 0x00000004130e7825 */ /* 0x000fe200078e0294 */
[----:B------:R-:W-:Y:S01]  /*107c0*/  ULDC UR12, c[0x0][0x228] ;  /* 0x00008a00000c7ab9 */ /* 0x000fe20000000800 */
[----:B------:R1:W-:Y:S01]  /*107d0*/  @P4 STG.E desc[UR18][R10.64], R172 ;  /* 0x000000ac0a004986 */ /* 0x0003e2000c101912 */
[----:B------:R-:W-:Y:S01]  /*107e0*/  ISETP.LT.AND P4, PT, R232, UR8, !P0 ;  /* 0x00000008e8007c0c */ /* 0x000fe2000c781270 */
[----:B------:R-:W-:Y:S01]  /*107f0*/  VIADD R0, R252, 0x33 ;  /* 0x00000033fc007836 */ /* 0x000fe20000000000 */
[C---:B------:R-:W-:Y:S01]  /*10800*/  ISETP.LT.AND P6, PT, R234.reuse, UR12, !P1 ;  /* 0x0000000cea007c0c */ /* 0x040fe2000cfc1270 */
[----:B------:R-:W-:Y:S01]  /*10810*/  @P3 STG.E desc[UR18][R12.64], R216 ;  /* 0x000000d80c003986 */ /* 0x000fe2000c101912 */
[----:B------:R-:W-:Y:S01]  /*10820*/  ISETP.LT.AND P3, PT, R234, UR4, !P0 ;  /* 0x00000004ea007c0c */ /* 0x000fe2000c761270 */
[----:B------:R-:W-:Y:S01]  /*10830*/  ULDC UR4, c[0x0][0x22c] ;  /* 0x00008b0000047ab9 */ /* 0x000fe20000000800 */
[----:B------:R-:W-:Y:S01]  /*10840*/  ULDC UR8, c[0x0][0x228] ;  /* 0x00008a0000087ab9 */ /* 0x000fe20000000800 */
[----:B------:R2:W-:Y:S01]  /*10850*/  @P5 STG.E desc[UR18][R14.64], R44 ;  /* 0x0000002c0e005986 */ /* 0x0005e2000c101912 */
[----:B------:R-:W-:Y:S01]  /*10860*/  ISETP.LT.AND P5, PT, R233, UR6, !P0 ;  /* 0x00000006e9007c0c */ /* 0x000fe2000c7a1270 */
[----:B------:R-:W-:Y:S01]  /*10870*/  ULDC UR6, c[0x0][0x228] ;  /* 0x00008a0000067ab9 */ /* 0x000fe20000000800 */
[----:B------:R-:W-:Y:S01]  /*10880*/  ISETP.LT.AND P0, PT, R230, UR10, !P0 ;  /* 0x0000000ae6007c0c */ /* 0x000fe2000c701270 */
[----:B-1----:R-:W-:Y:S01]  /*10890*/  VIADD R11, R19, UR28 ;  /* 0x0000001c130b7c36 */ /* 0x002fe20008000000 */
[----:B------:R-:W-:Y:S01]  /*108a0*/  ISETP.GE.AND P2, PT, R0, UR4, PT ;  /* 0x0000000400007c0c */ /* 0x000fe2000bf46270 */
[----:B------:R-:W-:Y:S01]  /*108b0*/  ULDC UR4, c[0x0][0x228] ;  /* 0x00008a0000047ab9 */ /* 0x000fe20000000800 */
[----:B------:R-:W-:Y:S01]  /*108c0*/  ULDC UR10, c[0x0][0x228] ;  /* 0x00008a00000a7ab9 */ /* 0x000fe20000000800 */
[----:B------:R-:W-:-:S04]  /*108d0*/  IMAD.WIDE R4, R11, 0x4, R2 ;  /* 0x000000040b047825 */ /* 0x000fc800078e0202 */
[C---:B------:R-:W-:Y:S01]  /*108e0*/  IMAD.WIDE R6, R11.reuse, 0x4, R84 ;  /* 0x000000040b067825 */ /* 0x040fe200078e0254 */
[----:B------:R1:W-:Y:S03]  /*108f0*/  @P3 STG.E desc[UR18][R4.64], R144 ;  /* 0x0000009004003986 */ /* 0x0003e6000c101912 */
[C---:B------:R-:W-:Y:S01]  /*10900*/  IMAD.WIDE R8, R11.reuse, 0x4, R86 ;  /* 0x000000040b087825 */ /* 0x040fe200078e0256 */
[----:B------:R3:W-:Y:S03]  /*10910*/  @P5 STG.E desc[UR18][R6.64], R112 ;  /* 0x0000007006005986 */ /* 0x0007e6000c101912 */
[C---:B--2---:R-:W-:Y:S02]  /*10920*/  VIADD R15, R11.reuse, UR28 ;  /* 0x0000001c0b0f7c36 */ /* 0x044fe40008000000 */
[----:B------:R-:W-:Y:S01]  /*10930*/  IMAD.WIDE R10, R11, 0x4, R148 ;  /* 0x000000040b0a7825 */ /* 0x000fe200078e0294 */
[----:B------:R2:W-:Y:S01]  /*10940*/  @P4 STG.E desc[UR18][R8.64], R208 ;  /* 0x000000d008004986 */ /* 0x0005e2000c101912 */
[----:B------:R-:W-:Y:S01]  /*10950*/  ISETP.LT.AND P4, PT, R233, UR4, !P1 ;  /* 0x00000004e9007c0c */ /* 0x000fe2000cf81270 */
[----:B------:R-:W-:Y:S01]  /*10960*/  ULDC UR4, c[0x0][0x22c] ;  /* 0x00008b0000047ab9 */ /* 0x000fe20000000800 */
[----:B------:R-:W-:Y:S01]  /*10970*/  IMAD.WIDE R12, R15, 0x4, R2 ;  /* 0x000000040f0c7825 */ /* 0x000fe200078e0202 */
[----:B------:R4:W-:Y:S01]  /*10980*/  @P0 STG.E desc[UR18][R10.64], R204 ;  /* 0x000000cc0a000986 */ /* 0x0009e2000c101912 */
[----:B------:R-:W-:Y:S01]  /*10990*/  ISETP.LT.AND P3, PT, R232, UR6, !P1 ;  /* 0x00000006e8007c0c */ /* 0x000fe2000cf61270 */
[----:B------:R-:W-:Y:S01]  /*109a0*/  ULDC UR6, c[0x0][0x228] ;  /* 0x00008a0000067ab9 */ /* 0x000fe20000000800 */
[----:B------:R-:W-:Y:S01]  /*109b0*/  ISETP.LT.AND P0, PT, R230, UR8, !P1 ;  /* 0x00000008e6007c0c */ /* 0x000fe2000cf01270 */
[----:B------:R4:W-:Y:S01]  /*109c0*/  @P6 STG.E desc[UR18][R12.64], R77 ;  /* 0x0000004d0c006986 */ /* 0x0009e2000c101912 */
[----:B------:R-:W-:Y:S01]  /*109d0*/  ISETP.LT.AND P6, PT, R234, UR10, !P2 ;  /* 0x0000000aea007c0c */ /* 0x000fe2000d7c1270 */
[----:B------:R-:W-:Y:S01]  /*109e0*/  VIADD R0, R252, 0x34 ;  /* 0x00000034fc007836 */ /* 0x000fe20000000000 */
[----:B------:R-:W-:Y:S01]  /*109f0*/  ISETP.LT.AND P5, PT, R233, UR6, !P2 ;  /* 0x00000006e9007c0c */ /* 0x000fe2000d7a1270 */
[C---:B-1----:R-:W-:Y:S01]  /*10a00*/  IMAD.WIDE R4, R15.reuse, 0x4, R84 ;  /* 0x000000040f047825 */ /* 0x042fe200078e0254 */
[----:B------:R-:W-:Y:S01]  /*10a10*/  IADD3 R17, R15, UR28, RZ ;  /* 0x0000001c0f117c10 */ /* 0x000fe2000fffe0ff */
[----:B------:R-:W-:-:S02]  /*10a20*/  ULDC UR6, c[0x0][0x228] ;  /* 0x00008a0000067ab9 */ /* 0x000fc40000000800 */
[----:B---3--:R-:W-:Y:S01]  /*10a30*/  IMAD.WIDE R6, R15, 0x4, R86 ;  /* 0x000000040f067825 */ /* 0x008fe200078e0256 */
[----:B------:R-:W-:-:S03]  /*10a40*/  ISETP.GE.AND P1, PT, R0, UR4, PT ;  /* 0x0000000400007c0c */ /* 0x000fc6000bf26270 */
[----:B--2---:R-:W-:Y:S01]  /*10a50*/  IMAD.WIDE R8, R15, 0x4, R148 ;  /* 0x000000040f087825 */ /* 0x004fe200078e0294 */
[----:B------:R1:W-:Y:S01]  /*10a60*/  @P4 STG.E desc[UR18][R4.64], R173 ;  /* 0x000000ad04004986 */ /* 0x0003e2000c101912 */
[----:B------:R-:W-:Y:S01]  /*10a70*/  ULDC UR4, c[0x0][0x228] ;  /* 0x00008a0000047ab9 */ /* 0x000fe20000000800 */
[----:B------:R-:W-:Y:S01]  /*10a80*/  ULDC UR8, c[0x0][0x228] ;  /* 0x00008a0000087ab9 */ /* 0x000fe20000000800 */
[C---:B----4-:R-:W-:Y:S01]  /*10a90*/  IMAD.WIDE R10, R17.reuse, 0x4, R2 ;  /* 0x00000004110a7825 */ /* 0x050fe200078e0202 */
[----:B------:R2:W-:Y:S01]  /*10aa0*/  @P3 STG.E desc[UR18][R6.64], R217 ;  /* 0x000000d906003986 */ /* 0x0005e2000c101912 */
[----:B------:R-:W-:Y:S02]  /*10ab0*/  ULDC UR10, c[0x0][0x228] ;  /* 0x00008a00000a7ab9 */ /* 0x000fe40000000800 */
[C---:B------:R-:W-:Y:S01]  /*10ac0*/  IMAD.WIDE R12, R17.reuse, 0x4, R84 ;  /* 0x00000004110c7825 */ /* 0x040fe200078e0254 */
[----:B------:R3:W-:Y:S01]  /*10ad0*/  @P0 STG.E desc[UR18][R8.64], R45 ;  /* 0x0000002d08000986 */ /* 0x0007e2000c101912 */
[----:B------:R-:W-:Y:S01]  /*10ae0*/  ISETP.LT.AND P0, PT, R232, UR4, !P2 ;  /* 0x00000004e8007c0c */ /* 0x000fe2000d701270 */
[----:B------:R-:W-:Y:S01]  /*10af0*/  ULDC UR4, c[0x0][0x228] ;  /* 0x00008a0000047ab9 */ /* 0x000fe20000000800 */
[----:B------:R-:W-:Y:S01]  /*10b00*/  VIADD R0, R252, 0x35 ;  /* 0x00000035fc007836 */ /* 0x000fe20000000000 */
[----:B------:R4:W-:Y:S01]  /*10b10*/  @P6 STG.E desc[UR18][R10.64], R145 ;  /* 0x000000910a006986 */ /* 0x0009e2000c101912 */
[----:B------:R-:W-:Y:S01]  /*10b20*/  ISETP.LT.AND P2, PT, R230, UR4, !P2 ;  /* 0x00000004e6007c0c */ /* 0x000fe2000d741270 */
[----:B------:R-:W-:Y:S01]  /*10b30*/  VIADD R15, R17, UR28 ;  /* 0x0000001c110f7c36 */ /* 0x000fe20008000000 */
[----:B------:R-:W-:Y:S01]  /*10b40*/  ISETP.LT.AND P4, PT, R234, UR6, !P1 ;  /* 0x00000006ea007c0c */ /* 0x000fe2000cf81270 */
[----:B------:R4:W-:Y:S01]  /*10b50*/  @P5 STG.E desc[UR18][R12.64], R113 ;  /* 0x000000710c005986 */ /* 0x0009e2000c101912 */
[----:B------:R-:W-:Y:S01]  /*10b60*/  ISETP.LT.AND P5, PT, R233, UR8, !P1 ;  /* 0x00000008e9007c0c */ /* 0x000fe2000cfa1270 */
[----:B-1----:R-:W-:Y:S01]  /*10b70*/  IMAD.WIDE R4, R17, 0x4, R86 ;  /* 0x0000000411047825 */ /* 0x002fe200078e0256 */
[----:B------:R-:W-:Y:S01]  /*10b80*/  ISETP.LT.AND P6, PT, R232, UR10, !P1 ;  /* 0x0000000ae8007c0c */ /* 0x000fe2000cfc1270 */
[----:B------:R-:W-:Y:S01]  /*10b90*/  ULDC UR4, c[0x0][0x228] ;  /* 0x00008a0000047ab9 */ /* 0x000fe20000000800 */
[----:B------:R-:W-:Y:S01]  /*10ba0*/  ISETP.GE.AND P3, PT, R0, UR7, PT ;  /* 0x0000000700007c0c */ /* 0x000fe2000bf66270 */
[----:B------:R-:W-:-:S02]  /*10bb0*/  VIADD R0, R252, 0x36 ;  /* 0x00000036fc007836 */ /* 0x000fc40000000000 */
[----:B--2---:R-:W-:Y:S01]  /*10bc0*/  IMAD.WIDE R6, R17, 0x4, R148 ;  /* 0x0000000411067825 */ /* 0x004fe200078e0294 */
[----:B------:R1:W-:Y:S01]  /*10bd0*/  @P0 STG.E desc[UR18][R4.64], R209 ;  /* 0x000000d104000986 */ /* 0x0003e2000c101912 */
[----:B------:R-:W-:Y:S01]  /*10be0*/  ISETP.LT.AND P1, PT, R230, UR4, !P1 ;  /* 0x00000004e6007c0c */ /* 0x000fe2000cf21270 */
[----:B------:R-:W-:Y:S01]  /*10bf0*/  ULDC UR4, c[0x0][0x228] ;  /* 0x00008a0000047ab9 */ /* 0x000fe20000000800 */
[----:B---3--:R-:W-:Y:S01]  /*10c00*/  IMAD.WIDE R8, R15, 0x4, R2 ;  /* 0x000000040f087825 */ /* 0x008fe200078e0202 */
[----:B------:R-:W-:-:S03]  /*10c10*/  ISETP.GE.AND P0, PT, R0, UR5, PT ;  /* 0x0000000500007c0c */ /* 0x000fc6000bf06270 */
[C---:B----4-:R-:W-:Y:S01]  /*10c20*/  IMAD.WIDE R10, R15.reuse, 0x4, R84 ;  /* 0x000000040f0a7825 */ /* 0x050fe200078e0254 */
[----:B------:R-:W-:Y:S01]  /*10c30*/  @P2 STG.E desc[UR18][R6.64], R205 ;  /* 0x000000cd06002986 */ /* 0x000fe2000c101912 */
[----:B------:R-:W-:Y:S01]  /*10c40*/  ULDC UR5, c[0x0][0x228] ;  /* 0x00008a0000057ab9 */ /* 0x000fe20000000800 */
[----:B------:R-:W-:Y:S01]  /*10c50*/  ULDC UR6, c[0x0][0x228] ;  /* 0x00008a0000067ab9 */ /* 0x000fe20000000800 */
[----:B------:R-:W-:Y:S01]  /*10c60*/  IMAD.WIDE R12, R15, 0x4, R86 ;  /* 0x000000040f0c7825 */ /* 0x000fe200078e0256 */
[----:B------:R-:W-:Y:S01]  /*10c70*/  @P4 STG.E desc[UR18][R8.64], R78 ;  /* 0x0000004e08004986 */ /* 0x000fe2000c101912 */
[----:B------:R-:W-:Y:S01]  /*10c80*/  ISETP.LT.AND P2, PT, R234, UR4, !P3 ;  /* 0x00000004ea007c0c */ /* 0x000fe2000df41270 */
[----:B------:R-:W-:Y:S01]  /*10c90*/  ULDC UR7, c[0x0][0x228] ;  /* 0x00008a0000077ab9 */ /* 0x000fe20000000800 */
[----:B------:R-:W-:Y:S01]  /*10ca0*/  ISETP.LT.AND P4, PT, R233, UR5, !P3 ;  /* 0x00000005e9007c0c */ /* 0x000fe2000df81270 */
[----:B------:R-:W-:Y:S01]  /*10cb0*/  @P5 STG.E desc[UR18][R10.64], R174 ;  /* 0x000000ae0a005986 */ /* 0x000fe2000c101912 */
[----:B------:R-:W-:Y:S01]  /*10cc0*/  ISETP.LT.AND P5, PT, R232, UR6, !P3 ;  /* 0x00000006e8007c0c */ /* 0x000fe2000dfa1270 */
[C---:B-1----:R-:W-:Y:S01]  /*10cd0*/  IMAD.WIDE R4, R15.reuse, 0x4, R148 ;  /* 0x000000040f047825 */ /* 0x042fe200078e0294 */
[----:B------:R-:W-:Y:S01]  /*10ce0*/  ISETP.LT.AND P3, PT, R230, UR7, !P3 ;  /* 0x00000007e6007c0c */ /* 0x000fe2000df61270 */
[----:B------:R1:W-:Y:S01]  /*10cf0*/  @P6 STG.E desc[UR18][R12.64], R218 ;  /* 0x000000da0c006986 */ /* 0x0003e2000c101912 */
[----:B------:R-:W-:Y:S01]  /*10d00*/  ULDC UR8, c[0x0][0x228] ;  /* 0x00008a0000087ab9 */ /* 0x000fe20000000800 */
[----:B------:R-:W-:Y:S01]  /*10d10*/  ULDC UR4, c[0x0][0x228] ;  /* 0x00008a0000047ab9 */ /* 0x000fe20000000800 */
[----:B------:R-:W-:Y:S01]  /*10d20*/  ULDC UR5, c[0x0][0x228] ;  /* 0x00008a0000057ab9 */ /* 0x000fe20000000800 */
[----:B------:R-:W-:Y:S01]  /*10d30*/  VIADD R0, R252, 0x37 ;  /* 0x00000037fc007836 */ /* 0x000fe20000000000 */
[----:B------:R-:W-:Y:S01]  /*10d40*/  ULDC UR6, c[0x0][0x228] ;  /* 0x00008a0000067ab9 */ /* 0x000fe20000000800 */
[----:B------:R-:W-:Y:S01]  /*10d50*/  ULDC UR7, c[0x0][0x228] ;  /* 0x00008a0000077ab9 */ /* 0x000fe20000000800 */
[----:B-1----:R-:W-:Y:S01]  /*10d60*/  IADD3 R13, R15, UR28, RZ ;  /* 0x0000001c0f0d7c10 */ /* 0x002fe2000fffe0ff */
[----:B------:R1:W-:Y:S04]  /*10d70*/  @P1 STG.E desc[UR18][R4.64], R46 ;  /* 0x0000002e04001986 */ /* 0x0003e8000c101912 */
[----:B------:R-:W-:-:S04]  /*10d80*/  IMAD.WIDE R6, R13, 0x4, R2 ;  /* 0x000000040d067825 */ /* 0x000fc800078e0202 */
[C---:B------:R-:W-:Y:S01]  /*10d90*/  IMAD.WIDE R8, R13.reuse, 0x4, R84 ;  /* 0x000000040d087825 */ /* 0x040fe200078e0254 */
[----:B------:R2:W-:Y:S03]  /*10da0*/  @P2 STG.E desc[UR18][R6.64], R146 ;  /* 0x0000009206002986 */ /* 0x0005e6000c101912 */
[C---:B------:R-:W-:Y:S02]  /*10db0*/  VIADD R17, R13.reuse, UR28 ;  /* 0x0000001c0d117c36 */ /* 0x040fe40008000000 */
[C---:B------:R-:W-:Y:S01]  /*10dc0*/  IMAD.WIDE R10, R13.reuse, 0x4, R86 ;  /* 0x000000040d0a7825 */ /* 0x040fe200078e0256 */
[----:B------:R3:W-:Y:S03]  /*10dd0*/  @P4 STG.E desc[UR18][R8.64], R114 ;  /* 0x0000007208004986 */ /* 0x0007e6000c101912 */
[----:B------:R-:W-:Y:S01]  /*10de0*/  IMAD.WIDE R12, R13, 0x4, R148 ;  /* 0x000000040d0c7825 */ /* 0x000fe200078e0294 */
[----:B------:R-:W-:Y:S01]  /*10df0*/  @P5 STG.E desc[UR18][R10.64], R210 ;  /* 0x000000d20a005986 */ /* 0x000fe2000c101912 */
[----:B------:R-:W-:Y:S01]  /*10e00*/  ISETP.LT.AND P6, PT, R234, UR8, !P0 ;  /* 0x00000008ea007c0c */ /* 0x000fe2000c7c1270 */
[----:B------:R-:W-:-:S02]  /*10e10*/  ULDC UR8, c[0x0][0x228] ;  /* 0x00008a0000087ab9 */ /* 0x000fc40000000800 */
[----:B------:R-:W-:Y:S01]  /*10e20*/  @P3 STG.E desc[UR18][R12.64], R206 ;  /* 0x000000ce0c003986 */ /* 0x000fe2000c101912 */
[----:B------:R-:W-:Y:S01]  /*10e30*/  ISETP.LT.AND P3, PT, R233, UR4, !P0 ;  /* 0x00000004e9007c0c */ /* 0x000fe2000c761270 */
[C---:B------:R-:W-:Y:S01]  /*10e40*/  IMAD.WIDE R14, R17.reuse, 0x4, R2 ;  /* 0x00000004110e7825 */ /* 0x040fe200078e0202 */
[----:B------:R-:W-:Y:S01]  /*10e50*/  ISETP.LT.AND P4, PT, R232, UR5, !P0 ;  /* 0x00000005e8007c0c */ /* 0x000fe2000c781270 */
[----:B------:R-:W-:Y:S01]  /*10e60*/  ULDC UR4, c[0x0][0x228] ;  /* 0x00008a0000047ab9 */ /* 0x000fe20000000800 */
[----:B------:R-:W-:Y:S01]  /*10e70*/  ISETP.GE.AND P1, PT, R0, UR15, PT ;  /* 0x0000000f00007c0c */ /* 0x000fe2000bf26270 */
[C---:B-1----:R-:W-:Y:S01]  /*10e80*/  IMAD.WIDE R4, R17.reuse, 0x4, R84 ;  /* 0x0000000411047825 */ /* 0x042fe200078e0254 */
[----:B------:R-:W-:Y:S01]  /*10e90*/  ISETP.LT.AND P0, PT, R230, UR6, !P0 ;  /* 0x00000006e6007c0c */ /* 0x000fe2000c701270 */
[----:B------:R-:W-:Y:S02]  /*10ea0*/  ULDC UR5, c[0x0][0x228] ;  /* 0x00008a0000057ab9 */ /* 0x000fe40000000800 */
[----:B--2---:R-:W-:Y:S01]  /*10eb0*/  IMAD.WIDE R6, R17, 0x4, R86 ;  /* 0x0000000411067825 */ /* 0x004fe200078e0256 */
[----:B------:R1:W-:Y:S01]  /*10ec0*/  @P6 STG.E desc[UR18][R14.64], R79 ;  /* 0x0000004f0e006986 */ /* 0x0003e2000c101912 */
[----:B------:R-:W-:Y:S01]  /*10ed0*/  ISETP.LT.AND P5, PT, R234, UR7, !P1 ;  /* 0x00000007ea007c0c */ /* 0x000fe2000cfa1270 */
[----:B------:R-:W-:Y:S01]  /*10ee0*/  ULDC UR6, c[0x0][0x228] ;  /* 0x00008a0000067ab9 */ /* 0x000fe20000000800 */
[----:B------:R-:W-:Y:S01]  /*10ef0*/  VIADD R0, R252, 0x38 ;  /* 0x00000038fc007836 */ /* 0x000fe20000000000 */
[----:B------:R-:W-:Y:S01]  /*10f00*/  @P3 STG.E desc[UR18][R4.64], R175 ;  /* 0x000000af04003986 */ /* 0x000fe2000c101912 */
[----:B------:R-:W-:Y:S01]  /*10f10*/  ISETP.LT.AND P6, PT, R233, UR4, !P1 ;  /* 0x00000004e9007c0c */ /* 0x000fe2000cfc1270 */
[----:B---3--:R-:W-:Y:S01]  /*10f20*/  IMAD.WIDE R8, R17, 0x4, R148 ;  /* 0x0000000411087825 */ /* 0x008fe200078e0294 */
[----:B------:R-:W-:Y:S01]  /*10f30*/  ULDC UR4, c[0x0][0x228] ;  /* 0x00008a0000047ab9 */ /* 0x000fe20000000800 */
[----:B------:R-:W-:Y:S01]  /*10f40*/  @P4 STG.E desc[UR18][R6.64], R219 ;  /* 0x000000db06004986 */ /* 0x000fe2000c101912 */
[----:B------:R-:W-:-:S03]  /*10f50*/  ULDC UR7, c[0x0][0x228] ;  /* 0x00008a0000077ab9 */ /* 0x000fc60000000800 */
[----:B------:R-:W2:Y:S01]  /*10f60*/  LDS.128 R4, [R235] ;  /* 0x00000000eb047984 */ /* 0x000ea20000000c00 */
[----:B-1----:R-:W-:Y:S01]  /*10f70*/  VIADD R15, R17, UR28 ;  /* 0x0000001c110f7c36 */ /* 0x002fe20008000000 */
[----:B------:R-:W-:-:S03]  /*10f80*/  ISETP.GE.AND P2, PT, R0, UR13, PT ;  /* 0x0000000d00007c0c */ /* 0x000fc6000bf46270 */
[C---:B------:R-:W-:Y:S01]  /*10f90*/  IMAD.WIDE R10, R15.reuse, 0x4, R2 ;  /* 0x000000040f0a7825 */ /* 0x040fe200078e0202 */
[----:B------:R1:W-:Y:S01]  /*10fa0*/  @P0 STG.E desc[UR18][R8.64], R47 ;  /* 0x0000002f08000986 */ /* 0x0003e2000c101912 */
[----:B------:R-:W-:Y:S01]  /*10fb0*/  ISETP.LT.AND P3, PT, R232, UR4, !P1 ;  /* 0x00000004e8007c0c */ /* 0x000fe2000cf61270 */
[----:B------:R-:W-:Y:S01]  /*10fc0*/  ULDC UR4, c[0x0][0x228] ;  /* 0x00008a0000047ab9 */ /* 0x000fe20000000800 */
[----:B------:R-:W-:Y:S01]  /*10fd0*/  ISETP.LT.AND P0, PT, R230, UR5, !P1 ;  /* 0x00000005e6007c0c */ /* 0x000fe2000cf01270 */
[----:B------:R3:W-:Y:S01]  /*10fe0*/  @P5 STG.E desc[UR18][R10.64], R147 ;  /* 0x000000930a005986 */ /* 0x0007e2000c101912 */
[----:B------:R-:W-:Y:S01]  /*10ff0*/  ISETP.LT.AND P4, PT, R234, UR6, !P2 ;  /* 0x00000006ea007c0c */ /* 0x000fe2000d781270 */
[----:B------:R-:W-:Y:S01]  /*11000*/  IMAD.WIDE R12, R15, 0x4, R84 ;  /* 0x000000040f0c7825 */ /* 0x000fe200078e0254 */
[----:B------:R-:W-:Y:S01]  /*11010*/  ISETP.LT.AND P5, PT, R233, UR4, !P2 ;  /* 0x00000004e9007c0c */ /* 0x000fe2000d7a1270 */
[----:B------:R-:W-:Y:S02]  /*11020*/  ULDC UR4, c[0x0][0x228] ;  /* 0x00008a0000047ab9 */ /* 0x000fe40000000800 */
[----:B------:R-:W-:-:S02]  /*11030*/  VIADD R14, R252, 0x39 ;  /* 0x00000039fc0e7836 */ /* 0x000fc40000000000 */
[C---:B------:R-:W-:Y:S01]  /*11040*/  VIADD R21, R15.reuse, UR28 ;  /* 0x0000001c0f157c36 */ /* 0x040fe20008000000 */
[----:B------:R4:W-:Y:S01]  /*11050*/  @P6 STG.E desc[UR18][R12.64], R115 ;  /* 0x000000730c006986 */ /* 0x0009e2000c101912 */
[C---:B-1----:R-:W-:Y:S01]  /*11060*/  IMAD.WIDE R8, R15.reuse, 0x4, R86 ;  /* 0x000000040f087825 */ /* 0x042fe200078e0256 */
[----:B------:R-:W-:Y:S01]  /*11070*/  ISETP.LT.AND P6, PT, R232, UR7, !P2 ;  /* 0x00000007e8007c0c */ /* 0x000fe2000d7c1270 */
[----:B------:R-:W-:Y:S01]  /*11080*/  ULDC UR5, c[0x0][0x228] ;  /* 0x00008a0000057ab9 */ /* 0x000fe20000000800 */
[----:B------:R-:W-:Y:S01]  /*11090*/  ISETP.LT.AND P1, PT, R230, UR8, !P2 ;  /* 0x00000008e6007c0c */ /* 0x000fe2000d721270 */
[----:B---3--:R-:W-:Y:S01]  /*110a0*/  IMAD.WIDE R10, R15, 0x4, R148 ;  /* 0x000000040f0a7825 */ /* 0x008fe200078e0294 */
[----:B------:R-:W-:Y:S01]  /*110b0*/  ISETP.GE.AND P2, PT, R14, UR11, PT ;  /* 0x0000000b0e007c0c */ /* 0x000fe2000bf46270 */
[----:B------:R1:W-:Y:S01]  /*110c0*/  @P3 STG.E desc[UR18][R8.64], R211 ;  /* 0x000000d308003986 */ /* 0x0003e2000c101912 */
[----:B------:R-:W-:Y:S01]  /*110d0*/  ULDC UR6, c[0x0][0x228] ;  /* 0x00008a0000067ab9 */ /* 0x000fe20000000800 */
[----:B------:R-:W-:Y:S01]  /*110e0*/  IMAD.WIDE R14, R21, 0x4, R84 ;  /* 0x00000004150e7825 */ /* 0x000fe200078e0254 */
[----:B------:R-:W-:-:S03]  /*110f0*/  IADD3 R0, R252, 0x3a, RZ ;  /* 0x0000003afc007810 */ /* 0x000fc60007ffe0ff */
[C---:B----4-:R-:W-:Y:S01]  /*11100*/  IMAD.WIDE R12, R21.reuse, 0x4, R2 ;  /* 0x00000004150c7825 */ /* 0x050fe200078e0202 */
[----:B------:R3:W-:Y:S01]  /*11110*/  @P0 STG.E desc[UR18][R10.64], R207 ;  /* 0x000000cf0a000986 */ /* 0x0007e2000c101912 */
[----:B------:R-:W-:Y:S01]  /*11120*/  ISETP.LT.AND P0, PT, R234, UR4, !P2 ;  /* 0x00000004ea007c0c */ /* 0x000fe2000d701270 */
[----:B------:R-:W-:Y:S01]  /*11130*/  ULDC UR4, c[0x0][0x228] ;  /* 0x00008a0000047ab9 */ /* 0x000fe20000000800 */
[----:B------:R-:W-:Y:S01]  /*11140*/  IMAD.WIDE R16, R21, 0x4, R86 ;  /* 0x0000000415107825 */ /* 0x000fe200078e0256 */
[----:B------:R4:W-:Y:S01]  /*11150*/  @P4 STG.E desc[UR18][R12.64], R176 ;  /* 0x000000b00c004986 */ /* 0x0009e2000c101912 */
[----:B------:R-:W-:Y:S01]  /*11160*/  ISETP.LT.AND P4, PT, R233, UR5, !P2 ;  /* 0x00000005e9007c0c */ /* 0x000fe2000d781270 */
[----:B------:R-:W-:Y:S01]  /*11170*/  ULDC UR5, c[0x0][0x228] ;  /* 0x00008a0000057ab9 */ /* 0x000fe20000000800 */
[C---:B------:R-:W-:Y:S01]  /*11180*/  IMAD.WIDE R18, R21.reuse, 0x4, R148 ;  /* 0x0000000415127825 */ /* 0x040fe200078e0294 */
[----:B------:R2:W-:Y:S01]  /*11190*/  @P5 STG.E desc[UR18][R14.64], R80 ;  /* 0x000000500e005986 */ /* 0x0005e2000c101912 */
[----:B------:R-:W-:Y:S01]  /*111a0*/  ISETP.LT.AND P5, PT, R232, UR6, !P2 ;  /* 0x00000006e8007c0c */ /* 0x000fe2000d7a1270 */
[----:B------:R-:W-:Y:S01]  /*111b0*/  ULDC UR6, c[0x0][0x228] ;  /* 0x00008a0000067ab9 */ /* 0x000fe20000000800 */
[----:B------:R-:W-:Y:S01]  /*111c0*/  ISETP.LT.AND P2, PT, R230, UR4, !P2 ;  /* 0x00000004e6007c0c */ /* 0x000fe2000d741270 */
[----:B------:R-:W-:Y:S01]  /*111d0*/  VIADD R21, R21, UR28 ;  /* 0x0000001c15157c36 */ /* 0x000fe20008000000 */
[----:B------:R-:W-:Y:S01]  /*111e0*/  ISETP.GE.AND P3, PT, R0, UR9, PT ;  /* 0x0000000900007c0c */ /* 0x000fe2000bf66270 */
[----:B------:R-:W-:Y:S01]  /*111f0*/  @P6 STG.E desc[UR18][R16.64], R224 ;  /* 0x000000e010006986 */ /* 0x000fe2000c101912 */
[----:B------:R-:W-:Y:S01]  /*11200*/  ULDC UR4, c[0x0][0x228] ;  /* 0x00008a0000047ab9 */ /* 0x000fe20000000800 */
[----:B-1----:R-:W-:Y:S01]  /*11210*/  IMAD.WIDE R8, R21, 0x4, R2 ;  /* 0x0000000415087825 */ /* 0x002fe200078e0202 */
[----:B------:R-:W-:-:S03]  /*11220*/  ULDC UR7, c[0x0][0x228] ;  /* 0x00008a0000077ab9 */ /* 0x000fc60000000800 */
[C---:B---3--:R-:W-:Y:S01]  /*11230*/  IMAD.WIDE R10, R21.reuse, 0x4, R84 ;  /* 0x00000004150a7825 */ /* 0x048fe200078e0254 */
[----:B------:R1:W-:Y:S03]  /*11240*/  @P1 STG.E desc[UR18][R18.64], R48 ;  /* 0x0000003012001986 */ /* 0x0003e6000c101912 */
[C---:B----4-:R-:W-:Y:S01]  /*11250*/  IMAD.WIDE R12, R21.reuse, 0x4, R86 ;  /* 0x00000004150c7825 */ /* 0x050fe200078e0256 */
[----:B------:R3:W-:Y:S03]  /*11260*/  @P0 STG.E desc[UR18][R8.64], R116 ;  /* 0x0000007408000986 */ /* 0x0007e6000c101912 */
[----:B--2---:R-:W-:Y:S01]  /*11270*/  IMAD.WIDE R14, R21, 0x4, R148 ;  /* 0x00000004150e7825 */ /* 0x004fe200078e0294 */
[----:B------:R-:W-:Y:S01]  /*11280*/  ISETP.LT.AND P6, PT, R234, UR5, !P3 ;  /* 0x00000005ea007c0c */ /* 0x000fe2000dfc1270 */
[----:B------:R2:W-:Y:S01]  /*11290*/  @P4 STG.E desc[UR18][R10.64], R180 ;  /* 0x000000b40a004986 */ /* 0x0005e2000c101912 */
[----:B------:R-:W-:Y:S01]  /*112a0*/  ULDC UR5, c[0x0][0x228] ;  /* 0x00008a0000057ab9 */ /* 0x000fe20000000800 */
[----:B------:R-:W-:-:S02]  /*112b0*/  VIADD R0, R252, 0x3b ;  /* 0x0000003bfc007836 */ /* 0x000fc40000000000 */
[----:B------:R4:W-:Y:S01]  /*112c0*/  @P5 STG.E desc[UR18][R12.64], R52 ;  /* 0x000000340c005986 */ /* 0x0009e2000c101912 */
[----:B-1----:R-:W-:-:S03]  /*112d0*/  VIADD R19, R21, UR28 ;  /* 0x0000001c15137c36 */ /* 0x002fc60008000000 */
[----:B------:R1:W-:Y:S01]  /*112e0*/  @P2 STG.E desc[UR18][R14.64], R4 ;  /* 0x000000040e002986 */ /* 0x0003e2000c101912 */
[----:B------:R-:W-:Y:S01]  /*112f0*/  ISETP.LT.AND P2, PT, R233, UR4, !P3 ;  /* 0x00000004e9007c0c */ /* 0x000fe2000df41270 */
[----:B------:R-:W-:Y:S01]  /*11300*/  ULDC UR4, c[0x0][0x228] ;  /* 0x00008a0000047ab9 */ /* 0x000fe20000000800 */
[----:B------:R-:W-:Y:S02]  /*11310*/  ISETP.GE.AND P1, PT, R0, UR27, PT ;  /* 0x0000001b00007c0c */ /* 0x000fe4000bf26270 */
[----:B------:R-:W-:Y:S01]  /*11320*/  ISETP.LT.AND P4, PT, R232, UR4, !P3 ;  /* 0x00000004e8007c0c */ /* 0x000fe2000df81270 */
[C---:B------:R-:W-:Y:S01]  /*11330*/  IMAD.WIDE R16, R19.reuse, 0x4, R2 ;  /* 0x0000000413107825 */ /* 0x040fe200078e0202 */
[----:B------:R-:W-:Y:S01]  /*11340*/  ISETP.LT.AND P3, PT, R230, UR5, !P3 ;  /* 0x00000005e6007c0c */ /* 0x000fe2000df61270 */
[----:B------:R-:W-:Y:S01]  /*11350*/  ULDC UR4, c[0x0][0x228] ;  /* 0x00008a0000047ab9 */ /* 0x000fe20000000800 */
[----:B------:R-:W-:Y:S01]  /*11360*/  IADD3 R0, R252, 0x3f, RZ ;  /* 0x0000003ffc007810 */ /* 0x000fe20007ffe0ff */
[----:B---3--:R-:W-:Y:S01]  /*11370*/  IMAD.WIDE R8, R19, 0x4, R84 ;  /* 0x0000000413087825 */ /* 0x008fe200078e0254 */
[----:B------:R-:W-:Y:S01]  /*11380*/  ISETP.LT.AND P5, PT, R234, UR6, !P1 ;  /* 0x00000006ea007c0c */ /* 0x000fe2000cfa1270 */
[----:B------:R3:W-:Y:S01]  /*11390*/  @P6 STG.E desc[UR18][R16.64], R177 ;  /* 0x000000b110006986 */ /* 0x0007e2000c101912 */
[----:B------:R-:W-:Y:S01]  /*113a0*/  ISETP.LT.AND P6, PT, R233, UR7, !P1 ;  /* 0x00000007e9007c0c */ /* 0x000fe2000cfc1270 */
[----:B--2---:R-:W-:Y:S01]  /*113b0*/  IMAD.WIDE R10, R19, 0x4, R86 ;  /* 0x00000004130a7825 */ /* 0x004fe200078e0256 */
[----:B------:R-:W-:-:S03]  /*113c0*/  ISETP.GE.AND P0, PT, R0, UR25, PT ;  /* 0x0000001900007c0c */ /* 0x000fc6000bf06270 */
[C---:B------:R-:W-:Y:S02]  /*113d0*/  VIADD R21, R19.reuse, UR28 ;  /* 0x0000001c13157c36 */ /* 0x040fe40008000000 */
[----:B----4-:R-:W-:Y:S01]  /*113e0*/  IMAD.WIDE R12, R19, 0x4, R148 ;  /* 0x00000004130c7825 */ /* 0x010fe200078e0294 */
[----:B------:R2:W-:Y:S01]  /*113f0*/  @P2 STG.E desc[UR18][R8.64], R81 ;  /* 0x0000005108002986 */ /* 0x0005e2000c101912 */
[----:B------:R-:W-:Y:S01]  /*11400*/  ULDC UR5, c[0x0][0x228] ;  /* 0x00008a0000057ab9 */ /* 0x000fe20000000800 */
[----:B------:R-:W-:Y:S01]  /*11410*/  ULDC UR6, c[0x0][0x228] ;  /* 0x00008a0000067ab9 */ /* 0x000fe20000000800 */
[----:B------:R-:W-:Y:S01]  /*11420*/  VIADD R0, R252, 0x3c ;  /* 0x0000003cfc007836 */ /* 0x000fe20000000000 */
[----:B------:R4:W-:Y:S01]  /*11430*/  @P4 STG.E desc[UR18][R10.64], R225 ;  /* 0x000000e10a004986 */ /* 0x0009e2000c101912 */
[C---:B-1----:R-:W-:Y:S01]  /*11440*/  IMAD.WIDE R14, R21.reuse, 0x4, R2 ;  /* 0x00000004150e7825 */ /* 0x042fe200078e0202 */
[----:B------:R-:W-:Y:S02]  /*11450*/  ULDC UR7, c[0x0][0x228] ;  /* 0x00008a0000077ab9 */ /* 0x000fe40000000800 */
[----:B------:R-:W-:Y:S01]  /*11460*/  ISETP.GE.AND P2, PT, R0, UR23, PT ;  /* 0x0000001700007c0c */ /* 0x000fe2000bf46270 */
[----:B------:R1:W-:Y:S01]  /*11470*/  @P3 STG.E desc[UR18][R12.64], R49 ;  /* 0x000000310c003986 */ /* 0x0003e2000c101912 */
[----:B------:R-:W-:Y:S01]  /*11480*/  ISETP.LT.AND P3, PT, R232, UR4, !P1 ;  /* 0x00000004e8007c0c */ /* 0x000fe2000cf61270 */
[C---:B---3--:R-:W-:Y:S01]  /*11490*/  IMAD.WIDE R16, R21.reuse, 0x4, R84 ;  /* 0x0000000415107825 */ /* 0x048fe200078e0254 */
[----:B------:R-:W-:Y:S01]  /*114a0*/  ULDC UR4, c[0x0][0x228] ;  /* 0x00008a0000047ab9 */ /* 0x000fe20000000800 */
[----:B------:R-:W-:Y:S01]  /*114b0*/  ISETP.LT.AND P1, PT, R230, UR5, !P1 ;  /* 0x00000005e6007c0c */ /* 0x000fe2000cf21270 */
[----:B------:R-:W-:Y:S01]  /*114c0*/  ULDC UR5, c[0x0][0x228] ;  /* 0x00008a0000057ab9 */ /* 0x000fe20000000800 */
[----:B------:R3:W-:Y:S01]  /*114d0*/  @P5 STG.E desc[UR18][R14.64], R117 ;  /* 0x000000750e005986 */ /* 0x0007e2000c101912 */
[----:B------:R-:W-:Y:S01]  /*114e0*/  ISETP.LT.AND P4, PT, R234, UR4, !P2 ;  /* 0x00000004ea007c0c */ /* 0x000fe2000d781270 */
[----:B--2---:R-:W-:Y:S01]  /*114f0*/  IMAD.WIDE R8, R21, 0x4, R86 ;  /* 0x0000000415087825 */ /* 0x004fe200078e0256 */
[----:B------:R-:W-:Y:S01]  /*11500*/  ISETP.LT.AND P5, PT, R233, UR5, !P2 ;  /* 0x00000005e9007c0c */ /* 0x000fe2000d7a1270 */
[----:B------:R2:W-:Y:S01]  /*11510*/  @P6 STG.E desc[UR18][R16.64], R181 ;  /* 0x000000b510006986 */ /* 0x0005e2000c101912 */
[----:B------:R-:W-:Y:S01]  /*11520*/  ISETP.LT.AND P6, PT, R232, UR6, !P2 ;  /* 0x00000006e8007c0c */ /* 0x000fe2000d7c1270 */
[----:B----4-:R-:W-:Y:S01]  /*11530*/  IMAD.WIDE R10, R21, 0x4, R148 ;  /* 0x00000004150a7825 */ /* 0x010fe200078e0294 */
[----:B------:R-:W-:-:S03]  /*11540*/  ISETP.LT.AND P2, PT, R230, UR7, !P2 ;  /* 0x00000007e6007c0c */ /* 0x000fc6000d741270 */
[----:B------:R-:W-:Y:S01]  /*11550*/  VIADD R0, R252, 0x3d ;  /* 0x0000003dfc007836 */ /* 0x000fe20000000000 */
[----:B------:R-:W-:Y:S01]  /*11560*/  @P3 STG.E desc[UR18][R8.64], R53 ;  /* 0x0000003508003986 */ /* 0x000fe2000c101912 */
[----:B------:R-:W-:Y:S01]  /*11570*/  VIADD R21, R21, UR28 ;  /* 0x0000001c15157c36 */ /* 0x000fe20008000000 */
[----:B------:R-:W-:Y:S01]  /*11580*/  ULDC UR4, c[0x0][0x228] ;  /* 0x00008a0000047ab9 */ /* 0x000fe20000000800 */
[----:B------:R-:W-:Y:S01]  /*11590*/  ULDC UR5, c[0x0][0x228] ;  /* 0x00008a0000057ab9 */ /* 0x000fe20000000800 */
[----:B------:R-:W-:Y:S01]  /*115a0*/  ULDC UR6, c[0x0][0x228] ;  /* 0x00008a0000067ab9 */ /* 0x000fe20000000800 */
[----:B-1----:R-:W-:Y:S01]  /*115b0*/  IMAD.WIDE R12, R21, 0x4, R2 ;  /* 0x00000004150c7825 */ /* 0x002fe200078e0202 */
[----:B------:R-:W-:-:S03]  /*115c0*/  ISETP.GE.AND P3, PT, R0, UR21, PT ;  /* 0x0000001500007c0c */ /* 0x000fc6000bf66270 */
[C---:B---3--:R-:W-:Y:S01]  /*115d0*/  IMAD.WIDE R14, R21.reuse, 0x4, R84 ;  /* 0x00000004150e7825 */ /* 0x048fe200078e0254 */
[----:B------:R1:W-:Y:S01]  /*115e0*/  @P1 STG.E desc[UR18][R10.64], R5 ;  /* 0x000000050a001986 */ /* 0x0003e2000c101912 */
[----:B------:R-:W-:Y:S02]  /*115f0*/  IADD3 R252, R252, 0x3e, RZ ;  /* 0x0000003efcfc7810 */ /* 0x000fe40007ffe0ff */
[C---:B--2---:R-:W-:Y:S01]  /*11600*/  IMAD.WIDE R16, R21.reuse, 0x4, R86 ;  /* 0x0000000415107825 */ /* 0x044fe200078e0256 */
[----:B------:R-:W-:Y:S03]  /*11610*/  @P4 STG.E desc[UR18][R12.64], R178 ;  /* 0x000000b20c004986 */ /* 0x000fe6000c101912 */
[----:B------:R-:W-:Y:S01]  /*11620*/  IMAD.WIDE R18, R21, 0x4, R148 ;  /* 0x0000000415127825 */ /* 0x000fe200078e0294 */
[----:B------:R-:W-:Y:S01]  /*11630*/  @P5 STG.E desc[UR18][R14.64], R82 ;  /* 0x000000520e005986 */ /* 0x000fe2000c101912 */
[----:B------:R-:W-:Y:S01]  /*11640*/  ISETP.LT.AND P5, PT, R234, UR4, !P3 ;  /* 0x00000004ea007c0c */ /* 0x000fe2000dfa1270 */
[----:B------:R-:W-:Y:S01]  /*11650*/  ULDC UR4, c[0x0][0x228] ;  /* 0x00008a0000047ab9 */ /* 0x000fe20000000800 */
[----:B------:R-:W-:Y:S01]  /*11660*/  ISETP.GE.AND P1, PT, R252, UR17, PT ;  /* 0x00000011fc007c0c */ /* 0x000fe2000bf26270 */
[----:B------:R2:W-:Y:S01]  /*11670*/  @P6 STG.E desc[UR18][R16.64], R226 ;  /* 0x000000e210006986 */ /* 0x0005e2000c101912 */
[----:B------:R-:W-:Y:S01]  /*11680*/  ISETP.LT.AND P4, PT, R232, UR4, !P3 ;  /* 0x00000004e8007c0c */ /* 0x000fe2000df81270 */
[----:B------:R-:W-:-:S02]  /*11690*/  ULDC UR4, c[0x0][0x228] ;  /* 0x00008a0000047ab9 */ /* 0x000fc40000000800 */
[----:B------:R3:W-:Y:S01]  /*116a0*/  @P2 STG.E desc[UR18][R18.64], R50 ;  /* 0x0000003212002986 */ /* 0x0007e2000c101912 */
[----:B------:R-:W-:Y:S01]  /*116b0*/  ISETP.LT.AND P2, PT, R233, UR5, !P3 ;  /* 0x00000005e9007c0c */ /* 0x000fe2000df41270 */
[----:B------:R-:W-:Y:S01]  /*116c0*/  ULDC UR5, c[0x0][0x228] ;  /* 0x00008a0000057ab9 */ /* 0x000fe20000000800 */
[----:B------:R-:W-:Y:S01]  /*116d0*/  ISETP.LT.AND P3, PT, R230, UR4, !P3 ;  /* 0x00000004e6007c0c */ /* 0x000fe2000df61270 */
[----:B------:R-:W-:Y:S01]  /*116e0*/  VIADD R21, R21, UR28 ;  /* 0x0000001c15157c36 */ /* 0x000fe20008000000 */
[----:B------:R-:W-:Y:S01]  /*116f0*/  ISETP.LT.AND P6, PT, R234, UR5, !P1 ;  /* 0x00000005ea007c0c */ /* 0x000fe2000cfc1270 */
[----:B------:R-:W-:Y:S01]  /*11700*/  ULDC UR4, c[0x0][0x228] ;  /* 0x00008a0000047ab9 */ /* 0x000fe20000000800 */
[----:B------:R-:W-:Y:S01]  /*11710*/  ULDC UR5, c[0x0][0x228] ;  /* 0x00008a0000057ab9 */ /* 0x000fe20000000800 */
[----:B-1----:R-:W-:-:S04]  /*11720*/  IMAD.WIDE R4, R21, 0x4, R2 ;  /* 0x0000000415047825 */ /* 0x002fc800078e0202 */
[C---:B--2---:R-:W-:Y:S02]  /*11730*/  VIADD R17, R21.reuse, UR28 ;  /* 0x0000001c15117c36 */ /* 0x044fe40008000000 */
[C---:B------:R-:W-:Y:S01]  /*11740*/  IMAD.WIDE R8, R21.reuse, 0x4, R84 ;  /* 0x0000000415087825 */ /* 0x040fe200078e0254 */
[----:B------:R1:W-:Y:S03]  /*11750*/  @P5 STG.E desc[UR18][R4.64], R118 ;  /* 0x0000007604005986 */ /* 0x0003e6000c101912 */
[C---:B------:R-:W-:Y:S01]  /*11760*/  IMAD.WIDE R10, R21.reuse, 0x4, R86 ;  /* 0x00000004150a7825 */ /* 0x040fe200078e0256 */
[----:B------:R2:W-:Y:S03]  /*11770*/  @P2 STG.E desc[UR18][R8.64], R182 ;  /* 0x000000b608002986 */ /* 0x0005e6000c101912 */
[----:B------:R-:W-:Y:S01]  /*11780*/  IMAD.WIDE R12, R21, 0x4, R148 ;  /* 0x00000004150c7825 */ /* 0x000fe200078e0294 */
[----:B------:R4:W-:Y:S03]  /*11790*/  @P4 STG.E desc[UR18][R10.64], R54 ;  /* 0x000000360a004986 */ /* 0x0009e6000c101912 */
[----:B------:R-:W-:Y:S01]  /*117a0*/  IMAD.WIDE R14, R17, 0x4, R2 ;  /* 0x00000004110e7825 */ /* 0x000fe200078e0202 */
[C---:B------:R-:W-:Y:S01]  /*117b0*/  ISETP.LT.AND P2, PT, R233.reuse, UR4, !P1 ;  /* 0x00000004e9007c0c */ /* 0x040fe2000cf41270 */
[----:B------:R1:W-:Y:S01]  /*117c0*/  @P3 STG.E desc[UR18][R12.64], R6 ;  /* 0x000000060c003986 */ /* 0x0003e2000c101912 */
[----:B------:R-:W-:Y:S01]  /*117d0*/  ISETP.LT.AND P4, PT, R233, UR5, !P0 ;  /* 0x00000005e9007c0c */ /* 0x000fe2000c781270 */
[----:B------:R-:W-:Y:S01]  /*117e0*/  ULDC UR4, c[0x0][0x228] ;  /* 0x00008a0000047ab9 */ /* 0x000fe20000000800 */
[----:B------:R-:W-:Y:S01]  /*117f0*/  ULDC UR5, c[0x0][0x228] ;  /* 0x00008a0000057ab9 */ /* 0x000fe20000000800 */
[----:B------:R2:W-:Y:S01]  /*11800*/  @P6 STG.E desc[UR18][R14.64], R179 ;  /* 0x000000b30e006986 */ /* 0x0005e2000c101912 */
[----:B------:R-:W-:Y:S01]  /*11810*/  ISETP.LT.AND P6, PT, R232, UR4, !P1 ;  /* 0x00000004e8007c0c */ /* 0x000fe2000cfc1270 */
[----:B------:R-:W-:Y:S01]  /*11820*/  ULDC UR4, c[0x0][0x228] ;  /* 0x00008a0000047ab9 */ /* 0x000fe20000000800 */
[----:B------:R-:W-:Y:S01]  /*11830*/  ISETP.LT.AND P5, PT, R234, UR6, !P0 ;  /* 0x00000006ea007c0c */ /* 0x000fe2000c7a1270 */
[----:B------:R-:W-:Y:S01]  /*11840*/  ULDC UR6, c[0x0][0x228] ;  /* 0x00008a0000067ab9 */ /* 0x000fe20000000800 */
[----:B------:R-:W-:-:S02]  /*11850*/  ISETP.LT.AND P1, PT, R230, UR5, !P1 ;  /* 0x00000005e6007c0c */ /* 0x000fc4000cf21270 */
[----:B------:R-:W-:Y:S01]  /*11860*/  ISETP.LT.AND P3, PT, R232, UR6, !P0 ;  /* 0x00000006e8007c0c */ /* 0x000fe2000c761270 */
[C---:B---3--:R-:W-:Y:S01]  /*11870*/  VIADD R19, R17.reuse, UR28 ;  /* 0x0000001c11137c36 */ /* 0x048fe20008000000 */
[----:B------:R-:W-:Y:S01]  /*11880*/  ISETP.LT.AND P0, PT, R230, UR4, !P0 ;  /* 0x00000004e6007c0c */ /* 0x000fe2000c701270 */
[----:B-1----:R-:W-:-:S04]  /*11890*/  IMAD.WIDE R4, R17, 0x4, R84 ;  /* 0x0000000411047825 */ /* 0x002fc800078e0254 */
[C---:B--2---:R-:W-:Y:S01]  /*118a0*/  IMAD.WIDE R8, R17.reuse, 0x4, R86 ;  /* 0x0000000411087825 */ /* 0x044fe200078e0256 */
[----:B------:R1:W-:Y:S03]  /*118b0*/  @P2 STG.E desc[UR18][R4.64], R83 ;  /* 0x0000005304002986 */ /* 0x0003e6000c101912 */
[----:B----4-:R-:W-:Y:S01]  /*118c0*/  IMAD.WIDE R10, R17, 0x4, R148 ;  /* 0x00000004110a7825 */ /* 0x010fe200078e0294 */
[----:B------:R1:W-:Y:S03]  /*118d0*/  @P6 STG.E desc[UR18][R8.64], R227 ;  /* 0x000000e308006986 */ /* 0x0003e6000c101912 */
[C---:B------:R-:W-:Y:S01]  /*118e0*/  IMAD.WIDE R2, R19.reuse, 0x4, R2 ;  /* 0x0000000413027825 */ /* 0x040fe200078e0202 */
[----:B------:R1:W-:Y:S03]  /*118f0*/  @P1 STG.E desc[UR18][R10.64], R51 ;  /* 0x000000330a001986 */ /* 0x0003e6000c101912 */
[C---:B------:R-:W-:Y:S01]  /*11900*/  IMAD.WIDE R84, R19.reuse, 0x4, R84 ;  /* 0x0000000413547825 */ /* 0x040fe200078e0254 */
[----:B------:R1:W-:Y:S03]  /*11910*/  @P5 STG.E desc[UR18][R2.64], R119 ;  /* 0x0000007702005986 */ /* 0x0003e6000c101912 */
[C---:B------:R-:W-:Y:S01]  /*11920*/  IMAD.WIDE R86, R19.reuse, 0x4, R86 ;  /* 0x0000000413567825 */ /* 0x040fe200078e0256 */
[----:B------:R1:W-:Y:S04]  /*11930*/  @P4 STG.E desc[UR18][R84.64], R183 ;  /* 0x000000b754004986 */ /* 0x0003e8000c101912 */
[----:B------:R1:W-:Y:S01]  /*11940*/  @P3 STG.E desc[UR18][R86.64], R55 ;  /* 0x0000003756003986 */ /* 0x0003e2000c101912 */
[----:B------:R-:W-:Y:S01]  /*11950*/  IMAD.WIDE R148, R19, 0x4, R148 ;  /* 0x0000000413947825 */ /* 0x000fe200078e0294 */
[----:B------:R-:W-:Y:S06]  /*11960*/  @!P0 EXIT ;  /* 0x000000000000894d */ /* 0x000fec0003800000 */
[----:B------:R-:W-:Y:S01]  /*11970*/  STG.E desc[UR18][R148.64], R7 ;  /* 0x0000000794007986 */ /* 0x000fe2000c101912 */
[----:B------:R-:W-:Y:S05]  /*11980*/  EXIT ;  /* 0x000000000000794d */ /* 0x000fea0003800000 */
.L_x_2:
[----:B------:R-:W-:-:S00]  /*11990*/  BRA `(.L_x_2) ;  /* 0xfffffffc00fc7947 */ /* 0x000fc0000383ffff */
[----:B------:R-:W-:-:S00]  /*119a0*/  NOP ;  /* 0x0000000000007918 */ /* 0x000fc00000000000 */
        /* <DEDUP_REMOVED lines=13> */
.L_x_3:


//--------------------- .nv.shared.matmul_kernel  --------------------------
	.section	.nv.shared.matmul_kernel,"aw",@nobits
	.sectionflags	@""
	.align	16
	.zero		1024


//--------------------- .nv.shared.reserved.0     --------------------------
	.section	.nv.shared.reserved.0,"aw",@nobits
	.weak		__nv_reservedSMEM_offset_0_alias
	.size		__nv_reservedSMEM_offset_0_alias, 0, 0
	.other		__nv_reservedSMEM_offset_0_alias,@"STO_CUDA_RESERVED_SHARED STV_DEFAULT"
__nv_reservedSMEM_offset_0_alias:
	.zero		0


//--------------------- .nv.constant0.matmul_kernel --------------------------
	.section	.nv.constant0.matmul_kernel,"a",@progbits
	.sectionflags	@""
	.align	4
.nv.constant0.matmul_kernel:
	.zero		608


//--------------------- SYMBOLS --------------------------

	.type		.nv.reservedSmem.offset0,@object
	.size		.nv.reservedSmem.offset0,0x4
